	.target	sm_90a

	.elftype	@"ET_EXEC"


//--------------------- .note.nv.tkinfo           --------------------------
	.section	.note.nv.tkinfo,"",@"SHT_NOTE"
	.sectionflags	@"SHF_NOTE_NV_TKINFO"
	.tkinfo
        /*0018*/ 	.word	0x00000002
        /*0030*/ 	.string	""
        /*0030*/ 	.string	"ptxas"
        /*0030*/ 	.string	"Cuda compilation tools, release 13.0, V13.0.88"
        /*0030*/ 	.string	"Build cuda_13.0.r13.0/compiler.36424714_0"
        /*0030*/ 	.string	"-v  -suppress-debug-info  -lineinfo  -arch sm_90a "



//--------------------- .note.nv.cuinfo           --------------------------
	.section	.note.nv.cuinfo,"",@"SHT_NOTE"
	.sectionflags	@"SHF_NOTE_NV_CUINFO"
        /*0018*/ 	.short	0x0002
        /*001a*/ 	.short	0x005a
        /*001c*/ 	.short	0x0082
	.zero		2


//--------------------- .nv.info                  --------------------------
	.section	.nv.info,"",@"SHT_CUDA_INFO"
	.align	4


	//----- nvinfo : EIATTR_REGCOUNT
	.align		4
        /*0000*/ 	.byte	0x04, 0x2f
        /*0002*/ 	.short	(.L_1 - .L_0)
	.align		4
.L_0:
        /*0004*/ 	.word	index@(matmul_kernel)
        /*0008*/ 	.word	0x00000040


	//----- nvinfo : EIATTR_FRAME_SIZE
	.align		4
.L_1:
        /*000c*/ 	.byte	0x04, 0x11
        /*000e*/ 	.short	(.L_3 - .L_2)
	.align		4
.L_2:
        /*0010*/ 	.word	index@(matmul_kernel)
        /*0014*/ 	.word	0x00006788


	//----- nvinfo : EIATTR_MIN_STACK_SIZE
	.align		4
.L_3:
        /*0018*/ 	.byte	0x04, 0x12
        /*001a*/ 	.short	(.L_5 - .L_4)
	.align		4
.L_4:
        /*001c*/ 	.word	index@(matmul_kernel)
        /*0020*/ 	.word	0x00006788
.L_5:


//--------------------- .nv.compat                --------------------------
	.section	.nv.compat,"",@"SHT_CUDA_COMPAT_INFO"
	.align	4
        /*0000*/ 	.byte	0x02, 0x09, 0x01, 0x00, 0x02, 0x02, 0x02, 0x00, 0x02, 0x05, 0x05, 0x00, 0x03, 0x07, 0x01, 0x01
        /*0010*/ 	.byte	0x02, 0x03, 0x00, 0x00, 0x02, 0x06, 0x01, 0x00, 0x04, 0x0b, 0x08, 0x00, 0x00, 0x00, 0x00, 0x00
        /*0020*/ 	.byte	0x00, 0x00, 0x00, 0x00


//--------------------- .nv.info.matmul_kernel    --------------------------
	.section	.nv.info.matmul_kernel,"",@"SHT_CUDA_INFO"
	.sectionflags	@""
	.align	4


	//----- nvinfo : EIATTR_CUDA_API_VERSION
	.align		4
        /*0000*/ 	.byte	0x04, 0x37
        /*0002*/ 	.short	(.L_7 - .L_6)
.L_6:
        /*0004*/ 	.word	0x00000082


	//----- nvinfo : EIATTR_KPARAM_INFO
	.align		4
.L_7:
        /*0008*/ 	.byte	0x04, 0x17
        /*000a*/ 	.short	(.L_9 - .L_8)
.L_8:
        /*000c*/ 	.word	0x00000000
        /*0010*/ 	.short	0x000d
        /*0012*/ 	.short	0x0048
        /*0014*/ 	.byte	0x00, 0xf4, 0x21, 0x00


	//----- nvinfo : EIATTR_KPARAM_INFO
	.align		4
.L_9:
        /*0018*/ 	.byte	0x04, 0x17
        /*001a*/ 	.short	(.L_11 - .L_10)
.L_10:
        /*001c*/ 	.word	0x00000000
        /*0020*/ 	.short	0x000c
        /*0022*/ 	.short	0x0040
        /*0024*/ 	.byte	0x00, 0xf4, 0x21, 0x00


	//----- nvinfo : EIATTR_KPARAM_INFO
	.align		4
.L_11:
        /*0028*/ 	.byte	0x04, 0x17
        /*002a*/ 	.short	(.L_13 - .L_12)
.L_12:
        /*002c*/ 	.word	0x00000000
        /*0030*/ 	.short	0x000b
        /*0032*/ 	.short	0x0038
        /*0034*/ 	.byte	0x00, 0xf0, 0x11, 0x00


	//----- nvinfo : EIATTR_KPARAM_INFO
	.align		4
.L_13:
        /*0038*/ 	.byte	0x04, 0x17
        /*003a*/ 	.short	(.L_15 - .L_14)
.L_14:
        /*003c*/ 	.word	0x00000000
        /*0040*/ 	.short	0x000a
        /*0042*/ 	.short	0x0034
        /*0044*/ 	.byte	0x00, 0xf0, 0x11, 0x00


	//----- nvinfo : EIATTR_KPARAM_INFO
	.align		4
.L_15:
        /*0048*/ 	.byte	0x04, 0x17
        /*004a*/ 	.short	(.L_17 - .L_16)
.L_16:
        /*004c*/ 	.word	0x00000000
        /*0050*/ 	.short	0x0009
        /*0052*/ 	.short	0x0030
        /*0054*/ 	.byte	0x00, 0xf0, 0x11, 0x00


	//----- nvinfo : EIATTR_KPARAM_INFO
	.align		4
.L_17:
        /*0058*/ 	.byte	0x04, 0x17
        /*005a*/ 	.short	(.L_19 - .L_18)
.L_18:
        /*005c*/ 	.word	0x00000000
        /*0060*/ 	.short	0x0008
        /*0062*/ 	.short	0x002c
        /*0064*/ 	.byte	0x00, 0xf0, 0x11, 0x00


	//----- nvinfo : EIATTR_KPARAM_INFO
	.align		4
.L_19:
        /*0068*/ 	.byte	0x04, 0x17
        /*006a*/ 	.short	(.L_21 - .L_20)
.L_20:
        /*006c*/ 	.word	0x00000000
        /*0070*/ 	.short	0x0007
        /*0072*/ 	.short	0x0028
        /*0074*/ 	.byte	0x00, 0xf0, 0x11, 0x00


	//----- nvinfo : EIATTR_KPARAM_INFO
	.align		4
.L_21:
        /*0078*/ 	.byte	0x04, 0x17
        /*007a*/ 	.short	(.L_23 - .L_22)
.L_22:
        /*007c*/ 	.word	0x00000000
        /*0080*/ 	.short	0x0006
        /*0082*/ 	.short	0x0024
        /*0084*/ 	.byte	0x00, 0xf0, 0x11, 0x00


	//----- nvinfo : EIATTR_KPARAM_INFO
	.align		4
.L_23:
        /*0088*/ 	.byte	0x04, 0x17
        /*008a*/ 	.short	(.L_25 - .L_24)
.L_24:
        /*008c*/ 	.word	0x00000000
        /*0090*/ 	.short	0x0005
        /*0092*/ 	.short	0x0020
        /*0094*/ 	.byte	0x00, 0xf0, 0x11, 0x00


	//----- nvinfo : EIATTR_KPARAM_INFO
	.align		4
.L_25:
        /*0098*/ 	.byte	0x04, 0x17
        /*009a*/ 	.short	(.L_27 - .L_26)
.L_26:
        /*009c*/ 	.word	0x00000000
        /*00a0*/ 	.short	0x0004
        /*00a2*/ 	.short	0x001c
        /*00a4*/ 	.byte	0x00, 0xf0, 0x11, 0x00


	//----- nvinfo : EIATTR_KPARAM_INFO
	.align		4
.L_27:
        /*00a8*/ 	.byte	0x04, 0x17
        /*00aa*/ 	.short	(.L_29 - .L_28)
.L_28:
        /*00ac*/ 	.word	0x00000000
        /*00b0*/ 	.short	0x0003
        /*00b2*/ 	.short	0x0018
        /*00b4*/ 	.byte	0x00, 0xf0, 0x11, 0x00


	//----- nvinfo : EIATTR_KPARAM_INFO
	.align		4
.L_29:
        /*00b8*/ 	.byte	0x04, 0x17
        /*00ba*/ 	.short	(.L_31 - .L_30)
.L_30:
        /*00bc*/ 	.word	0x00000000
        /*00c0*/ 	.short	0x0002
        /*00c2*/ 	.short	0x0010
        /*00c4*/ 	.byte	0x00, 0xf4, 0x21, 0x00


	//----- nvinfo : EIATTR_KPARAM_INFO
	.align		4
.L_31:
        /*00c8*/ 	.byte	0x04, 0x17
        /*00ca*/ 	.short	(.L_33 - .L_32)
.L_32:
        /*00cc*/ 	.word	0x00000000
        /*00d0*/ 	.short	0x0001
        /*00d2*/ 	.short	0x0008
        /*00d4*/ 	.byte	0x00, 0xf4, 0x21, 0x00


	//----- nvinfo : EIATTR_KPARAM_INFO
	.align		4
.L_33:
        /*00d8*/ 	.byte	0x04, 0x17
        /*00da*/ 	.short	(.L_35 - .L_34)
.L_34:
        /*00dc*/ 	.word	0x00000000
        /*00e0*/ 	.short	0x0000
        /*00e2*/ 	.short	0x0000
        /*00e4*/ 	.byte	0x00, 0xf4, 0x21, 0x00


	//----- nvinfo : EIATTR_SPARSE_MMA_MASK
	.align		4
.L_35:
        /*00e8*/ 	.byte	0x03, 0x50
        /*00ea*/ 	.short	0x0000


	//----- nvinfo : EIATTR_MAXREG_COUNT
	.align		4
        /*00ec*/ 	.byte	0x03, 0x1b
        /*00ee*/ 	.short	0x00ff


	//----- nvinfo : EIATTR_NUM_BARRIERS
	.align		4
        /*00f0*/ 	.byte	0x02, 0x4c
        /*00f2*/ 	.byte	0x01
	.zero		1


	//----- nvinfo : EIATTR_ANNOTATIONS
	.align		4
        /*00f4*/ 	.byte	0x04, 0x55
        /*00f6*/ 	.short	(.L_37 - .L_36)


	//   ....[0]....
.L_36:
        /*00f8*/ 	.word	0x00000001
        /*00fc*/ 	.byte	0x70, 0x00, 0x00, 0x00, 0x01, 0x00, 0x00, 0x00, 0xa0, 0x00, 0x00, 0x00, 0x01, 0x00, 0x00, 0x00
        /* <DEDUP_REMOVED lines=517> */
        /*215c*/ 	.byte	0x50, 0x49, 0x00, 0x00


	//----- nvinfo : EIATTR_MERCURY_ISA_VERSION
	.align		4
.L_37:
        /*2160*/ 	.byte	0x03, 0x5f
        /*2162*/ 	.short	0x0101


	//----- nvinfo : EIATTR_COOP_GROUP_MASK_REGIDS
	.align		4
        /*2164*/ 	.byte	0x04, 0x29
        /*2166*/ 	.short	(.L_39 - .L_38)


	//   ....[0]....
.L_38:
        /*2168*/ 	.word	0xffffffff


	//   ....[1]....
        /*216c*/ 	.word	0xffffffff


	//   ....[2]....
        /*2170*/ 	.word	0xffffffff


	//   ....[3]....
        /*2174*/ 	.word	0xffffffff


	//   ....[4]....
        /*2178*/ 	.word	0xffffffff


	//   ....[5]....
        /*217c*/ 	.word	0xffffffff


	//   ....[6]....
        /*2180*/ 	.word	0xffffffff


	//   ....[7]....
        /*2184*/ 	.word	0xffffffff


	//   ....[8]....
        /*2188*/ 	.word	0xffffffff


	//   ....[9]....
        /*218c*/ 	.word	0xffffffff


	//   ....[10]....
        /*2190*/ 	.word	0xffffffff


	//   ....[11]....
        /*2194*/ 	.word	0xffffffff


	//   ....[12]....
        /*2198*/ 	.word	0xffffffff


	//   ....[13]....
        /*219c*/ 	.word	0xffffffff


	//   ....[14]....
        /*21a0*/ 	.word	0xffffffff


	//   ....[15]....
        /*21a4*/ 	.word	0xffffffff


	//   ....[16]....
        /*21a8*/ 	.word	0xffffffff


	//   ....[17]....
        /*21ac*/ 	.word	0xffffffff


	//   ....[18]....
        /*21b0*/ 	.word	0xffffffff


	//   ....[19]....
        /*21b4*/ 	.word	0xffffffff


	//   ....[20]....
        /*21b8*/ 	.word	0xffffffff


	//   ....[21]....
        /*21bc*/ 	.word	0xffffffff


	//   ....[22]....
        /*21c0*/ 	.word	0xffffffff


	//   ....[23]....
        /*21c4*/ 	.word	0xffffffff


	//   ....[24]....
        /*21c8*/ 	.word	0xffffffff


	//   ....[25]....
        /*21cc*/ 	.word	0xffffffff


	//   ....[26]....
        /*21d0*/ 	.word	0xffffffff


	//   ....[27]....
        /*21d4*/ 	.word	0xffffffff


	//   ....[28]....
        /*21d8*/ 	.word	0xffffffff


	//   ....[29]....
        /*21dc*/ 	.word	0xffffffff


	//   ....[30]....
        /*21e0*/ 	.word	0xffffffff


	//   ....[31]....
        /*21e4*/ 	.word	0xffffffff


	//   ....[32]....
        /*21e8*/ 	.word	0xffffffff


	//   ....[33]....
        /*21ec*/ 	.word	0xffffffff


	//   ....[34]....
        /*21f0*/ 	.word	0xffffffff


	//   ....[35]....
        /*21f4*/ 	.word	0xffffffff


	//   ....[36]....
        /*21f8*/ 	.word	0xffffffff


	//   ....[37]....
        /*21fc*/ 	.word	0xffffffff


	//   ....[38]....
        /*2200*/ 	.word	0xffffffff


	//   ....[39]....
        /*2204*/ 	.word	0xffffffff


	//   ....[40]....
        /*2208*/ 	.word	0xffffffff


	//   ....[41]....
        /*220c*/ 	.word	0xffffffff


	//   ....[42]....
        /*2210*/ 	.word	0xffffffff


	//   ....[43]....
        /*2214*/ 	.word	0xffffffff


	//   ....[44]....
        /*2218*/ 	.word	0xffffffff


	//   ....[45]....
        /*221c*/ 	.word	0xffffffff


	//   ....[46]....
        /*2220*/ 	.word	0xffffffff


	//   ....[47]....
        /*2224*/ 	.word	0xffffffff


	//   ....[48]....
        /*2228*/ 	.word	0xffffffff


	//   ....[49]....
        /*222c*/ 	.word	0xffffffff


	//   ....[50]....
        /*2230*/ 	.word	0xffffffff


	//   ....[51]....
        /*2234*/ 	.word	0xffffffff


	//   ....[52]....
        /*2238*/ 	.word	0xffffffff


	//   ....[53]....
        /*223c*/ 	.word	0xffffffff


	//   ....[54]....
        /*2240*/ 	.word	0xffffffff


	//   ....[55]....
        /*2244*/ 	.word	0xffffffff


	//   ....[56]....
        /*2248*/ 	.word	0xffffffff


	//   ....[57]....
        /*224c*/ 	.word	0xffffffff


	//   ....[58]....
        /*2250*/ 	.word	0xffffffff


	//   ....[59]....
        /*2254*/ 	.word	0xffffffff


	//   ....[60]....
        /*2258*/ 	.word	0xffffffff


	//   ....[61]....
        /*225c*/ 	.word	0xffffffff


	//   ....[62]....
        /*2260*/ 	.word	0xffffffff


	//   ....[63]....
        /*2264*/ 	.word	0xffffffff


	//   ....[64]....
        /*2268*/ 	.word	0xffffffff


	//   ....[65]....
        /*226c*/ 	.word	0xffffffff


	//   ....[66]....
        /*2270*/ 	.word	0xffffffff


	//   ....[67]....
        /*2274*/ 	.word	0xffffffff


	//   ....[68]....
        /*2278*/ 	.word	0xffffffff


	//   ....[69]....
        /*227c*/ 	.word	0xffffffff


	//   ....[70]....
        /*2280*/ 	.word	0xffffffff


	//   ....[71]....
        /*2284*/ 	.word	0xffffffff


	//   ....[72]....
        /*2288*/ 	.word	0xffffffff


	//   ....[73]....
        /*228c*/ 	.word	0xffffffff


	//   ....[74]....
        /*2290*/ 	.word	0xffffffff


	//   ....[75]....
        /*2294*/ 	.word	0xffffffff


	//   ....[76]....
        /*2298*/ 	.word	0xffffffff


	//   ....[77]....
        /*229c*/ 	.word	0xffffffff


	//   ....[78]....
        /*22a0*/ 	.word	0xffffffff


	//   ....[79]....
        /*22a4*/ 	.word	0xffffffff


	//   ....[80]....
        /*22a8*/ 	.word	0xffffffff


	//   ....[81]....
        /*22ac*/ 	.word	0xffffffff


	//   ....[82]....
        /*22b0*/ 	.word	0xffffffff


	//   ....[83]....
        /*22b4*/ 	.word	0xffffffff


	//   ....[84]....
        /*22b8*/ 	.word	0xffffffff


	//   ....[85]....
        /*22bc*/ 	.word	0xffffffff


	//   ....[86]....
        /*22c0*/ 	.word	0xffffffff


	//   ....[87]....
        /*22c4*/ 	.word	0xffffffff


	//   ....[88]....
        /*22c8*/ 	.word	0xffffffff


	//   ....[89]....
        /*22cc*/ 	.word	0xffffffff


	//   ....[90]....
        /*22d0*/ 	.word	0xffffffff


	//   ....[91]....
        /*22d4*/ 	.word	0xffffffff


	//   ....[92]....
        /*22d8*/ 	.word	0xffffffff


	//   ....[93]....
        /*22dc*/ 	.word	0xffffffff


	//   ....[94]....
        /*22e0*/ 	.word	0xffffffff


	//   ....[95]....
        /*22e4*/ 	.word	0xffffffff


	//   ....[96]....
        /*22e8*/ 	.word	0xffffffff


	//   ....[97]....
        /*22ec*/ 	.word	0xffffffff


	//   ....[98]....
        /*22f0*/ 	.word	0xffffffff


	//   ....[99]....
        /*22f4*/ 	.word	0xffffffff


	//   ....[100]....
        /*22f8*/ 	.word	0xffffffff


	//   ....[101]....
        /*22fc*/ 	.word	0xffffffff


	//   ....[102]....
        /*2300*/ 	.word	0xffffffff


	//   ....[103]....
        /*2304*/ 	.word	0xffffffff


	//   ....[104]....
        /*2308*/ 	.word	0xffffffff


	//   ....[105]....
        /*230c*/ 	.word	0xffffffff


	//   ....[106]....
        /*2310*/ 	.word	0xffffffff


	//   ....[107]....
        /*2314*/ 	.word	0xffffffff


	//   ....[108]....
        /*2318*/ 	.word	0xffffffff


	//   ....[109]....
        /*231c*/ 	.word	0xffffffff


	//   ....[110]....
        /*2320*/ 	.word	0xffffffff


	//   ....[111]....
        /*2324*/ 	.word	0xffffffff


	//   ....[112]....
        /*2328*/ 	.word	0xffffffff


	//   ....[113]....
        /*232c*/ 	.word	0xffffffff


	//   ....[114]....
        /*2330*/ 	.word	0xffffffff


	//   ....[115]....
        /*2334*/ 	.word	0xffffffff


	//   ....[116]....
        /*2338*/ 	.word	0xffffffff


	//   ....[117]....
        /*233c*/ 	.word	0xffffffff


	//   ....[118]....
        /*2340*/ 	.word	0xffffffff


	//   ....[119]....
        /*2344*/ 	.word	0xffffffff


	//   ....[120]....
        /*2348*/ 	.word	0xffffffff


	//   ....[121]....
        /*234c*/ 	.word	0xffffffff


	//   ....[122]....
        /*2350*/ 	.word	0xffffffff


	//   ....[123]....
        /*2354*/ 	.word	0xffffffff


	//   ....[124]....
        /*2358*/ 	.word	0xffffffff


	//   ....[125]....
        /*235c*/ 	.word	0xffffffff


	//   ....[126]....
        /*2360*/ 	.word	0xffffffff


	//   ....[127]....
        /*2364*/ 	.word	0xffffffff


	//   ....[128]....
        /*2368*/ 	.word	0xffffffff


	//   ....[129]....
        /*236c*/ 	.word	0xffffffff


	//   ....[130]....
        /*2370*/ 	.word	0xffffffff


	//   ....[131]....
        /*2374*/ 	.word	0xffffffff


	//   ....[132]....
        /*2378*/ 	.word	0xffffffff


	//   ....[133]....
        /*237c*/ 	.word	0xffffffff


	//   ....[134]....
        /*2380*/ 	.word	0xffffffff


	//   ....[135]....
        /*2384*/ 	.word	0xffffffff


	//   ....[136]....
        /*2388*/ 	.word	0xffffffff


	//   ....[137]....
        /*238c*/ 	.word	0xffffffff


	//   ....[138]....
        /*2390*/ 	.word	0xffffffff


	//   ....[139]....
        /*2394*/ 	.word	0xffffffff


	//   ....[140]....
        /*2398*/ 	.word	0xffffffff


	//   ....[141]....
        /*239c*/ 	.word	0xffffffff


	//   ....[142]....
        /*23a0*/ 	.word	0xffffffff


	//   ....[143]....
        /*23a4*/ 	.word	0xffffffff


	//   ....[144]....
        /*23a8*/ 	.word	0xffffffff


	//   ....[145]....
        /*23ac*/ 	.word	0xffffffff


	//   ....[146]....
        /*23b0*/ 	.word	0xffffffff


	//   ....[147]....
        /*23b4*/ 	.word	0xffffffff


	//   ....[148]....
        /*23b8*/ 	.word	0xffffffff


	//   ....[149]....
        /*23bc*/ 	.word	0xffffffff


	//   ....[150]....
        /*23c0*/ 	.word	0xffffffff


	//   ....[151]....
        /*23c4*/ 	.word	0xffffffff


	//   ....[152]....
        /*23c8*/ 	.word	0xffffffff


	//   ....[153]....
        /*23cc*/ 	.word	0xffffffff


	//   ....[154]....
        /*23d0*/ 	.word	0xffffffff


	//   ....[155]....
        /*23d4*/ 	.word	0xffffffff


	//   ....[156]....
        /*23d8*/ 	.word	0xffffffff


	//   ....[157]....
        /*23dc*/ 	.word	0xffffffff


	//   ....[158]....
        /*23e0*/ 	.word	0xffffffff


	//   ....[159]....
        /*23e4*/ 	.word	0xffffffff


	//   ....[160]....
        /*23e8*/ 	.word	0xffffffff


	//   ....[161]....
        /*23ec*/ 	.word	0xffffffff


	//   ....[162]....
        /*23f0*/ 	.word	0xffffffff


	//   ....[163]....
        /*23f4*/ 	.word	0xffffffff


	//   ....[164]....
        /*23f8*/ 	.word	0xffffffff


	//   ....[165]....
        /*23fc*/ 	.word	0xffffffff


	//   ....[166]....
        /*2400*/ 	.word	0xffffffff


	//   ....[167]....
        /*2404*/ 	.word	0xffffffff


	//   ....[168]....
        /*2408*/ 	.word	0xffffffff


	//   ....[169]....
        /*240c*/ 	.word	0xffffffff


	//   ....[170]....
        /*2410*/ 	.word	0xffffffff


	//   ....[171]....
        /*2414*/ 	.word	0xffffffff


	//   ....[172]....
        /*2418*/ 	.word	0xffffffff


	//   ....[173]....
        /*241c*/ 	.word	0xffffffff


	//   ....[174]....
        /*2420*/ 	.word	0xffffffff


	//   ....[175]....
        /*2424*/ 	.word	0xffffffff


	//   ....[176]....
        /*2428*/ 	.word	0xffffffff


	//   ....[177]....
        /*242c*/ 	.word	0xffffffff


	//   ....[178]....
        /*2430*/ 	.word	0xffffffff


	//   ....[179]....
        /*2434*/ 	.word	0xffffffff


	//   ....[180]....
        /*2438*/ 	.word	0xffffffff


	//   ....[181]....
        /*243c*/ 	.word	0xffffffff


	//   ....[182]....
        /*2440*/ 	.word	0xffffffff


	//   ....[183]....
        /*2444*/ 	.word	0xffffffff


	//   ....[184]....
        /*2448*/ 	.word	0xffffffff


	//   ....[185]....
        /*244c*/ 	.word	0xffffffff


	//   ....[186]....
        /*2450*/ 	.word	0xffffffff


	//   ....[187]....
        /*2454*/ 	.word	0xffffffff


	//   ....[188]....
        /*2458*/ 	.word	0xffffffff


	//   ....[189]....
        /*245c*/ 	.word	0xffffffff


	//   ....[190]....
        /*2460*/ 	.word	0xffffffff


	//   ....[191]....
        /*2464*/ 	.word	0xffffffff


	//   ....[192]....
        /*2468*/ 	.word	0xffffffff


	//   ....[193]....
        /*246c*/ 	.word	0xffffffff


	//   ....[194]....
        /*2470*/ 	.word	0xffffffff


	//   ....[195]....
        /*2474*/ 	.word	0xffffffff


	//   ....[196]....
        /*2478*/ 	.word	0xffffffff


	//   ....[197]....
        /*247c*/ 	.word	0xffffffff


	//   ....[198]....
        /*2480*/ 	.word	0xffffffff


	//   ....[199]....
        /*2484*/ 	.word	0xffffffff


	//   ....[200]....
        /*2488*/ 	.word	0xffffffff


	//   ....[201]....
        /*248c*/ 	.word	0xffffffff


	//   ....[202]....
        /*2490*/ 	.word	0xffffffff


	//   ....[203]....
        /*2494*/ 	.word	0xffffffff


	//   ....[204]....
        /*2498*/ 	.word	0xffffffff


	//   ....[205]....
        /*249c*/ 	.word	0xffffffff


	//   ....[206]....
        /*24a0*/ 	.word	0xffffffff


	//   ....[207]....
        /*24a4*/ 	.word	0xffffffff


	//   ....[208]....
        /*24a8*/ 	.word	0xffffffff


	//   ....[209]....
        /*24ac*/ 	.word	0xffffffff


	//   ....[210]....
        /*24b0*/ 	.word	0xffffffff


	//   ....[211]....
        /*24b4*/ 	.word	0xffffffff


	//   ....[212]....
        /*24b8*/ 	.word	0xffffffff


	//   ....[213]....
        /*24bc*/ 	.word	0xffffffff


	//   ....[214]....
        /*24c0*/ 	.word	0xffffffff


	//   ....[215]....
        /*24c4*/ 	.word	0xffffffff


	//   ....[216]....
        /*24c8*/ 	.word	0xffffffff


	//   ....[217]....
        /*24cc*/ 	.word	0xffffffff


	//   ....[218]....
        /*24d0*/ 	.word	0xffffffff


	//   ....[219]....
        /*24d4*/ 	.word	0xffffffff


	//   ....[220]....
        /*24d8*/ 	.word	0xffffffff


	//   ....[221]....
        /*24dc*/ 	.word	0xffffffff


	//   ....[222]....
        /*24e0*/ 	.word	0xffffffff


	//   ....[223]....
        /*24e4*/ 	.word	0xffffffff


	//   ....[224]....
        /*24e8*/ 	.word	0xffffffff


	//   ....[225]....
        /*24ec*/ 	.word	0xffffffff


	//   ....[226]....
        /*24f0*/ 	.word	0xffffffff


	//   ....[227]....
        /*24f4*/ 	.word	0xffffffff


	//   ....[228]....
        /*24f8*/ 	.word	0xffffffff


	//   ....[229]....
        /*24fc*/ 	.word	0xffffffff


	//   ....[230]....
        /*2500*/ 	.word	0xffffffff


	//   ....[231]....
        /*2504*/ 	.word	0xffffffff


	//   ....[232]....
        /*2508*/ 	.word	0xffffffff


	//   ....[233]....
        /*250c*/ 	.word	0xffffffff


	//   ....[234]....
        /*2510*/ 	.word	0xffffffff


	//   ....[235]....
        /*2514*/ 	.word	0xffffffff


	//   ....[236]....
        /*2518*/ 	.word	0xffffffff


	//   ....[237]....
        /*251c*/ 	.word	0xffffffff


	//   ....[238]....
        /*2520*/ 	.word	0xffffffff


	//   ....[239]....
        /*2524*/ 	.word	0xffffffff


	//   ....[240]....
        /*2528*/ 	.word	0xffffffff


	//   ....[241]....
        /*252c*/ 	.word	0xffffffff


	//   ....[242]....
        /*2530*/ 	.word	0xffffffff


	//   ....[243]....
        /*2534*/ 	.word	0xffffffff


	//   ....[244]....
        /*2538*/ 	.word	0xffffffff


	//   ....[245]....
        /*253c*/ 	.word	0xffffffff


	//   ....[246]....
        /*2540*/ 	.word	0xffffffff


	//   ....[247]....
        /*2544*/ 	.word	0xffffffff


	//   ....[248]....
        /*2548*/ 	.word	0xffffffff


	//   ....[249]....
        /*254c*/ 	.word	0xffffffff


	//   ....[250]....
        /*2550*/ 	.word	0xffffffff


	//   ....[251]....
        /*2554*/ 	.word	0xffffffff


	//   ....[252]....
        /*2558*/ 	.word	0xffffffff


	//   ....[253]....
        /*255c*/ 	.word	0xffffffff


	//   ....[254]....
        /*2560*/ 	.word	0xffffffff


	//----- nvinfo : EIATTR_COOP_GROUP_INSTR_OFFSETS
	.align		4
.L_39:
        /*2564*/ 	.byte	0x04, 0x28
        /*2566*/ 	.short	(.L_41 - .L_40)


	//   ....[0]....
.L_40:
        /*2568*/ 	.word	0x000e8e80


	//   ....[1]....
        /*256c*/ 	.word	0x000e8f40


	//   ....[2]....
        /*2570*/ 	.word	0x000e9030


	//   ....[3]....
        /*2574*/ 	.word	0x000e9130


	//   ....[4]....
        /*2578*/ 	.word	0x000e9180


	//   ....[5]....
        /*257c*/ 	.word	0x000e9250


	//   ....[6]....
        /*2580*/ 	.word	0x000e9270


	//   ....[7]....
        /*2584*/ 	.word	0x000e9310


	//   ....[8]....
        /*2588*/ 	.word	0x000e9370


	//   ....[9]....
        /*258c*/ 	.word	0x000e93d0


	//   ....[10]....
        /*2590*/ 	.word	0x000e9410


	//   ....[11]....
        /*2594*/ 	.word	0x000e94f0


	//   ....[12]....
        /*2598*/ 	.word	0x000e9550


	//   ....[13]....
        /*259c*/ 	.word	0x000e9650


	//   ....[14]....
        /*25a0*/ 	.word	0x000e96a0


	//   ....[15]....
        /*25a4*/ 	.word	0x000e9720


	//   ....[16]....
        /*25a8*/ 	.word	0x000e9810


	//   ....[17]....
        /*25ac*/ 	.word	0x000e9960


	//   ....[18]....
        /*25b0*/ 	.word	0x000e99c0


	//   ....[19]....
        /*25b4*/ 	.word	0x000e9b00


	//   ....[20]....
        /*25b8*/ 	.word	0x000e9be0


	//   ....[21]....
        /*25bc*/ 	.word	0x000e9c10


	//   ....[22]....
        /*25c0*/ 	.word	0x000e9c30


	//   ....[23]....
        /*25c4*/ 	.word	0x000e9cc0


	//   ....[24]....
        /*25c8*/ 	.word	0x000e9d10


	//   ....[25]....
        /*25cc*/ 	.word	0x000e9da0


	//   ....[26]....
        /*25d0*/ 	.word	0x000e9de0


	//   ....[27]....
        /*25d4*/ 	.word	0x000e9e60


	//   ....[28]....
        /*25d8*/ 	.word	0x000e9f00


	//   ....[29]....
        /*25dc*/ 	.word	0x000ea000


	//   ....[30]....
        /*25e0*/ 	.word	0x000ea030


	//   ....[31]....
        /*25e4*/ 	.word	0x000ea160


	//   ....[32]....
        /*25e8*/ 	.word	0x000ea1d0


	//   ....[33]....
        /*25ec*/ 	.word	0x000ea2e0


	//   ....[34]....
        /*25f0*/ 	.word	0x000ea3e0


	//   ....[35]....
        /*25f4*/ 	.word	0x000ea490


	//   ....[36]....
        /*25f8*/ 	.word	0x000ea4c0


	//   ....[37]....
        /*25fc*/ 	.word	0x000ea590


	//   ....[38]....
        /*2600*/ 	.word	0x000ea5b0


	//   ....[39]....
        /*2604*/ 	.word	0x000ea670


	//   ....[40]....
        /*2608*/ 	.word	0x000ea6d0


	//   ....[41]....
        /*260c*/ 	.word	0x000ea740


	//   ....[42]....
        /*2610*/ 	.word	0x000ea790


	//   ....[43]....
        /*2614*/ 	.word	0x000ea820


	//   ....[44]....
        /*2618*/ 	.word	0x000ea8c0


	//   ....[45]....
        /*261c*/ 	.word	0x000ea8f0


	//   ....[46]....
        /*2620*/ 	.word	0x000ea9e0


	//   ....[47]....
        /*2624*/ 	.word	0x000eab10


	//   ....[48]....
        /*2628*/ 	.word	0x000eac50


	//   ....[49]....
        /*262c*/ 	.word	0x000eaca0


	//   ....[50]....
        /*2630*/ 	.word	0x000ead10


	//   ....[51]....
        /*2634*/ 	.word	0x000eae00


	//   ....[52]....
        /*2638*/ 	.word	0x000eae70


	//   ....[53]....
        /*263c*/ 	.word	0x000eaf40


	//   ....[54]....
        /*2640*/ 	.word	0x000eaf70


	//   ....[55]....
        /*2644*/ 	.word	0x000eafd0


	//   ....[56]....
        /*2648*/ 	.word	0x000eb020


	//   ....[57]....
        /*264c*/ 	.word	0x000eb0f0


	//   ....[58]....
        /*2650*/ 	.word	0x000eb1e0


	//   ....[59]....
        /*2654*/ 	.word	0x000eb200


	//   ....[60]....
        /*2658*/ 	.word	0x000eb260


	//   ....[61]....
        /*265c*/ 	.word	0x000eb290


	//   ....[62]....
        /*2660*/ 	.word	0x000eb3b0


	//   ....[63]....
        /*2664*/ 	.word	0x000eb480


	//   ....[64]....
        /*2668*/ 	.word	0x000eb520


	//   ....[65]....
        /*266c*/ 	.word	0x000eb630


	//   ....[66]....
        /*2670*/ 	.word	0x000eb6a0


	//   ....[67]....
        /*2674*/ 	.word	0x000eb7c0


	//   ....[68]....
        /*2678*/ 	.word	0x000eb840


	//   ....[69]....
        /*267c*/ 	.word	0x000eb8e0


	//   ....[70]....
        /*2680*/ 	.word	0x000eb900


	//   ....[71]....
        /*2684*/ 	.word	0x000eb9b0


	//   ....[72]....
        /*2688*/ 	.word	0x000eba00


	//   ....[73]....
        /*268c*/ 	.word	0x000eba70


	//   ....[74]....
        /*2690*/ 	.word	0x000ebab0


	//   ....[75]....
        /*2694*/ 	.word	0x000ebb50


	//   ....[76]....
        /*2698*/ 	.word	0x000ebbf0


	//   ....[77]....
        /*269c*/ 	.word	0x000ebc10


	//   ....[78]....
        /*26a0*/ 	.word	0x000ebd20


	//   ....[79]....
        /*26a4*/ 	.word	0x000ebe60


	//   ....[80]....
        /*26a8*/ 	.word	0x000ebeb0


	//   ....[81]....
        /*26ac*/ 	.word	0x000ebff0


	//   ....[82]....
        /*26b0*/ 	.word	0x000ec120


	//   ....[83]....
        /*26b4*/ 	.word	0x000ec150


	//   ....[84]....
        /*26b8*/ 	.word	0x000ec260


	//   ....[85]....
        /*26bc*/ 	.word	0x000ec280


	//   ....[86]....
        /*26c0*/ 	.word	0x000ec2a0


	//   ....[87]....
        /*26c4*/ 	.word	0x000ec320


	//   ....[88]....
        /*26c8*/ 	.word	0x000ec360


	//   ....[89]....
        /*26cc*/ 	.word	0x000ec400


	//   ....[90]....
        /*26d0*/ 	.word	0x000ec510


	//   ....[91]....
        /*26d4*/ 	.word	0x000ec550


	//   ....[92]....
        /*26d8*/ 	.word	0x000ec630


	//   ....[93]....
        /*26dc*/ 	.word	0x000ec650


	//   ....[94]....
        /*26e0*/ 	.word	0x000ec670


	//   ....[95]....
        /*26e4*/ 	.word	0x000ec690


	//   ....[96]....
        /*26e8*/ 	.word	0x000ec700


	//   ....[97]....
        /*26ec*/ 	.word	0x000ec770


	//   ....[98]....
        /*26f0*/ 	.word	0x000ec7c0


	//   ....[99]....
        /*26f4*/ 	.word	0x000ec800


	//   ....[100]....
        /*26f8*/ 	.word	0x000ec840


	//   ....[101]....
        /*26fc*/ 	.word	0x000ec890


	//   ....[102]....
        /*2700*/ 	.word	0x000ec8e0


	//   ....[103]....
        /*2704*/ 	.word	0x000ec900


	//   ....[104]....
        /*2708*/ 	.word	0x000ec980


	//   ....[105]....
        /*270c*/ 	.word	0x000ec9b0


	//   ....[106]....
        /*2710*/ 	.word	0x000ec9e0


	//   ....[107]....
        /*2714*/ 	.word	0x000ecaa0


	//   ....[108]....
        /*2718*/ 	.word	0x000ecb40


	//   ....[109]....
        /*271c*/ 	.word	0x000ecbb0


	//   ....[110]....
        /*2720*/ 	.word	0x000ecbd0


	//   ....[111]....
        /*2724*/ 	.word	0x000ecc30


	//   ....[112]....
        /*2728*/ 	.word	0x000ecc60


	//   ....[113]....
        /*272c*/ 	.word	0x000ecce0


	//   ....[114]....
        /*2730*/ 	.word	0x000ecd10


	//   ....[115]....
        /*2734*/ 	.word	0x000ecd60


	//   ....[116]....
        /*2738*/ 	.word	0x000ecd80


	//   ....[117]....
        /*273c*/ 	.word	0x000ece20


	//   ....[118]....
        /*2740*/ 	.word	0x000ece60


	//   ....[119]....
        /*2744*/ 	.word	0x000ecea0


	//   ....[120]....
        /*2748*/ 	.word	0x000ecf10


	//   ....[121]....
        /*274c*/ 	.word	0x000ecf50


	//   ....[122]....
        /*2750*/ 	.word	0x000ecfc0


	//   ....[123]....
        /*2754*/ 	.word	0x000ed0b0


	//   ....[124]....
        /*2758*/ 	.word	0x000ed120


	//   ....[125]....
        /*275c*/ 	.word	0x000ed140


	//   ....[126]....
        /*2760*/ 	.word	0x000ed160


	//   ....[127]....
        /*2764*/ 	.word	0x000ed180


	//   ....[128]....
        /*2768*/ 	.word	0x000ed230


	//   ....[129]....
        /*276c*/ 	.word	0x000ed260


	//   ....[130]....
        /*2770*/ 	.word	0x000ed280


	//   ....[131]....
        /*2774*/ 	.word	0x000ed320


	//   ....[132]....
        /*2778*/ 	.word	0x000ed360


	//   ....[133]....
        /*277c*/ 	.word	0x000ed3b0


	//   ....[134]....
        /*2780*/ 	.word	0x000ed3f0


	//   ....[135]....
        /*2784*/ 	.word	0x000ed410


	//   ....[136]....
        /*2788*/ 	.word	0x000ed470


	//   ....[137]....
        /*278c*/ 	.word	0x000ed530


	//   ....[138]....
        /*2790*/ 	.word	0x000ed550


	//   ....[139]....
        /*2794*/ 	.word	0x000ed610


	//   ....[140]....
        /*2798*/ 	.word	0x000ed660


	//   ....[141]....
        /*279c*/ 	.word	0x000ed6a0


	//   ....[142]....
        /*27a0*/ 	.word	0x000ed720


	//   ....[143]....
        /*27a4*/ 	.word	0x000ed7b0


	//   ....[144]....
        /*27a8*/ 	.word	0x000ed7e0


	//   ....[145]....
        /*27ac*/ 	.word	0x000ed820


	//   ....[146]....
        /*27b0*/ 	.word	0x000ed860


	//   ....[147]....
        /*27b4*/ 	.word	0x000ed900


	//   ....[148]....
        /*27b8*/ 	.word	0x000ed920


	//   ....[149]....
        /*27bc*/ 	.word	0x000ed990


	//   ....[150]....
        /*27c0*/ 	.word	0x000ed9d0


	//   ....[151]....
        /*27c4*/ 	.word	0x000eda60


	//   ....[152]....
        /*27c8*/ 	.word	0x000edaa0


	//   ....[153]....
        /*27cc*/ 	.word	0x000edb20


	//   ....[154]....
        /*27d0*/ 	.word	0x000edb90


	//   ....[155]....
        /*27d4*/ 	.word	0x000edbf0


	//   ....[156]....
        /*27d8*/ 	.word	0x000edca0


	//   ....[157]....
        /*27dc*/ 	.word	0x000edcc0


	//   ....[158]....
        /*27e0*/ 	.word	0x000edce0


	//   ....[159]....
        /*27e4*/ 	.word	0x000edd00


	//   ....[160]....
        /*27e8*/ 	.word	0x000edd60


	//   ....[161]....
        /*27ec*/ 	.word	0x000eddb0


	//   ....[162]....
        /*27f0*/ 	.word	0x000eddd0


	//   ....[163]....
        /*27f4*/ 	.word	0x000ede80


	//   ....[164]....
        /*27f8*/ 	.word	0x000edef0


	//   ....[165]....
        /*27fc*/ 	.word	0x000edf40


	//   ....[166]....
        /*2800*/ 	.word	0x000edff0


	//   ....[167]....
        /*2804*/ 	.word	0x000ee010


	//   ....[168]....
        /*2808*/ 	.word	0x000ee090


	//   ....[169]....
        /*280c*/ 	.word	0x000ee0c0


	//   ....[170]....
        /*2810*/ 	.word	0x000ee100


	//   ....[171]....
        /*2814*/ 	.word	0x000ee1e0


	//   ....[172]....
        /*2818*/ 	.word	0x000ee210


	//   ....[173]....
        /*281c*/ 	.word	0x000ee240


	//   ....[174]....
        /*2820*/ 	.word	0x000ee290


	//   ....[175]....
        /*2824*/ 	.word	0x000ee310


	//   ....[176]....
        /*2828*/ 	.word	0x000ee380


	//   ....[177]....
        /*282c*/ 	.word	0x000ee3a0


	//   ....[178]....
        /*2830*/ 	.word	0x000ee3f0


	//   ....[179]....
        /*2834*/ 	.word	0x000ee410


	//   ....[180]....
        /*2838*/ 	.word	0x000ee460


	//   ....[181]....
        /*283c*/ 	.word	0x000ee500


	//   ....[182]....
        /*2840*/ 	.word	0x000ee5b0


	//   ....[183]....
        /*2844*/ 	.word	0x000ee5f0


	//   ....[184]....
        /*2848*/ 	.word	0x000ee640


	//   ....[185]....
        /*284c*/ 	.word	0x000ee670


	//   ....[186]....
        /*2850*/ 	.word	0x000ee710


	//   ....[187]....
        /*2854*/ 	.word	0x000ee740


	//   ....[188]....
        /*2858*/ 	.word	0x000ee770


	//   ....[189]....
        /*285c*/ 	.word	0x000ee790


	//   ....[190]....
        /*2860*/ 	.word	0x000ee890


	//   ....[191]....
        /*2864*/ 	.word	0x000ee8b0


	//   ....[192]....
        /*2868*/ 	.word	0x000ee920


	//   ....[193]....
        /*286c*/ 	.word	0x000ee990


	//   ....[194]....
        /*2870*/ 	.word	0x000ee9c0


	//   ....[195]....
        /*2874*/ 	.word	0x000eea80


	//   ....[196]....
        /*2878*/ 	.word	0x000eeaa0


	//   ....[197]....
        /*287c*/ 	.word	0x000eead0


	//   ....[198]....
        /*2880*/ 	.word	0x000eeaf0


	//   ....[199]....
        /*2884*/ 	.word	0x000eeb20


	//   ....[200]....
        /*2888*/ 	.word	0x000eec00


	//   ....[201]....
        /*288c*/ 	.word	0x000eec70


	//   ....[202]....
        /*2890*/ 	.word	0x000eecb0


	//   ....[203]....
        /*2894*/ 	.word	0x000eed10


	//   ....[204]....
        /*2898*/ 	.word	0x000eed30


	//   ....[205]....
        /*289c*/ 	.word	0x000eedb0


	//   ....[206]....
        /*28a0*/ 	.word	0x000eedd0


	//   ....[207]....
        /*28a4*/ 	.word	0x000eedf0


	//   ....[208]....
        /*28a8*/ 	.word	0x000eee50


	//   ....[209]....
        /*28ac*/ 	.word	0x000eeeb0


	//   ....[210]....
        /*28b0*/ 	.word	0x000eef60


	//   ....[211]....
        /*28b4*/ 	.word	0x000eefe0


	//   ....[212]....
        /*28b8*/ 	.word	0x000ef010


	//   ....[213]....
        /*28bc*/ 	.word	0x000ef060


	//   ....[214]....
        /*28c0*/ 	.word	0x000ef0a0


	//   ....[215]....
        /*28c4*/ 	.word	0x000ef0c0


	//   ....[216]....
        /*28c8*/ 	.word	0x000ef190


	//   ....[217]....
        /*28cc*/ 	.word	0x000ef1c0


	//   ....[218]....
        /*28d0*/ 	.word	0x000ef1f0


	//   ....[219]....
        /*28d4*/ 	.word	0x000ef2d0


	//   ....[220]....
        /*28d8*/ 	.word	0x000ef310


	//   ....[221]....
        /*28dc*/ 	.word	0x000ef340


	//   ....[222]....
        /*28e0*/ 	.word	0x000ef360


	//   ....[223]....
        /*28e4*/ 	.word	0x000ef3a0


	//   ....[224]....
        /*28e8*/ 	.word	0x000ef410


	//   ....[225]....
        /*28ec*/ 	.word	0x000ef4d0


	//   ....[226]....
        /*28f0*/ 	.word	0x000ef510


	//   ....[227]....
        /*28f4*/ 	.word	0x000ef570


	//   ....[228]....
        /*28f8*/ 	.word	0x000ef610


	//   ....[229]....
        /*28fc*/ 	.word	0x000ef690


	//   ....[230]....
        /*2900*/ 	.word	0x000ef6c0


	//   ....[231]....
        /*2904*/ 	.word	0x000ef6f0


	//   ....[232]....
        /*2908*/ 	.word	0x000ef740


	//   ....[233]....
        /*290c*/ 	.word	0x000ef800


	//   ....[234]....
        /*2910*/ 	.word	0x000ef830


	//   ....[235]....
        /*2914*/ 	.word	0x000ef850


	//   ....[236]....
        /*2918*/ 	.word	0x000ef8a0


	//   ....[237]....
        /*291c*/ 	.word	0x000ef960


	//   ....[238]....
        /*2920*/ 	.word	0x000ef9a0


	//   ....[239]....
        /*2924*/ 	.word	0x000ef9c0


	//   ....[240]....
        /*2928*/ 	.word	0x000efa00


	//   ....[241]....
        /*292c*/ 	.word	0x000efa80


	//   ....[242]....
        /*2930*/ 	.word	0x000efc20


	//   ....[243]....
        /*2934*/ 	.word	0x000efc40


	//   ....[244]....
        /*2938*/ 	.word	0x000efc60


	//   ....[245]....
        /*293c*/ 	.word	0x000efde0


	//   ....[246]....
        /*2940*/ 	.word	0x000efe00


	//   ....[247]....
        /*2944*/ 	.word	0x000efe20


	//   ....[248]....
        /*2948*/ 	.word	0x000efe60


	//   ....[249]....
        /*294c*/ 	.word	0x000efe80


	//   ....[250]....
        /*2950*/ 	.word	0x000eff20


	//   ....[251]....
        /*2954*/ 	.word	0x000eff70


	//   ....[252]....
        /*2958*/ 	.word	0x000eff90


	//   ....[253]....
        /*295c*/ 	.word	0x000f0090


	//   ....[254]....
        /*2960*/ 	.word	0x000f00c0


	//----- nvinfo : EIATTR_EXIT_INSTR_OFFSETS
	.align		4
.L_41:
        /*2964*/ 	.byte	0x04, 0x1c
        /*2966*/ 	.short	(.L_43 - .L_42)


	//   ....[0]....
.L_42:
        /*2968*/ 	.word	0x0011bf10


	//   ....[1]....
        /*296c*/ 	.word	0x0011bf40


	//----- nvinfo : EIATTR_REQNTID
	.align		4
.L_43:
        /*2970*/ 	.byte	0x04, 0x10
        /*2972*/ 	.short	(.L_45 - .L_44)
.L_44:
        /*2974*/ 	.word	0x00000020
        /*2978*/ 	.word	0x00000001
        /*297c*/ 	.word	0x00000001


	//----- nvinfo : EIATTR_CBANK_PARAM_SIZE
	.align		4
.L_45:
        /*2980*/ 	.byte	0x03, 0x19
        /*2982*/ 	.short	0x0050


	//----- nvinfo : EIATTR_PARAM_CBANK
	.align		4
        /*2984*/ 	.byte	0x04, 0x0a
        /*2986*/ 	.short	(.L_47 - .L_46)
	.align		4
.L_46:
        /*2988*/ 	.word	index@(.nv.constant0.matmul_kernel)
        /*298c*/ 	.short	0x0210
        /*298e*/ 	.short	0x0050


	//----- nvinfo : EIATTR_SW_WAR
	.align		4
.L_47:
        /*2990*/ 	.byte	0x04, 0x36
        /*2992*/ 	.short	(.L_49 - .L_48)
.L_48:
        /*2994*/ 	.word	0x00000008
.L_49:


//--------------------- .nv.callgraph             --------------------------
	.section	.nv.callgraph,"",@"SHT_CUDA_CALLGRAPH"
	.align	4
	.sectionentsize	8
	.align		4
        /*0000*/ 	.word	0x00000000
	.align		4
        /*0004*/ 	.word	0xffffffff
	.align		4
        /*0008*/ 	.word	0x00000000
	.align		4
        /*000c*/ 	.word	0xfffffffe
	.align		4
        /*0010*/ 	.word	0x00000000
	.align		4
        /*0014*/ 	.word	0xfffffffd
	.align		4
        /*0018*/ 	.word	0x00000000
	.align		4
        /*001c*/ 	.word	0xfffffffc


//--------------------- .text.matmul_kernel       --------------------------
	.section	.text.matmul_kernel,"ax",@progbits
	.align	128
        .global         matmul_kernel
        .type           matmul_kernel,@function
        .size           matmul_kernel,(.L_x_3 - matmul_kernel)
        .other          matmul_kernel,@"STO_CUDA_ENTRY STV_DEFAULT"
matmul_kernel:
.text.matmul_kernel:
[----:B------:R-:W0:Y:S08]  /*0000*/  LDC R1, c[0x0][0x28] ;  /* 0x00000a00ff017b82 */ /* 0x000e300000000800 */
[----:B------:R-:W1:Y:S01]  /*0010*/  LDC.64 R2, c[0x0][0x228] ;  /* 0x00008a00ff027b82 */ /* 0x000e620000000a00 */
[----:B0-----:R-:W-:Y:S01]  /*0020*/  VIADD R1, R1, 0xffff9878 ;  /* 0xffff987801017836 */ /* 0x001fe20000000000 */
[----:B------:R-:W0:Y:S01]  /*0030*/  S2R R5, SR_CTAID.X ;  /* 0x0000000000057919 */ /* 0x000e220000002500 */
[----:B------:R-:W-:Y:S01]  /*0040*/  UMOV UR15, 0x400 ;  /* 0x00000400000f7882 */ /* 0x000fe20000000000 */
[----:B------:R-:W2:Y:S04]  /*0050*/  S2R R12, SR_TID.X ;  /* 0x00000000000c7919 */ /* 0x000ea80000002100 */
[----:B------:R-:W3:Y:S01]  /*0060*/  S2UR UR4, SR_CgaCtaId ;  /* 0x00000000000479c3 */ /* 0x000ee20000008800 */
[----:B-1----:R1:W-:Y:S01]  /*0070*/  STL.64 [R1+0x2048], R2 ;  /* 0x0020480201007387 */ /* 0x0023e20000100a00 */
[----:B------:R-:W-:-:S02]  /*0080*/  IMAD.MOV.U32 R23, RZ, RZ, R3 ;  /* 0x000000ffff177224 */ /* 0x000fc400078e0003 */
[----:B------:R-:W-:Y:S01]  /*0090*/  IMAD.MOV.U32 R18, RZ, RZ, R2 ;  /* 0x000000ffff127224 */ /* 0x000fe200078e0002 */
[----:B------:R-:W-:Y:S01]  /*00a0*/  STL [R1+0x60], RZ ;  /* 0x000060ff01007387 */ /* 0x000fe20000100800 */
[----:B------:R-:W-:-:S03]  /*00b0*/  VIADD R0, R23, 0x7f ;  /* 0x0000007f17007836 */ /* 0x000fc60000000000 */
[----:B------:R-:W-:Y:S01]  /*00c0*/  STL [R1+0x64], RZ ;  /* 0x000064ff01007387 */ /* 0x000fe20000100800 */
[----:B---3--:R-:W-:Y:S01]  /*00d0*/  ULEA UR15, UR4, UR15, 0x18 ;  /* 0x0000000f040f7291 */ /* 0x008fe2000f8ec03f */
[----:B0-----:R-:W-:Y:S02]  /*00e0*/  IABS R8, R5 ;  /* 0x0000000500087213 */ /* 0x001fe40000000000 */
[----:B------:R-:W-:Y:S01]  /*00f0*/  STL [R1+0x68], RZ ;  /* 0x000068ff01007387 */ /* 0x000fe20000100800 */
[----:B-1----:R-:W-:Y:S01]  /*0100*/  SHF.R.S32.HI R3, RZ, 0x1f, R0 ;  /* 0x0000001fff037819 */ /* 0x002fe20000011400 */
[----:B------:R-:W-:Y:S02]  /*0110*/  ULDC.64 UR4, c[0x0][0x208] ;  /* 0x0000820000047ab9 */ /* 0x000fe40000000a00 */
[----:B------:R-:W-:Y:S01]  /*0120*/  STL [R1+0x6c], RZ ;  /* 0x00006cff01007387 */ /* 0x000fe20000100800 */
[----:B------:R-:W-:-:S03]  /*0130*/  LEA.HI R3, R3, R0, RZ, 0x7 ;  /* 0x0000000003037211 */ /* 0x000fc600078f38ff */
[----:B------:R-:W-:Y:S01]  /*0140*/  STL [R1+0x80], RZ ;  /* 0x000080ff01007387 */ /* 0x000fe20000100800 */
[----:B------:R-:W-:-:S03]  /*0150*/  SHF.R.S32.HI R3, RZ, 0x7, R3 ;  /* 0x00000007ff037819 */ /* 0x000fc60000011403 */
[----:B------:R-:W-:Y:S02]  /*0160*/  STL [R1+0x84], RZ ;  /* 0x000084ff01007387 */ /* 0x000fe40000100800 */
[----:B------:R-:W-:Y:S02]  /*0170*/  IMAD.SHL.U32 R4, R3, 0x8, RZ ;  /* 0x0000000803047824 */ /* 0x000fe400078e00ff */
[----:B------:R-:W-:Y:S03]  /*0180*/  STL [R1+0x88], RZ ;  /* 0x000088ff01007387 */ /* 0x000fe60000100800 */
[-C--:B------:R-:W-:Y:S01]  /*0190*/  IABS R7, R4.reuse ;  /* 0x0000000400077213 */ /* 0x080fe20000000000 */
[----:B------:R-:W-:Y:S01]  /*01a0*/  STL [R1+0x8c], RZ ;  /* 0x00008cff01007387 */ /* 0x000fe20000100800 */
[----:B------:R-:W-:Y:S02]  /*01b0*/  IABS R10, R4 ;  /* 0x00000004000a7213 */ /* 0x000fe40000000000 */
[----:B------:R-:W0:Y:S01]  /*01c0*/  I2F.RP R0, R7 ;  /* 0x0000000700007306 */ /* 0x000e220000209400 */
[----:B------:R-:W-:Y:S04]  /*01d0*/  STL [R1+0xa0], RZ ;  /* 0x0000a0ff01007387 */ /* 0x000fe80000100800 */
[----:B------:R-:W-:Y:S04]  /*01e0*/  STL [R1+0xa4], RZ ;  /* 0x0000a4ff01007387 */ /* 0x000fe80000100800 */
[----:B------:R-:W-:Y:S04]  /*01f0*/  STL [R1+0xa8], RZ ;  /* 0x0000a8ff01007387 */ /* 0x000fe80000100800 */
[----:B------:R-:W-:Y:S01]  /*0200*/  STL [R1+0xac], RZ ;  /* 0x0000acff01007387 */ /* 0x000fe20000100800 */
[----:B0-----:R-:W0:Y:S03]  /*0210*/  MUFU.RCP R0, R0 ;  /* 0x0000000000007308 */ /* 0x001e260000001000 */
[----:B------:R-:W-:Y:S04]  /*0220*/  STL [R1+0xc0], RZ ;  /* 0x0000c0ff01007387 */ /* 0x000fe80000100800 */
[----:B------:R-:W-:Y:S04]  /*0230*/  STL [R1+0xc4], RZ ;  /* 0x0000c4ff01007387 */ /* 0x000fe80000100800 */
[----:B------:R-:W-:Y:S04]  /*0240*/  STL [R1+0xc8], RZ ;  /* 0x0000c8ff01007387 */ /* 0x000fe80000100800 */
[----:B------:R-:W-:Y:S01]  /*0250*/  STL [R1+0xcc], RZ ;  /* 0x0000ccff01007387 */ /* 0x000fe20000100800 */
[----:B0-----:R-:W-:-:S03]  /*0260*/  VIADD R2, R0, 0xffffffe ;  /* 0x0ffffffe00027836 */ /* 0x001fc60000000000 */
[----:B------:R-:W-:Y:S01]  /*0270*/  STL [R1+0xe0], RZ ;  /* 0x0000e0ff01007387 */ /* 0x000fe20000100800 */
[----:B------:R-:W-:Y:S01]  /*0280*/  IMAD.MOV R0, RZ, RZ, -R10 ;  /* 0x000000ffff007224 */ /* 0x000fe200078e0a0a */
[----:B------:R0:W1:Y:S02]  /*0290*/  F2I.FTZ.U32.TRUNC.NTZ R3, R2 ;  /* 0x0000000200037305 */ /* 0x000064000021f000 */
[----:B------:R-:W-:Y:S04]  /*02a0*/  STL [R1+0xe4], RZ ;  /* 0x0000e4ff01007387 */ /* 0x000fe80000100800 */
[----:B------:R-:W-:Y:S04]  /*02b0*/  STL [R1+0xe8], RZ ;  /* 0x0000e8ff01007387 */ /* 0x000fe80000100800 */
[----:B------:R-:W-:Y:S01]  /*02c0*/  STL [R1+0xec], RZ ;  /* 0x0000ecff01007387 */ /* 0x000fe20000100800 */
[----:B0-----:R-:W-:-:S03]  /*02d0*/  IMAD.MOV.U32 R2, RZ, RZ, RZ ;  /* 0x000000ffff027224 */ /* 0x001fc600078e00ff */
[----:B------:R-:W-:Y:S01]  /*02e0*/  STL [R1+0x100], RZ ;  /* 0x000100ff01007387 */ /* 0x000fe20000100800 */
[----:B-1----:R-:W-:-:S03]  /*02f0*/  IMAD.MOV R6, RZ, RZ, -R3 ;  /* 0x000000ffff067224 */ /* 0x002fc600078e0a03 */
[----:B------:R-:W-:Y:S01]  /*0300*/  STL [R1+0x104], RZ ;  /* 0x000104ff01007387 */ /* 0x000fe20000100800 */
[----:B------:R-:W-:-:S03]  /*0310*/  IMAD R9, R6, R7, RZ ;  /* 0x0000000706097224 */ /* 0x000fc600078e02ff */
[----:B------:R-:W-:Y:S01]  /*0320*/  STL [R1+0x108], RZ ;  /* 0x000108ff01007387 */ /* 0x000fe20000100800 */
[----:B------:R-:W-:Y:S02]  /*0330*/  IMAD.MOV.U32 R6, RZ, RZ, R8 ;  /* 0x000000ffff067224 */ /* 0x000fe400078e0008 */
[----:B------:R-:W-:Y:S01]  /*0340*/  IMAD.HI.U32 R3, R3, R9, R2 ;  /* 0x0000000903037227 */ /* 0x000fe200078e0002 */
[----:B------:R-:W-:Y:S04]  /*0350*/  STL [R1+0x10c], RZ ;  /* 0x00010cff01007387 */ /* 0x000fe80000100800 */
[----:B------:R-:W-:Y:S01]  /*0360*/  STL [R1+0x120], RZ ;  /* 0x000120ff01007387 */ /* 0x000fe20000100800 */
[----:B------:R-:W-:-:S03]  /*0370*/  IMAD.HI.U32 R3, R3, R6, RZ ;  /* 0x0000000603037227 */ /* 0x000fc600078e00ff */
[----:B------:R-:W-:Y:S01]  /*0380*/  STL [R1+0x124], RZ ;  /* 0x000124ff01007387 */ /* 0x000fe20000100800 */
[----:B------:R-:W-:-:S03]  /*0390*/  IMAD R0, R3, R0, R6 ;  /* 0x0000000003007224 */ /* 0x000fc600078e0206 */
[----:B------:R-:W-:Y:S02]  /*03a0*/  STL [R1+0x128], RZ ;  /* 0x000128ff01007387 */ /* 0x000fe40000100800 */
[----:B------:R-:W-:Y:S02]  /*03b0*/  ISETP.GT.U32.AND P1, PT, R7, R0, PT ;  /* 0x000000000700720c */ /* 0x000fe40003f24070 */
[----:B------:R-:W-:Y:S04]  /*03c0*/  STL [R1+0x12c], RZ ;  /* 0x00012cff01007387 */ /* 0x000fe80000100800 */
[----:B------:R-:W-:Y:S04]  /*03d0*/  STL [R1+0x140], RZ ;  /* 0x000140ff01007387 */ /* 0x000fe80000100800 */
[----:B------:R-:W-:Y:S03]  /*03e0*/  STL [R1+0x144], RZ ;  /* 0x000144ff01007387 */ /* 0x000fe60000100800 */
[----:B------:R-:W-:Y:S01]  /*03f0*/  @!P1 IMAD.IADD R0, R0, 0x1, -R7 ;  /* 0x0000000100009824 */ /* 0x000fe200078e0a07 */
[----:B------:R-:W-:Y:S01]  /*0400*/  STL [R1+0x148], RZ ;  /* 0x000148ff01007387 */ /* 0x000fe20000100800 */
[----:B------:R-:W-:Y:S01]  /*0410*/  @!P1 VIADD R3, R3, 0x1 ;  /* 0x0000000103039836 */ /* 0x000fe20000000000 */
[----:B------:R-:W-:-:S02]  /*0420*/  ISETP.NE.AND P1, PT, R4, RZ, PT ;  /* 0x000000ff0400720c */ /* 0x000fc40003f25270 */
[----:B------:R-:W-:Y:S01]  /*0430*/  STL [R1+0x14c], RZ ;  /* 0x00014cff01007387 */ /* 0x000fe20000100800 */
[----:B------:R-:W-:Y:S02]  /*0440*/  ISETP.GE.U32.AND P0, PT, R0, R7, PT ;  /* 0x000000070000720c */ /* 0x000fe40003f06070 */
[----:B------:R-:W-:Y:S01]  /*0450*/  LOP3.LUT R0, R5, R4, RZ, 0x3c, !PT ;  /* 0x0000000405007212 */ /* 0x000fe200078e3cff */
[----:B------:R-:W-:Y:S03]  /*0460*/  STL [R1+0x160], RZ ;  /* 0x000160ff01007387 */ /* 0x000fe60000100800 */
[----:B------:R-:W-:Y:S01]  /*0470*/  ISETP.GE.AND P2, PT, R0, RZ, PT ;  /* 0x000000ff0000720c */ /* 0x000fe20003f46270 */
[----:B------:R-:W-:Y:S01]  /*0480*/  STL [R1+0x164], RZ ;  /* 0x000164ff01007387 */ /* 0x000fe20000100800 */
[----:B------:R-:W-:-:S03]  /*0490*/  VIADD R0, R18, 0x1ff ;  /* 0x000001ff12007836 */ /* 0x000fc60000000000 */
[----:B------:R-:W-:Y:S02]  /*04a0*/  STL [R1+0x168], RZ ;  /* 0x000168ff01007387 */ /* 0x000fe40000100800 */
[----:B------:R-:W-:Y:S02]  /*04b0*/  @P0 VIADD R3, R3, 0x1 ;  /* 0x0000000103030836 */ /* 0x000fe40000000000 */
[----:B------:R-:W-:Y:S02]  /*04c0*/  STL [R1+0x16c], RZ ;  /* 0x00016cff01007387 */ /* 0x000fe40000100800 */
[----:B------:R-:W-:Y:S01]  /*04d0*/  IMAD.MOV.U32 R2, RZ, RZ, R3 ;  /* 0x000000ffff027224 */ /* 0x000fe200078e0003 */
[----:B------:R-:W-:Y:S01]  /*04e0*/  SHF.R.S32.HI R3, RZ, 0x1f, R0 ;  /* 0x0000001fff037819 */ /* 0x000fe20000011400 */
[----:B------:R-:W-:Y:S02]  /*04f0*/  STL [R1+0x180], RZ ;  /* 0x000180ff01007387 */ /* 0x000fe40000100800 */
[----:B------:R-:W-:Y:S01]  /*0500*/  @!P2 IMAD.MOV R2, RZ, RZ, -R2 ;  /* 0x000000ffff02a224 */ /* 0x000fe200078e0a02 */
[----:B------:R-:W-:Y:S01]  /*0510*/  @!P1 LOP3.LUT R2, RZ, R4, RZ, 0x33, !PT ;  /* 0x00000004ff029212 */ /* 0x000fe200078e33ff */
[----:B------:R-:W-:Y:S01]  /*0520*/  STL [R1+0x184], RZ ;  /* 0x000184ff01007387 */ /* 0x000fe20000100800 */
[----:B------:R-:W-:-:S03]  /*0530*/  LEA.HI R3, R3, R0, RZ, 0x9 ;  /* 0x0000000003037211 */ /* 0x000fc600078f48ff */
[----:B------:R-:W-:Y:S01]  /*0540*/  STL [R1+0x188], RZ ;  /* 0x000188ff01007387 */ /* 0x000fe20000100800 */
[----:B------:R-:W-:Y:S02]  /*0550*/  IMAD.SHL.U32 R6, R2, 0x8, RZ ;  /* 0x0000000802067824 */ /* 0x000fe400078e00ff */
[----:B------:R-:W-:Y:S01]  /*0560*/  IMAD.MOV R2, RZ, RZ, -R2 ;  /* 0x000000ffff027224 */ /* 0x000fe200078e0a02 */
[----:B------:R-:W-:Y:S02]  /*0570*/  STL [R1+0x18c], RZ ;  /* 0x00018cff01007387 */ /* 0x000fe40000100800 */
[----:B------:R-:W-:Y:S01]  /*0580*/  LEA.HI.SX32 R3, R3, -R6, 0x17 ;  /* 0x8000000603037211 */ /* 0x000fe200078fbaff */
[----:B------:R-:W-:Y:S01]  /*0590*/  IMAD R4, R4, R2, R5 ;  /* 0x0000000204047224 */ /* 0x000fe200078e0205 */
[----:B------:R-:W-:Y:S02]  /*05a0*/  STL [R1+0x1a0], RZ ;  /* 0x0001a0ff01007387 */ /* 0x000fe40000100800 */
[----:B------:R-:W-:-:S02]  /*05b0*/  VIMNMX R11, R3, 0x8, PT ;  /* 0x00000008030b7848 */ /* 0x000fc40003fe0100 */
[----:B------:R-:W-:Y:S01]  /*05c0*/  STL [R1+0x1a4], RZ ;  /* 0x0001a4ff01007387 */ /* 0x000fe20000100800 */
[----:B------:R-:W-:Y:S02]  /*05d0*/  IABS R9, R4 ;  /* 0x0000000400097213 */ /* 0x000fe40000000000 */
[----:B------:R-:W-:Y:S01]  /*05e0*/  IABS R7, R11 ;  /* 0x0000000b00077213 */ /* 0x000fe20000000000 */
[----:B------:R-:W-:Y:S03]  /*05f0*/  STL [R1+0x1a8], RZ ;  /* 0x0001a8ff01007387 */ /* 0x000fe60000100800 */
        /* <DEDUP_REMOVED lines=11> */
[----:B------:R-:W-:Y:S04]  /*06b0*/  STL [R1+0x1dc], RZ ;  /* 0x0001dcff01007387 */ /* 0x000fe80000100800 */
[----:B------:R-:W-:Y:S01]  /*06c0*/  STL [R1+0x1e0], RZ ;  /* 0x0001e0ff01007387 */ /* 0x000fe20000100800 */
[----:B------:R-:W0:Y:S03]  /*06d0*/  F2I.FTZ.U32.TRUNC.NTZ R3, R3 ;  /* 0x0000000300037305 */ /* 0x000e26000021f000 */
[----:B------:R-:W-:Y:S04]  /*06e0*/  STL [R1+0x1e4], RZ ;  /* 0x0001e4ff01007387 */ /* 0x000fe80000100800 */
[----:B------:R-:W-:Y:S04]  /*06f0*/  STL [R1+0x1e8], RZ ;  /* 0x0001e8ff01007387 */ /* 0x000fe80000100800 */
[----:B------:R-:W-:Y:S04]  /*0700*/  STL [R1+0x1ec], RZ ;  /* 0x0001ecff01007387 */ /* 0x000fe80000100800 */
[----:B------:R-:W-:Y:S01]  /*0710*/  STL [R1+0x230], RZ ;  /* 0x000230ff01007387 */ /* 0x000fe20000100800 */
[----:B0-----:R-:W-:-:S03]  /*0720*/  IMAD.MOV R8, RZ, RZ, -R3 ;  /* 0x000000ffff087224 */ /* 0x001fc600078e0a03 */
[----:B------:R-:W-:Y:S01]  /*0730*/  STL [R1+0x234], RZ ;  /* 0x000234ff01007387 */ /* 0x000fe20000100800 */
[----:B------:R-:W-:Y:S01]  /*0740*/  IMAD.MOV.U32 R2, RZ, RZ, R8 ;  /* 0x000000ffff027224 */ /* 0x000fe200078e0008 */
[----:B------:R-:W-:Y:S02]  /*0750*/  IABS R8, R11 ;  /* 0x0000000b00087213 */ /* 0x000fe40000000000 */
[----:B------:R-:W-:Y:S01]  /*0760*/  STL [R1+0x238], RZ ;  /* 0x000238ff01007387 */ /* 0x000fe20000100800 */
[----:B------:R-:W-:Y:S02]  /*0770*/  IMAD R5, R2, R7, RZ ;  /* 0x0000000702057224 */ /* 0x000fe400078e02ff */
[----:B------:R-:W-:Y:S01]  /*0780*/  IMAD.MOV.U32 R2, RZ, RZ, RZ ;  /* 0x000000ffff027224 */ /* 0x000fe200078e00ff */
[----:B------:R-:W-:Y:S03]  /*0790*/  STL [R1+0x23c], RZ ;  /* 0x00023cff01007387 */ /* 0x000fe60000100800 */
[----:B------:R-:W-:Y:S01]  /*07a0*/  IMAD.HI.U32 R2, R3, R5, R2 ;  /* 0x0000000503027227 */ /* 0x000fe200078e0002 */
[----:B------:R-:W-:Y:S01]  /*07b0*/  STL [R1+0x220], RZ ;  /* 0x000220ff01007387 */ /* 0x000fe20000100800 */
[----:B--2---:R-:W-:-:S02]  /*07c0*/  LOP3.LUT R5, R12, 0x1f, RZ, 0xc0, !PT ;  /* 0x0000001f0c057812 */ /* 0x004fc400078ec0ff */
[----:B------:R-:W-:Y:S01]  /*07d0*/  IMAD.MOV R3, RZ, RZ, -R8 ;  /* 0x000000ffff037224 */ /* 0x000fe200078e0a08 */
[----:B------:R-:W-:Y:S01]  /*07e0*/  STL [R1+0x224], RZ ;  /* 0x000224ff01007387 */ /* 0x000fe20000100800 */
[----:B------:R-:W-:-:S03]  /*07f0*/  IMAD.HI.U32 R0, R2, R9, RZ ;  /* 0x0000000902007227 */ /* 0x000fc600078e00ff */
[----:B------:R-:W-:Y:S01]  /*0800*/  STL [R1+0x228], RZ ;  /* 0x000228ff01007387 */ /* 0x000fe20000100800 */
[----:B------:R-:W-:Y:S02]  /*0810*/  IMAD R2, R0, R3, R9 ;  /* 0x0000000300027224 */ /* 0x000fe400078e0209 */
[----:B------:R-:W0:Y:S01]  /*0820*/  LDC R3, c[0x0][0x230] ;  /* 0x00008c00ff037b82 */ /* 0x000e220000000800 */
        /* <DEDUP_REMOVED lines=11> */
[-C--:B------:R-:W-:Y:S01]  /*08e0*/  LOP3.LUT R2, R4, R11.reuse, RZ, 0x3c, !PT ;  /* 0x0000000b04027212 */ /* 0x080fe200078e3cff */
[----:B------:R-:W-:Y:S01]  /*08f0*/  STL [R1+0x4f4], RZ ;  /* 0x0004f4ff01007387 */ /* 0x000fe20000100800 */
[----:B0-----:R-:W-:Y:S02]  /*0900*/  VIADD R3, R3, 0x1f ;  /* 0x0000001f03037836 */ /* 0x001fe40000000000 */
[----:B------:R-:W-:Y:S01]  /*0910*/  ISETP.GE.AND P2, PT, R2, RZ, PT ;  /* 0x000000ff0200720c */ /* 0x000fe20003f46270 */
[----:B------:R-:W-:Y:S04]  /*0920*/  STL [R1+0x4f8], RZ ;  /* 0x0004f8ff01007387 */ /* 0x000fe80000100800 */
[----:B------:R-:W-:Y:S02]  /*0930*/  STL [R1+0x4fc], RZ ;  /* 0x0004fcff01007387 */ /* 0x000fe40000100800 */
[----:B------:R-:W-:Y:S01]  /*0940*/  @P0 VIADD R0, R0, 0x1 ;  /* 0x0000000100000836 */ /* 0x000fe20000000000 */
[----:B------:R-:W-:Y:S01]  /*0950*/  ISETP.GE.AND P0, PT, R3, 0x20, PT ;  /* 0x000000200300780c */ /* 0x000fe20003f06270 */
[----:B------:R-:W-:Y:S04]  /*0960*/  STL [R1+0x4e0], RZ ;  /* 0x0004e0ff01007387 */ /* 0x000fe80000100800 */
[----:B------:R-:W-:Y:S01]  /*0970*/  STL [R1+0x4e4], RZ ;  /* 0x0004e4ff01007387 */ /* 0x000fe20000100800 */
[----:B------:R-:W-:Y:S01]  /*0980*/  @!P2 IMAD.MOV R0, RZ, RZ, -R0 ;  /* 0x000000ffff00a224 */ /* 0x000fe200078e0a00 */
[----:B------:R-:W-:-:S02]  /*0990*/  @!P1 LOP3.LUT R0, RZ, R11, RZ, 0x33, !PT ;  /* 0x0000000bff009212 */ /* 0x000fc400078e33ff */
[----:B------:R-:W-:Y:S03]  /*09a0*/  STL [R1+0x4e8], RZ ;  /* 0x0004e8ff01007387 */ /* 0x000fe60000100800 */
[----:B------:R-:W-:Y:S01]  /*09b0*/  IMAD.MOV R2, RZ, RZ, -R0 ;  /* 0x000000ffff027224 */ /* 0x000fe200078e0a00 */
[----:B------:R-:W-:Y:S01]  /*09c0*/  STL [R1+0x4ec], RZ ;  /* 0x0004ecff01007387 */ /* 0x000fe20000100800 */
[----:B------:R-:W-:Y:S02]  /*09d0*/  IMAD.SHL.U32 R17, R0, 0x80, RZ ;  /* 0x0000008000117824 */ /* 0x000fe400078e00ff */
[----:B------:R-:W-:Y:S01]  /*09e0*/  IMAD R2, R11, R2, R4 ;  /* 0x000000020b027224 */ /* 0x000fe200078e0204 */
[----:B------:R-:W-:Y:S01]  /*09f0*/  STL [R1+0x4d0], RZ ;  /* 0x0004d0ff01007387 */ /* 0x000fe20000100800 */
[C---:B------:R-:W-:Y:S02]  /*0a00*/  VIADD R3, R17.reuse, 0x1 ;  /* 0x0000000111037836 */ /* 0x040fe40000000000 */
[----:B------:R-:W-:Y:S01]  /*0a10*/  VIADD R0, R17, 0x2 ;  /* 0x0000000211007836 */ /* 0x000fe20000000000 */
[----:B------:R-:W-:Y:S01]  /*0a20*/  STL [R1+0x4d4], RZ ;  /* 0x0004d4ff01007387 */ /* 0x000fe20000100800 */
[----:B------:R-:W-:-:S02]  /*0a30*/  IMAD.IADD R2, R6, 0x1, R2 ;  /* 0x0000000106027824 */ /* 0x000fc400078e0202 */
[C---:B------:R-:W-:Y:S01]  /*0a40*/  VIADD R6, R17.reuse, 0x3 ;  /* 0x0000000311067836 */ /* 0x040fe20000000000 */
[----:B------:R-:W-:Y:S01]  /*0a50*/  STL [R1+0x4d8], RZ ;  /* 0x0004d8ff01007387 */ /* 0x000fe20000100800 */
[C---:B------:R-:W-:Y:S02]  /*0a60*/  VIADD R57, R17.reuse, 0x6 ;  /* 0x0000000611397836 */ /* 0x040fe40000000000 */
[C---:B------:R-:W-:Y:S01]  /*0a70*/  VIADD R56, R17.reuse, 0x7 ;  /* 0x0000000711387836 */ /* 0x040fe20000000000 */
[----:B------:R-:W-:Y:S01]  /*0a80*/  STL [R1+0x4dc], RZ ;  /* 0x0004dcff01007387 */ /* 0x000fe20000100800 */
[C---:B------:R-:W-:Y:S02]  /*0a90*/  VIADD R59, R17.reuse, 0x8 ;  /* 0x00000008113b7836 */ /* 0x040fe40000000000 */
[C---:B------:R-:W-:Y:S01]  /*0aa0*/  VIADD R60, R17.reuse, 0x9 ;  /* 0x00000009113c7836 */ /* 0x040fe20000000000 */
[----:B------:R-:W-:Y:S01]  /*0ab0*/  STL [R1+0x4c0], RZ ;  /* 0x0004c0ff01007387 */ /* 0x000fe20000100800 */
[----:B------:R-:W-:-:S02]  /*0ac0*/  VIADD R53, R17, 0xb ;  /* 0x0000000b11357836 */ /* 0x000fc40000000000 */
[----:B------:R-:W-:Y:S01]  /*0ad0*/  IMAD R22, R2, 0x200, R5 ;  /* 0x0000020002167824 */ /* 0x000fe200078e0205 */
        /* <DEDUP_REMOVED lines=49> */
[----:B------:R-:W-:Y:S02]  /*0df0*/  VIADD R20, R17, 0x7f ;  /* 0x0000007f11147836 */ /* 0x000fe40000000000 */
        /* <DEDUP_REMOVED lines=17> */
[----:B------:R-:W-:-:S03]  /*0f10*/  VIADD R16, R22, 0x1e0 ;  /* 0x000001e016107836 */ /* 0x000fc60000000000 */
[----:B------:R-:W-:Y:S04]  /*0f20*/  STL [R1+0x460], RZ ;  /* 0x000460ff01007387 */ /* 0x000fe80000100800 */
        /* <DEDUP_REMOVED lines=1943> */
[----:B------:R-:W-:Y:S04]  /*88a0*/  STL [R1+0x211c], R17 ;  /* 0x00211c1101007387 */ /* 0x000fe80000100800 */
[----:B------:R0:W-:Y:S04]  /*88b0*/  STL [R1+0x5034], R3 ;  /* 0x0050340301007387 */ /* 0x0001e80000100800 */
[----:B------:R1:W-:Y:S04]  /*88c0*/  STL [R1+0x5030], R0 ;  /* 0x0050300001007387 */ /* 0x0003e80000100800 */
[----:B------:R2:W-:Y:S01]  /*88d0*/  STL [R1+0x502c], R6 ;  /* 0x00502c0601007387 */ /* 0x0005e20000100800 */
[----:B0-----:R-:W-:-:S02]  /*88e0*/  VIADD R3, R17, 0x4 ;  /* 0x0000000411037836 */ /* 0x001fc40000000000 */
[----:B-1----:R-:W-:-:S03]  /*88f0*/  VIADD R0, R17, 0x5 ;  /* 0x0000000511007836 */ /* 0x002fc60000000000 */
[----:B------:R0:W-:Y:S01]  /*8900*/  STL [R1+0x5028], R3 ;  /* 0x0050280301007387 */ /* 0x0001e20000100800 */
[----:B--2---:R-:W-:-:S03]  /*8910*/  VIADD R6, R22, 0x1a0 ;  /* 0x000001a016067836 */ /* 0x004fc60000000000 */
[----:B------:R1:W-:Y:S04]  /*8920*/  STL [R1+0x5024], R0 ;  /* 0x0050240001007387 */ /* 0x0003e80000100800 */
[----:B------:R-:W-:Y:S01]  /*8930*/  STL [R1+0x5020], R57 ;  /* 0x0050203901007387 */ /* 0x000fe20000100800 */
[----:B0-----:R-:W-:-:S03]  /*8940*/  VIADD R3, R17, 0x29 ;  /* 0x0000002911037836 */ /* 0x001fc60000000000 */
[----:B------:R-:W-:Y:S01]  /*8950*/  STL [R1+0x501c], R56 ;  /* 0x00501c3801007387 */ /* 0x000fe20000100800 */
[----:B-1----:R-:W-:-:S03]  /*8960*/  VIADD R0, R17, 0xa ;  /* 0x0000000a11007836 */ /* 0x002fc60000000000 */
[----:B------:R-:W-:Y:S04]  /*8970*/  STL [R1+0x5018], R59 ;  /* 0x0050183b01007387 */ /* 0x000fe80000100800 */
[----:B------:R-:W-:Y:S04]  /*8980*/  STL [R1+0x5014], R60 ;  /* 0x0050143c01007387 */ /* 0x000fe80000100800 */
[----:B------:R0:W-:Y:S04]  /*8990*/  STL [R1+0x5010], R0 ;  /* 0x0050100001007387 */ /* 0x0001e80000100800 */
[----:B------:R-:W-:Y:S04]  /*89a0*/  STL [R1+0x500c], R53 ;  /* 0x00500c3501007387 */ /* 0x000fe80000100800 */
[----:B------:R-:W-:Y:S01]  /*89b0*/  STL [R1+0x217c], R22 ;  /* 0x00217c1601007387 */ /* 0x000fe20000100800 */
[----:B0-----:R-:W-:-:S03]  /*89c0*/  VIADD R0, R17, 0x26 ;  /* 0x0000002611007836 */ /* 0x001fc60000000000 */
[----:B------:R-:W-:Y:S04]  /*89d0*/  STL [R1+0x5008], R51 ;  /* 0x0050083301007387 */ /* 0x000fe80000100800 */
        /* <DEDUP_REMOVED lines=25> */
[----:B------:R0:W-:Y:S04]  /*8b70*/  STL [R1+0x48c0], R0 ;  /* 0x0048c00001007387 */ /* 0x0001e80000100800 */
[----:B------:R1:W-:Y:S01]  /*8b80*/  STL [R1+0x48b4], R2 ;  /* 0x0048b40201007387 */ /* 0x0003e20000100800 */
[----:B0-----:R-:W-:-:S02]  /*8b90*/  VIADD R0, R17, 0x28 ;  /* 0x0000002811007836 */ /* 0x001fc40000000000 */
[----:B-1----:R-:W-:-:S03]  /*8ba0*/  VIADD R2, R17, 0x2a ;  /* 0x0000002a11027836 */ /* 0x002fc60000000000 */
[----:B------:R0:W-:Y:S04]  /*8bb0*/  STL [R1+0x48b0], R0 ;  /* 0x0048b00001007387 */ /* 0x0001e80000100800 */
[----:B------:R1:W-:Y:S04]  /*8bc0*/  STL [R1+0x48a4], R3 ;  /* 0x0048a40301007387 */ /* 0x0003e80000100800 */
[----:B------:R2:W-:Y:S01]  /*8bd0*/  STL [R1+0x48a0], R2 ;  /* 0x0048a00201007387 */ /* 0x0005e20000100800 */
[C---:B0-----:R-:W-:Y:S02]  /*8be0*/  VIADD R0, R17.reuse, 0x2b ;  /* 0x0000002b11007836 */ /* 0x041fe40000000000 */
[----:B-1----:R-:W-:-:S03]  /*8bf0*/  VIADD R3, R17, 0x2c ;  /* 0x0000002c11037836 */ /* 0x002fc60000000000 */
[----:B------:R0:W-:Y:S01]  /*8c00*/  STL [R1+0x4894], R0 ;  /* 0x0048940001007387 */ /* 0x0001e20000100800 */
[----:B--2---:R-:W-:-:S03]  /*8c10*/  VIADD R2, R17, 0x2d ;  /* 0x0000002d11027836 */ /* 0x004fc60000000000 */
        /* <DEDUP_REMOVED lines=85> */
[----:B------:R-:W-:Y:S01]  /*9170*/  STL [R1+0x46d4], R28 ;  /* 0x0046d41c01007387 */ /* 0x000fe20000100800 */
[----:B0-----:R-:W-:-:S03]  /*9180*/  VIADD R0, R17, 0x59 ;  /* 0x0000005911007836 */ /* 0x001fc60000000000 */
[----:B------:R0:W-:Y:S01]  /*9190*/  STL [R1+0x46c4], R2 ;  /* 0x0046c40201007387 */ /* 0x0001e20000100800 */
[----:B-1----:R-:W-:-:S03]  /*91a0*/  VIADD R3, R17, 0x5c ;  /* 0x0000005c11037836 */ /* 0x002fc60000000000 */
[----:B------:R1:W-:Y:S01]  /*91b0*/  STL [R1+0x46c0], R0 ;  /* 0x0046c00001007387 */ /* 0x0003e20000100800 */
[C---:B0-----:R-:W-:Y:S02]  /*91c0*/  VIADD R2, R17.reuse, 0x5a ;  /* 0x0000005a11027836 */ /* 0x041fe40000000000 */
        /* <DEDUP_REMOVED lines=58> */
[C---:B0-----:R-:W-:Y:S02]  /*9570*/  VIADD R2, R17.reuse, 0x78 ;  /* 0x0000007811027836 */ /* 0x041fe40000000000 */
[----:B-1----:R-:W-:-:S03]  /*9580*/  VIADD R0, R17, 0x79 ;  /* 0x0000007911007836 */ /* 0x002fc60000000000 */
[----:B------:R-:W-:Y:S04]  /*9590*/  STL [R1+0x53cc], R2 ;  /* 0x0053cc0201007387 */ /* 0x000fe80000100800 */
[----:B------:R0:W-:Y:S04]  /*95a0*/  STL [R1+0x53d4], R0 ;  /* 0x0053d40001007387 */ /* 0x0001e80000100800 */
[----:B------:R-:W-:Y:S01]  /*95b0*/  STL [R1+0x53f0], R25 ;  /* 0x0053f01901007387 */ /* 0x000fe20000100800 */
[----:B0-----:R-:W-:-:S05]  /*95c0*/  VIADD R0, R17, 0x7c ;  /* 0x0000007c11007836 */ /* 0x001fca0000000000 */
[----:B------:R0:W-:Y:S04]  /*95d0*/  STL [R1+0x5404], R0 ;  /* 0x0054040001007387 */ /* 0x0001e80000100800 */
[----:B------:R-:W-:Y:S04]  /*95e0*/  STL [R1+0x53f4], R27 ;  /* 0x0053f41b01007387 */ /* 0x000fe80000100800 */
[----:B------:R-:W-:Y:S01]  /*95f0*/  STL [R1+0x540c], R26 ;  /* 0x00540c1a01007387 */ /* 0x000fe20000100800 */
[----:B0-----:R-:W-:-:S03]  /*9600*/  VIADD R0, R22, 0x40 ;  /* 0x0000004016007836 */ /* 0x001fc60000000000 */
[----:B------:R-:W-:Y:S04]  /*9610*/  STL [R1+0x5420], R21 ;  /* 0x0054201501007387 */ /* 0x000fe80000100800 */
[----:B------:R-:W-:Y:S04]  /*9620*/  STL [R1+0x5434], R20 ;  /* 0x0054341401007387 */ /* 0x000fe80000100800 */
[----:B------:R-:W-:Y:S04]  /*9630*/  STL [R1+0x2408], R24 ;  /* 0x0024081801007387 */ /* 0x000fe80000100800 */
[----:B------:R0:W-:Y:S02]  /*9640*/  STL [R1+0x2400], R0 ;  /* 0x0024000001007387 */ /* 0x0001e40000100800 */
[----:B0-----:R-:W-:-:S05]  /*9650*/  VIADD R0, R22, 0x60 ;  /* 0x0000006016007836 */ /* 0x001fca0000000000 */
[----:B------:R0:W-:Y:S04]  /*9660*/  STL [R1+0x23f8], R0 ;  /* 0x0023f80001007387 */ /* 0x0001e80000100800 */
        /* <DEDUP_REMOVED lines=11> */
[----:B------:R0:W-:Y:S01]  /*9720*/  STL [R1+0x2388], R16 ;  /* 0x0023881001007387 */ /* 0x0001e20000100800 */
[----:B------:R-:W-:Y:S05]  /*9730*/  @!P0 BRA `(.L_x_0) ;  /* 0x0000072800048947 */ /* 0x000fea0003800000 */
[----:B------:R-:W-:Y:S01]  /*9740*/  IABS R61, R23 ;  /* 0x00000017003d7213 */ /* 0x000fe20000000000 */
[----:B------:R-:W-:Y:S01]  /*9750*/  IMAD.MOV.U32 R4, RZ, RZ, RZ ;  /* 0x000000ffff047224 */ /* 0x000fe200078e00ff */
[----:B------:R-:W-:Y:S01]  /*9760*/  IABS R58, R18 ;  /* 0x00000012003a7213 */ /* 0x000fe20000000000 */
[----:B------:R1:W-:Y:S01]  /*9770*/  STL [R1+0x576c], R57 ;  /* 0x00576c3901007387 */ /* 0x0003e20000100800 */
[----:B------:R-:W2:Y:S01]  /*9780*/  I2F.RP R2, R61 ;  /* 0x0000003d00027306 */ /* 0x000ea20000209400 */
[----:B------:R-:W-:Y:S01]  /*9790*/  IABS R18, R17 ;  /* 0x0000001100127213 */ /* 0x000fe20000000000 */
[----:B------:R-:W-:Y:S01]  /*97a0*/  ULDC UR14, c[0x0][0x23c] ;  /* 0x00008f00000e7ab9 */ /* 0x000fe20000000800 */
[----:B------:R-:W-:Y:S01]  /*97b0*/  IABS R17, R16 ;  /* 0x0000001000117213 */ /* 0x000fe20000000000 */
[----:B------:R-:W-:Y:S01]  /*97c0*/  ULDC.64 UR6, c[0x0][0x218] ;  /* 0x0000860000067ab9 */ /* 0x000fe20000000a00 */
[----:B0-----:R-:W-:Y:S01]  /*97d0*/  IABS R16, R15 ;  /* 0x0000000f00107213 */ /* 0x001fe20000000000 */
[----:B------:R-:W-:Y:S01]  /*97e0*/  ULDC.64 UR8, c[0x0][0x210] ;  /* 0x0000840000087ab9 */ /* 0x000fe20000000a00 */
[----:B------:R-:W-:Y:S01]  /*97f0*/  IABS R15, R6 ;  /* 0x00000006000f7213 */ /* 0x000fe20000000000 */
[----:B------:R-:W0:Y:S01]  /*9800*/  I2F.RP R0, R58 ;  /* 0x0000003a00007306 */ /* 0x000e220000209400 */
[----:B------:R-:W-:Y:S01]  /*9810*/  IABS R12, R12 ;  /* 0x0000000c000c7213 */ /* 0x000fe20000000000 */
[----:B------:R-:W-:Y:S01]  /*9820*/  ULDC UR13, c[0x0][0x238] ;  /* 0x00008e00000d7ab9 */ /* 0x000fe20000000800 */
[----:B------:R-:W-:Y:S01]  /*9830*/  IABS R14, R14 ;  /* 0x0000000e000e7213 */ /* 0x000fe20000000000 */
[----:B------:R-:W-:Y:S01]  /*9840*/  ULDC UR12, c[0x0][0x238] ;  /* 0x00008e00000c7ab9 */ /* 0x000fe20000000800 */
[----:B------:R-:W-:Y:S01]  /*9850*/  IABS R8, R8 ;  /* 0x0000000800087213 */ /* 0x000fe20000000000 */
[----:B------:R-:W-:Y:S01]  /*9860*/  ULDC UR11, c[0x0][0x238] ;  /* 0x00008e00000b7ab9 */ /* 0x000fe20000000800 */
[----:B------:R-:W-:Y:S01]  /*9870*/  IABS R13, R13 ;  /* 0x0000000d000d7213 */ /* 0x000fe20000000000 */
[----:B--2---:R-:W2:Y:S01]  /*9880*/  MUFU.RCP R2, R2 ;  /* 0x0000000200027308 */ /* 0x004ea20000001000 */
[----:B------:R-:W-:Y:S01]  /*9890*/  IABS R11, R11 ;  /* 0x0000000b000b7213 */ /* 0x000fe20000000000 */
[----:B------:R-:W-:Y:S01]  /*98a0*/  ULDC UR10, c[0x0][0x238] ;  /* 0x00008e00000a7ab9 */ /* 0x000fe20000000800 */
[----:B------:R-:W-:Y:S01]  /*98b0*/  IABS R10, R10 ;  /* 0x0000000a000a7213 */ /* 0x000fe20000000000 */
[----:B------:R-:W-:Y:S01]  /*98c0*/  ULDC UR25, c[0x0][0x238] ;  /* 0x00008e0000197ab9 */ /* 0x000fe20000000800 */
[----:B------:R-:W-:Y:S01]  /*98d0*/  IABS R7, R7 ;  /* 0x0000000700077213 */ /* 0x000fe20000000000 */
[----:B------:R-:W-:Y:S01]  /*98e0*/  ULDC UR26, c[0x0][0x238] ;  /* 0x00008e00001a7ab9 */ /* 0x000fe20000000800 */
[----:B------:R-:W-:Y:S01]  /*98f0*/  IABS R9, R9 ;  /* 0x0000000900097213 */ /* 0x000fe20000000000 */
[----:B0-----:R-:W0:Y:S01]  /*9900*/  MUFU.RCP R0, R0 ;  /* 0x0000000000007308 */ /* 0x001e220000001000 */
[----:B------:R-:W-:Y:S01]  /*9910*/  IABS R20, R20 ;  /* 0x0000001400147213 */ /* 0x000fe20000000000 */
[----:B------:R-:W-:Y:S01]  /*9920*/  ULDC UR27, c[0x0][0x238] ;  /* 0x00008e00001b7ab9 */ /* 0x000fe20000000800 */
[----:B------:R-:W-:Y:S01]  /*9930*/  IABS R26, R26 ;  /* 0x0000001a001a7213 */ /* 0x000fe20000000000 */
[----:B------:R-:W-:Y:S01]  /*9940*/  ULDC UR28, c[0x0][0x238] ;  /* 0x00008e00001c7ab9 */ /* 0x000fe20000000800 */
[----:B------:R-:W-:Y:S01]  /*9950*/  ULDC UR29, c[0x0][0x238] ;  /* 0x00008e00001d7ab9 */ /* 0x000fe20000000800 */
[----:B------:R-:W-:Y:S01]  /*9960*/  ULDC UR24, c[0x0][0x238] ;  /* 0x00008e0000187ab9 */ /* 0x000fe20000000800 */
[----:B------:R-:W-:Y:S01]  /*9970*/  ULDC UR23, c[0x0][0x238] ;  /* 0x00008e0000177ab9 */ /* 0x000fe20000000800 */
[----:B------:R-:W-:Y:S01]  /*9980*/  ULDC UR16, c[0x0][0x238] ;  /* 0x00008e0000107ab9 */ /* 0x000fe20000000800 */
[----:B--2---:R-:W-:Y:S01]  /*9990*/  VIADD R2, R2, 0xffffffe ;  /* 0x0ffffffe02027836 */ /* 0x004fe20000000000 */
[----:B------:R-:W-:Y:S01]  /*99a0*/  ULDC UR17, c[0x0][0x238] ;  /* 0x00008e0000117ab9 */ /* 0x000fe20000000800 */
[----:B------:R-:W-:Y:S01]  /*99b0*/  ULDC UR18, c[0x0][0x238] ;  /* 0x00008e0000127ab9 */ /* 0x000fe20000000800 */
[----:B------:R-:W-:Y:S01]  /*99c0*/  ULDC UR19, c[0x0][0x238] ;  /* 0x00008e0000137ab9 */ /* 0x000fe20000000800 */
[----:B------:R2:W3:Y:S01]  /*99d0*/  F2I.FTZ.U32.TRUNC.NTZ R5, R2 ;  /* 0x0000000200057305 */ /* 0x0004e2000021f000 */
[----:B------:R-:W-:Y:S01]  /*99e0*/  ULDC UR20, c[0x0][0x238] ;  /* 0x00008e0000147ab9 */ /* 0x000fe20000000800 */
[----:B------:R-:W-:Y:S01]  /*99f0*/  ULDC UR21, c[0x0][0x238] ;  /* 0x00008e0000157ab9 */ /* 0x000fe20000000800 */
[----:B------:R-:W-:Y:S01]  /*9a00*/  ULDC UR22, c[0x0][0x238] ;  /* 0x00008e0000167ab9 */ /* 0x000fe20000000800 */
[----:B0-----:R-:W-:Y:S01]  /*9a10*/  VIADD R0, R0, 0xffffffe ;  /* 0x0ffffffe00007836 */ /* 0x001fe20000000000 */
[----:B------:R-:W-:Y:S01]  /*9a20*/  ULDC UR55, c[0x0][0x238] ;  /* 0x00008e0000377ab9 */ /* 0x000fe20000000800 */
[----:B------:R-:W-:Y:S01]  /*9a30*/  ULDC UR54, c[0x0][0x238] ;  /* 0x00008e0000367ab9 */ /* 0x000fe20000000800 */
[----:B------:R-:W-:Y:S01]  /*9a40*/  ULDC UR53, c[0x0][0x238] ;  /* 0x00008e0000357ab9 */ /* 0x000fe20000000800 */
[----:B------:R3:W0:Y:S01]  /*9a50*/  F2I.FTZ.U32.TRUNC.NTZ R3, R0 ;  /* 0x0000000000037305 */ /* 0x000622000021f000 */
[----:B--2---:R-:W-:Y:S01]  /*9a60*/  IMAD.MOV.U32 R2, RZ, RZ, RZ ;  /* 0x000000ffff027224 */ /* 0x004fe200078e00ff */
[----:B------:R-:W-:Y:S01]  /*9a70*/  ULDC UR52, c[0x0][0x238] ;  /* 0x00008e0000347ab9 */ /* 0x000fe20000000800 */
[----:B------:R-:W-:Y:S01]  /*9a80*/  ULDC UR51, c[0x0][0x238] ;  /* 0x00008e0000337ab9 */ /* 0x000fe20000000800 */
[----:B------:R-:W-:Y:S01]  /*9a90*/  ULDC UR50, c[0x0][0x238] ;  /* 0x00008e0000327ab9 */ /* 0x000fe20000000800 */
[----:B------:R-:W-:Y:S01]  /*9aa0*/  ULDC UR49, c[0x0][0x238] ;  /* 0x00008e0000317ab9 */ /* 0x000fe20000000800 */
[----:B------:R-:W-:Y:S01]  /*9ab0*/  ULDC UR48, c[0x0][0x238] ;  /* 0x00008e0000307ab9 */ /* 0x000fe20000000800 */
[----:B------:R-:W-:Y:S01]  /*9ac0*/  ULDC UR47, c[0x0][0x238] ;  /* 0x00008e00002f7ab9 */ /* 0x000fe20000000800 */
[----:B------:R-:W-:Y:S01]  /*9ad0*/  ULDC UR46, c[0x0][0x238] ;  /* 0x00008e00002e7ab9 */ /* 0x000fe20000000800 */
[----:B---3--:R-:W-:Y:S01]  /*9ae0*/  IMAD.MOV R0, RZ, RZ, -R5 ;  /* 0x000000ffff007224 */ /* 0x008fe200078e0a05 */
[----:B------:R-:W-:Y:S01]  /*9af0*/  ULDC UR45, c[0x0][0x238] ;  /* 0x00008e00002d7ab9 */ /* 0x000fe20000000800 */
[----:B------:R-:W-:Y:S01]  /*9b00*/  ULDC UR44, c[0x0][0x238] ;  /* 0x00008e00002c7ab9 */ /* 0x000fe20000000800 */
[----:B------:R-:W-:Y:S01]  /*9b10*/  ULDC UR43, c[0x0][0x238] ;  /* 0x00008e00002b7ab9 */ /* 0x000fe20000000800 */
[----:B------:R-:W-:Y:S01]  /*9b20*/  IMAD R0, R0, R61, RZ ;  /* 0x0000003d00007224 */ /* 0x000fe200078e02ff */
[----:B------:R-:W-:Y:S01]  /*9b30*/  ULDC UR42, c[0x0][0x238] ;  /* 0x00008e00002a7ab9 */ /* 0x000fe20000000800 */
[----:B0-----:R-:W-:Y:S01]  /*9b40*/  IMAD.MOV R23, RZ, RZ, -R3 ;  /* 0x000000ffff177224 */ /* 0x001fe200078e0a03 */
[----:B------:R-:W-:Y:S01]  /*9b50*/  ULDC UR41, c[0x0][0x238] ;  /* 0x00008e0000297ab9 */ /* 0x000fe20000000800 */
[----:B------:R-:W-:Y:S01]  /*9b60*/  IMAD.HI.U32 R0, R5, R0, R4 ;  /* 0x0000000005007227 */ /* 0x000fe200078e0004 */
[----:B------:R-:W-:Y:S01]  /*9b70*/  ULDC UR40, c[0x0][0x238] ;  /* 0x00008e0000287ab9 */ /* 0x000fe20000000800 */
[----:B------:R-:W0:Y:S02]  /*9b80*/  S2R R5, SR_TID.X ;  /* 0x0000000000057919 */ /* 0x000e240000002100 */
[----:B------:R-:W-:-:S04]  /*9b90*/  IMAD R23, R23, R58, RZ ;  /* 0x0000003a17177224 */ /* 0x000fc800078e02ff */
[----:B------:R-:W-:-:S06]  /*9ba0*/  IMAD.HI.U32 R23, R3, R23, R2 ;  /* 0x0000001703177227 */ /* 0x000fcc00078e0002 */
[----:B------:R-:W-:-:S04]  /*9bb0*/  IMAD.HI.U32 R4, R23, R17, RZ ;  /* 0x0000001117047227 */ /* 0x000fc800078e00ff */
[----:B------:R-:W-:Y:S02]  /*9bc0*/  IMAD.MOV R4, RZ, RZ, -R4 ;  /* 0x000000ffff047224 */ /* 0x000fe400078e0a04 */
[----:B------:R-:W-:-:S04]  /*9bd0*/  IMAD.HI.U32 R3, R23, R16, RZ ;  /* 0x0000001017037227 */ /* 0x000fc800078e00ff */
[----:B------:R-:W-:Y:S01]  /*9be0*/  IMAD R17, R58, R4, R17 ;  /* 0x000000043a117224 */ /* 0x000fe200078e0211 */
[C---:B0-----:R-:W-:Y:S02]  /*9bf0*/  LOP3.LUT R2, R5.reuse, 0x3, RZ, 0xc0, !PT ;  /* 0x0000000305027812 */ /* 0x041fe400078ec0ff */
[----:B------:R-:W-:Y:S01]  /*9c00*/  SHF.R.S32.HI R6, RZ, 0x2, R5 ;  /* 0x00000002ff067819 */ /* 0x000fe20000011405 */
[----:B------:R-:W-:Y:S02]  /*9c10*/  IMAD.SHL.U32 R5, R5, 0x2, RZ ;  /* 0x0000000205057824 */ /* 0x000fe400078e00ff */
[----:B-1----:R-:W-:Y:S01]  /*9c20*/  IMAD.SHL.U32 R57, R2, 0x20, RZ ;  /* 0x0000002002397824 */ /* 0x002fe200078e00ff */
[----:B------:R-:W-:Y:S01]  /*9c30*/  SGXT R6, R6, 0x1 ;  /* 0x000000010606781a */ /* 0x000fe20000000200 */
[----:B------:R-:W-:-:S03]  /*9c40*/  IMAD.HI.U32 R4, R23, R12, RZ ;  /* 0x0000000c17047227 */ /* 0x000fc600078e00ff */
[----:B------:R-:W-:Y:S01]  /*9c50*/  LOP3.LUT R6, R57, 0x90, R6, 0xf8, !PT ;  /* 0x0000009039067812 */ /* 0x000fe200078ef806 */
[----:B------:R-:W-:Y:S01]  /*9c60*/  IMAD.MOV R4, RZ, RZ, -R4 ;  /* 0x000000ffff047224 */ /* 0x000fe200078e0a04 */
[----:B------:R-:W2:Y:S01]  /*9c70*/  LDL.LU R57, [R1+0x576c] ;  /* 0x00576c0001397983 */ /* 0x000ea20000300800 */
[----:B------:R-:W-:Y:S01]  /*9c80*/  IMAD.HI.U32 R2, R0, R18, RZ ;  /* 0x0000001200027227 */ /* 0x000fe200078e00ff */
[----:B------:R-:W-:-:S03]  /*9c90*/  LOP3.LUT R5, R6, 0x10, R5, 0x78, !PT ;  /* 0x0000001006057812 */ /* 0x000fc600078e7805 */
[----:B------:R-:W-:Y:S02]  /*9ca0*/  IMAD R12, R58, R4, R12 ;  /* 0x000000043a0c7224 */ /* 0x000fe400078e020c */
[----:B------:R0:W-:Y:S01]  /*9cb0*/  STL [R1+0x154], R5 ;  /* 0x0001540501007387 */ /* 0x0001e20000100800 */
[----:B------:R-:W-:-:S04]  /*9cc0*/  IMAD.HI.U32 R4, R23, R8, RZ ;  /* 0x0000000817047227 */ /* 0x000fc800078e00ff */
[----:B------:R-:W-:Y:S02]  /*9cd0*/  IMAD.MOV R4, RZ, RZ, -R4 ;  /* 0x000000ffff047224 */ /* 0x000fe400078e0a04 */
[----:B0-----:R-:W-:-:S04]  /*9ce0*/  IMAD.HI.U32 R5, R23, R14, RZ ;  /* 0x0000000e17057227 */ /* 0x001fc800078e00ff */
[----:B------:R-:W-:Y:S02]  /*9cf0*/  IMAD.MOV R5, RZ, RZ, -R5 ;  /* 0x000000ffff057224 */ /* 0x000fe400078e0a05 */
[C---:B------:R-:W-:Y:S02]  /*9d00*/  IMAD R8, R58.reuse, R4, R8 ;  /* 0x000000043a087224 */ /* 0x040fe400078e0208 */
[----:B------:R-:W-:Y:S01]  /*9d10*/  IMAD R14, R58, R5, R14 ;  /* 0x000000053a0e7224 */ /* 0x000fe200078e020e */
[----:B------:R-:W3:Y:S04]  /*9d20*/  LDL R4, [R1+0x2400] ;  /* 0x0024000001047983 */ /* 0x000ee80000100800 */
[----:B------:R-:W4:Y:S01]  /*9d30*/  LDL R5, [R1+0x23f8] ;  /* 0x0023f80001057983 */ /* 0x000f220000100800 */
[----:B------:R-:W-:-:S04]  /*9d40*/  IMAD.MOV R2, RZ, RZ, -R2 ;  /* 0x000000ffff027224 */ /* 0x000fc800078e0a02 */
[----:B------:R-:W-:Y:S02]  /*9d50*/  IMAD R18, R61, R2, R18 ;  /* 0x000000023d127224 */ /* 0x000fe400078e0212 */
[----:B------:R-:W-:-:S04]  /*9d60*/  IMAD.HI.U32 R2, R23, R15, RZ ;  /* 0x0000000f17027227 */ /* 0x000fc800078e00ff */
[----:B------:R-:W-:-:S04]  /*9d70*/  IMAD.MOV R2, RZ, RZ, -R2 ;  /* 0x000000ffff027224 */ /* 0x000fc800078e0a02 */
[----:B------:R-:W-:Y:S02]  /*9d80*/  IMAD R15, R58, R2, R15 ;  /* 0x000000023a0f7224 */ /* 0x000fe400078e020f */
[----:B------:R-:W-:-:S04]  /*9d90*/  IMAD.HI.U32 R2, R23, R13, RZ ;  /* 0x0000000d17027227 */ /* 0x000fc800078e00ff */
[----:B------:R-:W-:Y:S02]  /*9da0*/  IMAD.MOV R3, RZ, RZ, -R3 ;  /* 0x000000ffff037224 */ /* 0x000fe400078e0a03 */
[----:B------:R-:W-:Y:S02]  /*9db0*/  IMAD.MOV R2, RZ, RZ, -R2 ;  /* 0x000000ffff027224 */ /* 0x000fe400078e0a02 */
[----:B------:R-:W-:Y:S02]  /*9dc0*/  IMAD R16, R58, R3, R16 ;  /* 0x000000033a107224 */ /* 0x000fe400078e0210 */
[----:B------:R-:W-:-:S04]  /*9dd0*/  IMAD.HI.U32 R3, R23, R11, RZ ;  /* 0x0000000b17037227 */ /* 0x000fc800078e00ff */
[----:B------:R-:W-:Y:S02]  /*9de0*/  IMAD R13, R58, R2, R13 ;  /* 0x000000023a0d7224 */ /* 0x000fe400078e020d */
[----:B------:R-:W-:Y:S01]  /*9df0*/  IMAD.HI.U32 R2, R23, R10, RZ ;  /* 0x0000000a17027227 */ /* 0x000fe200078e00ff */
[----:B------:R-:W-:-:S03]  /*9e00*/  IABS R6, R19 ;  /* 0x0000001300067213 */ /* 0x000fc60000000000 */
[----:B------:R-:W-:Y:S02]  /*9e10*/  IMAD.MOV R3, RZ, RZ, -R3 ;  /* 0x000000ffff037224 */ /* 0x000fe400078e0a03 */
[----:B------:R-:W-:Y:S02]  /*9e20*/  IMAD.MOV R2, RZ, RZ, -R2 ;  /* 0x000000ffff027224 */ /* 0x000fe400078e0a02 */
[C---:B------:R-:W-:Y:S02]  /*9e30*/  IMAD R11, R58.reuse, R3, R11 ;  /* 0x000000033a0b7224 */ /* 0x040fe400078e020b */
[----:B------:R-:W-:Y:S02]  /*9e40*/  IMAD R10, R58, R2, R10 ;  /* 0x000000023a0a7224 */ /* 0x000fe400078e020a */
[----:B------:R-:W-:-:S04]  /*9e50*/  IMAD.HI.U32 R3, R23, R7, RZ ;  /* 0x0000000717037227 */ /* 0x000fc800078e00ff */
[----:B------:R-:W-:-:S04]  /*9e60*/  IMAD.HI.U32 R2, R23, R6, RZ ;  /* 0x0000000617027227 */ /* 0x000fc800078e00ff */
[----:B------:R-:W-:Y:S02]  /*9e70*/  IMAD.MOV R3, RZ, RZ, -R3 ;  /* 0x000000ffff037224 */ /* 0x000fe400078e0a03 */
[----:B------:R-:W-:-:S04]  /*9e80*/  IMAD.HI.U32 R19, R23, R9, RZ ;  /* 0x0000000917137227 */ /* 0x000fc800078e00ff */
[----:B------:R-:W-:Y:S02]  /*9e90*/  IMAD.MOV R2, RZ, RZ, -R2 ;  /* 0x000000ffff027224 */ /* 0x000fe400078e0a02 */
[C---:B------:R-:W-:Y:S01]  /*9ea0*/  IMAD R7, R58.reuse, R3, R7 ;  /* 0x000000033a077224 */ /* 0x040fe200078e0207 */
[----:B------:R-:W-:Y:S01]  /*9eb0*/  IABS R3, R24 ;  /* 0x0000001800037213 */ /* 0x000fe20000000000 */
[----:B------:R-:W-:Y:S02]  /*9ec0*/  IMAD.MOV R19, RZ, RZ, -R19 ;  /* 0x000000ffff137224 */ /* 0x000fe400078e0a13 */
[C---:B------:R-:W-:Y:S01]  /*9ed0*/  IMAD R6, R58.reuse, R2, R6 ;  /* 0x000000023a067224 */ /* 0x040fe200078e0206 */
[----:B------:R-:W-:Y:S01]  /*9ee0*/  IABS R2, R22 ;  /* 0x0000001600027213 */ /* 0x000fe20000000000 */
[----:B------:R-:W-:Y:S02]  /*9ef0*/  IMAD R9, R58, R19, R9 ;  /* 0x000000133a097224 */ /* 0x000fe400078e0209 */
[----:B------:R-:W-:Y:S01]  /*9f00*/  IMAD.HI.U32 R22, R23, R3, RZ ;  /* 0x0000000317167227 */ /* 0x000fe200078e00ff */
[----:B---3--:R-:W-:-:S02]  /*9f10*/  IABS R4, R4 ;  /* 0x0000000400047213 */ /* 0x008fc40000000000 */
[----:B----4-:R-:W-:-:S03]  /*9f20*/  IABS R5, R5 ;  /* 0x0000000500057213 */ /* 0x010fc60000000000 */
[----:B------:R-:W-:-:S04]  /*9f30*/  IMAD.HI.U32 R24, R23, R4, RZ ;  /* 0x0000000417187227 */ /* 0x000fc800078e00ff */
[----:B------:R-:W-:-:S04]  /*9f40*/  IMAD.HI.U32 R19, R23, R5, RZ ;  /* 0x0000000517137227 */ /* 0x000fc800078e00ff */
[----:B------:R-:W-:-:S04]  /*9f50*/  IMAD.HI.U32 R23, R23, R2, RZ ;  /* 0x0000000217177227 */ /* 0x000fc800078e00ff */
[----:B------:R-:W-:-:S04]  /*9f60*/  IMAD.MOV R23, RZ, RZ, -R23 ;  /* 0x000000ffff177224 */ /* 0x000fc800078e0a17 */
[----:B------:R-:W-:Y:S02]  /*9f70*/  IMAD R2, R58, R23, R2 ;  /* 0x000000173a027224 */ /* 0x000fe400078e0202 */
[----:B------:R-:W3:Y:S01]  /*9f80*/  LDL R23, [R1+0x5404] ;  /* 0x0054040001177983 */ /* 0x000ee20000100800 */
[----:B------:R-:W-:-:S04]  /*9f90*/  IMAD.MOV R24, RZ, RZ, -R24 ;  /* 0x000000ffff187224 */ /* 0x000fc800078e0a18 */
[C---:B------:R-:W-:Y:S02]  /*9fa0*/  IMAD R4, R58.reuse, R24, R4 ;  /* 0x000000183a047224 */ /* 0x040fe400078e0204 */
[----:B------:R-:W4:Y:S01]  /*9fb0*/  LDL R24, [R1+0x53d4] ;  /* 0x0053d40001187983 */ /* 0x000f220000100800 */
[----:B------:R-:W-:Y:S02]  /*9fc0*/  IMAD.MOV R19, RZ, RZ, -R19 ;  /* 0x000000ffff137224 */ /* 0x000fe400078e0a13 */
[----:B------:R-:W-:Y:S02]  /*9fd0*/  IMAD.MOV R22, RZ, RZ, -R22 ;  /* 0x000000ffff167224 */ /* 0x000fe400078e0a16 */
[----:B------:R-:W-:Y:S01]  /*9fe0*/  IMAD R5, R58, R19, R5 ;  /* 0x000000133a057224 */ /* 0x000fe200078e0205 */
[----:B------:R-:W-:Y:S01]  /*9ff0*/  IABS R19, R21 ;  /* 0x0000001500137213 */ /* 0x000fe20000000000 */
[----:B------:R-:W-:-:S04]  /*a000*/  IMAD.HI.U32 R21, R0, R20, RZ ;  /* 0x0000001400157227 */ /* 0x000fc800078e00ff */
[----:B------:R-:W-:Y:S02]  /*a010*/  IMAD.MOV R21, RZ, RZ, -R21 ;  /* 0x000000ffff157224 */ /* 0x000fe400078e0a15 */
[----:B------:R-:W-:Y:S02]  /*a020*/  IMAD R3, R58, R22, R3 ;  /* 0x000000163a037224 */ /* 0x000fe400078e0203 */
[----:B------:R-:W-:-:S04]  /*a030*/  IMAD.HI.U32 R22, R0, R19, RZ ;  /* 0x0000001300167227 */ /* 0x000fc800078e00ff */
[----:B------:R-:W-:Y:S02]  /*a040*/  IMAD R20, R61, R21, R20 ;  /* 0x000000153d147224 */ /* 0x000fe400078e0214 */
[----:B------:R-:W-:-:S03]  /*a050*/  IMAD.MOV R22, RZ, RZ, -R22 ;  /* 0x000000ffff167224 */ /* 0x000fc600078e0a16 */
[----:B------:R0:W-:Y:S01]  /*a060*/  STL [R1+0x150], R20 ;  /* 0x0001501401007387 */ /* 0x0001e20000100800 */
[----:B------:R-:W-:-:S05]  /*a070*/  IMAD R19, R61, R22, R19 ;  /* 0x000000163d137224 */ /* 0x000fca00078e0213 */
[----:B------:R4:W-:Y:S01]  /*a080*/  STL [R1+0x14c], R19 ;  /* 0x00014c1301007387 */ /* 0x0009e20000100800 */
[----:B0-----:R-:W-:Y:S02]  /*a090*/  IABS R20, R25 ;  /* 0x0000001900147213 */ /* 0x001fe40000000000 */
[----:B---3--:R-:W-:Y:S02]  /*a0a0*/  IABS R21, R23 ;  /* 0x0000001700157213 */ /* 0x008fe40000000000 */
[----:B------:R-:W-:Y:S01]  /*a0b0*/  IABS R23, R27 ;  /* 0x0000001b00177213 */ /* 0x000fe20000000000 */
[----:B------:R-:W-:-:S04]  /*a0c0*/  IMAD.HI.U32 R27, R0, R26, RZ ;  /* 0x0000001a001b7227 */ /* 0x000fc800078e00ff */
[----:B------:R-:W-:Y:S01]  /*a0d0*/  IMAD.HI.U32 R25, R0, R21, RZ ;  /* 0x0000001500197227 */ /* 0x000fe200078e00ff */
[----:B----4-:R-:W-:-:S03]  /*a0e0*/  IABS R19, R24 ;  /* 0x0000001800137213 */ /* 0x010fc60000000000 */
[----:B------:R-:W-:Y:S02]  /*a0f0*/  IMAD.MOV R27, RZ, RZ, -R27 ;  /* 0x000000ffff1b7224 */ /* 0x000fe400078e0a1b */
[----:B------:R-:W-:Y:S02]  /*a100*/  IMAD.MOV R25, RZ, RZ, -R25 ;  /* 0x000000ffff197224 */ /* 0x000fe400078e0a19 */
[----:B------:R-:W-:-:S04]  /*a110*/  IMAD.HI.U32 R24, R0, R23, RZ ;  /* 0x0000001700187227 */ /* 0x000fc800078e00ff */
[C---:B------:R-:W-:Y:S02]  /*a120*/  IMAD R27, R61.reuse, R27, R26 ;  /* 0x0000001b3d1b7224 */ /* 0x040fe400078e021a */
[----:B------:R-:W-:Y:S01]  /*a130*/  IMAD R21, R61, R25, R21 ;  /* 0x000000193d157224 */ /* 0x000fe200078e0215 */
[----:B------:R-:W3:Y:S01]  /*a140*/  LDL R26, [R1+0x53cc] ;  /* 0x0053cc00011a7983 */ /* 0x000ee20000100800 */
[----:B------:R-:W-:-:S03]  /*a150*/  IMAD.MOV R24, RZ, RZ, -R24 ;  /* 0x000000ffff187224 */ /* 0x000fc600078e0a18 */
[----:B------:R0:W-:Y:S01]  /*a160*/  STL [R1+0x148], R27 ;  /* 0x0001481b01007387 */ /* 0x0001e20000100800 */
[----:B------:R-:W-:-:S03]  /*a170*/  IMAD R24, R61, R24, R23 ;  /* 0x000000183d187224 */ /* 0x000fc600078e0217 */
[----:B------:R-:W4:Y:S04]  /*a180*/  LDL R25, [R1+0x53c0] ;  /* 0x0053c00001197983 */ /* 0x000f280000100800 */
[----:B0-----:R-:W5:Y:S04]  /*a190*/  LDL R27, [R1+0x53bc] ;  /* 0x0053bc00011b7983 */ /* 0x001f680000100800 */
[----:B------:R-:W-:Y:S04]  /*a1a0*/  STL [R1+0x144], R21 ;  /* 0x0001441501007387 */ /* 0x000fe80000100800 */
[----:B------:R-:W2:Y:S04]  /*a1b0*/  LDL R23, [R1+0x53c4] ;  /* 0x0053c40001177983 */ /* 0x000ea80000100800 */
[----:B------:R0:W-:Y:S04]  /*a1c0*/  STL [R1+0x140], R24 ;  /* 0x0001401801007387 */ /* 0x0001e80000100800 */
[----:B0-----:R-:W4:Y:S01]  /*a1d0*/  LDL R24, [R1+0x53b4] ;  /* 0x0053b40001187983 */ /* 0x001f220000100800 */
[----:B------:R-:W-:-:S04]  /*a1e0*/  IMAD.HI.U32 R22, R0, R20, RZ ;  /* 0x0000001400167227 */ /* 0x000fc800078e00ff */
[----:B------:R-:W-:Y:S02]  /*a1f0*/  IMAD.MOV R22, RZ, RZ, -R22 ;  /* 0x000000ffff167224 */ /* 0x000fe400078e0a16 */
[----:B------:R-:W-:-:S04]  /*a200*/  IMAD.HI.U32 R21, R0, R19, RZ ;  /* 0x0000001300157227 */ /* 0x000fc800078e00ff */
[----:B------:R-:W-:Y:S02]  /*a210*/  IMAD R20, R61, R22, R20 ;  /* 0x000000163d147224 */ /* 0x000fe400078e0214 */
[----:B------:R-:W-:-:S03]  /*a220*/  IMAD.MOV R21, RZ, RZ, -R21 ;  /* 0x000000ffff157224 */ /* 0x000fc600078e0a15 */
[----:B------:R5:W-:Y:S01]  /*a230*/  STL [R1+0x13c], R20 ;  /* 0x00013c1401007387 */ /* 0x000be20000100800 */
[----:B------:R-:W-:-:S05]  /*a240*/  IMAD R19, R61, R21, R19 ;  /* 0x000000153d137224 */ /* 0x000fca00078e0213 */
[----:B------:R0:W-:Y:S01]  /*a250*/  STL [R1+0x138], R19 ;  /* 0x0001381301007387 */ /* 0x0001e20000100800 */
[----:B---3--:R-:W-:Y:S02]  /*a260*/  IABS R26, R26 ;  /* 0x0000001a001a7213 */ /* 0x008fe40000000000 */
[----:B-----5:R-:W-:-:S03]  /*a270*/  IABS R20, R27 ;  /* 0x0000001b00147213 */ /* 0x020fc60000000000 */
[C---:B------:R-:W-:Y:S01]  /*a280*/  IMAD.HI.U32 R27, R0.reuse, R26, RZ ;  /* 0x0000001a001b7227 */ /* 0x040fe200078e00ff */
[----:B--2---:R-:W-:Y:S02]  /*a290*/  IABS R22, R23 ;  /* 0x0000001700167213 */ /* 0x004fe40000000000 */
[----:B----4-:R-:W-:Y:S01]  /*a2a0*/  IABS R23, R25 ;  /* 0x0000001900177213 */ /* 0x010fe20000000000 */
[----:B------:R-:W-:Y:S02]  /*a2b0*/  IMAD.MOV R27, RZ, RZ, -R27 ;  /* 0x000000ffff1b7224 */ /* 0x000fe400078e0a1b */
[----:B------:R-:W-:-:S04]  /*a2c0*/  IMAD.HI.U32 R25, R0, R22, RZ ;  /* 0x0000001600197227 */ /* 0x000fc800078e00ff */
[----:B------:R-:W-:Y:S02]  /*a2d0*/  IMAD.MOV R25, RZ, RZ, -R25 ;  /* 0x000000ffff197224 */ /* 0x000fe400078e0a19 */
[C---:B------:R-:W-:Y:S01]  /*a2e0*/  IMAD R27, R61.reuse, R27, R26 ;  /* 0x0000001b3d1b7224 */ /* 0x040fe200078e021a */
[----:B0-----:R-:W-:Y:S01]  /*a2f0*/  IABS R19, R24 ;  /* 0x0000001800137213 */ /* 0x001fe20000000000 */
[C---:B------:R-:W-:Y:S01]  /*a300*/  IMAD.HI.U32 R24, R0.reuse, R23, RZ ;  /* 0x0000001700187227 */ /* 0x040fe200078e00ff */
[----:B------:R-:W2:Y:S03]  /*a310*/  LDL R26, [R1+0x53a8] ;  /* 0x0053a800011a7983 */ /* 0x000ea60000100800 */
[C---:B------:R-:W-:Y:S02]  /*a320*/  IMAD R22, R61.reuse, R25, R22 ;  /* 0x000000193d167224 */ /* 0x040fe400078e0216 */
[----:B------:R-:W-:Y:S01]  /*a330*/  IMAD.MOV R24, RZ, RZ, -R24 ;  /* 0x000000ffff187224 */ /* 0x000fe200078e0a18 */
[----:B------:R0:W-:Y:S03]  /*a340*/  STL [R1+0x134], R27 ;  /* 0x0001341b01007387 */ /* 0x0001e60000100800 */
[----:B------:R-:W-:Y:S01]  /*a350*/  IMAD R24, R61, R24, R23 ;  /* 0x000000183d187224 */ /* 0x000fe200078e0217 */
[----:B------:R-:W3:Y:S04]  /*a360*/  LDL R25, [R1+0x539c] ;  /* 0x00539c0001197983 */ /* 0x000ee80000100800 */
[----:B0-----:R-:W4:Y:S04]  /*a370*/  LDL R27, [R1+0x5390] ;  /* 0x00539000011b7983 */ /* 0x001f280000100800 */
[----:B------:R-:W-:Y:S04]  /*a380*/  STL [R1+0x130], R22 ;  /* 0x0001301601007387 */ /* 0x000fe80000100800 */
[----:B------:R-:W5:Y:S04]  /*a390*/  LDL R23, [R1+0x53a4] ;  /* 0x0053a40001177983 */ /* 0x000f680000100800 */
[----:B------:R0:W-:Y:S04]  /*a3a0*/  STL [R1+0x12c], R24 ;  /* 0x00012c1801007387 */ /* 0x0001e80000100800 */
[----:B0-----:R-:W3:Y:S01]  /*a3b0*/  LDL R24, [R1+0x5380] ;  /* 0x0053800001187983 */ /* 0x001ee20000100800 */
        /* <DEDUP_REMOVED lines=8> */
[----:B--2---:R-:W-:Y:S02]  /*a440*/  IABS R26, R26 ;  /* 0x0000001a001a7213 */ /* 0x004fe40000000000 */
[----:B----4-:R-:W-:-:S03]  /*a450*/  IABS R20, R27 ;  /* 0x0000001b00147213 */ /* 0x010fc60000000000 */
[C---:B------:R-:W-:Y:S01]  /*a460*/  IMAD.HI.U32 R27, R0.reuse, R26, RZ ;  /* 0x0000001a001b7227 */ /* 0x040fe200078e00ff */
[----:B-----5:R-:W-:Y:S02]  /*a470*/  IABS R21, R23 ;  /* 0x0000001700157213 */ /* 0x020fe40000000000 */
[----:B---3--:R-:W-:Y:S01]  /*a480*/  IABS R23, R25 ;  /* 0x0000001900177213 */ /* 0x008fe20000000000 */
        /* <DEDUP_REMOVED lines=76> */
[----:B0-----:R-:W5:Y:S01]  /*a950*/  LDL R24, [R1+0x4674] ;  /* 0x0046740001187983 */ /* 0x001f620000100800 */
        /* <DEDUP_REMOVED lines=9> */
[----:B---3--:R-:W-:Y:S02]  /*a9f0*/  IABS R22, R25 ;  /* 0x0000001900167213 */ /* 0x008fe40000000000 */
[----:B----4-:R-:W-:Y:S01]  /*aa00*/  IABS R20, R27 ;  /* 0x0000001b00147213 */ /* 0x010fe20000000000 */
[----:B------:R-:W-:Y:S01]  /*aa10*/  IMAD.HI.U32 R27, R0, R26, RZ ;  /* 0x0000001a001b7227 */ /* 0x000fe200078e00ff */
[----:B-----5:R-:W-:-:S03]  /*aa20*/  IABS R23, R23 ;  /* 0x0000001700177213 */ /* 0x020fc60000000000 */
[----:B------:R-:W-:Y:S02]  /*aa30*/  IMAD.MOV R27, RZ, RZ, -R27 ;  /* 0x000000ffff1b7224 */ /* 0x000fe400078e0a1b */
[----:B------:R-:W-:-:S04]  /*aa40*/  IMAD.HI.U32 R25, R0, R23, RZ ;  /* 0x0000001700197227 */ /* 0x000fc800078e00ff */
[----:B------:R-:W-:Y:S02]  /*aa50*/  IMAD.MOV R25, RZ, RZ, -R25 ;  /* 0x000000ffff197224 */ /* 0x000fe400078e0a19 */
[C---:B------:R-:W-:Y:S01]  /*aa60*/  IMAD R27, R61.reuse, R27, R26 ;  /* 0x0000001b3d1b7224 */ /* 0x040fe200078e021a */
[----:B0-----:R-:W-:Y:S01]  /*aa70*/  IABS R19, R24 ;  /* 0x0000001800137213 */ /* 0x001fe20000000000 */
[----:B------:R-:W-:Y:S01]  /*aa80*/  IMAD.HI.U32 R24, R0, R22, RZ ;  /* 0x0000001600187227 */ /* 0x000fe200078e00ff */
[----:B------:R-:W2:Y:S03]  /*aa90*/  LDL R26, [R1+0x4680] ;  /* 0x00468000011a7983 */ /* 0x000ea60000100800 */
[----:B------:R-:W-:Y:S02]  /*aaa0*/  IMAD.MOV R24, RZ, RZ, -R24 ;  /* 0x000000ffff187224 */ /* 0x000fe400078e0a18 */
[C---:B------:R-:W-:Y:S01]  /*aab0*/  IMAD R23, R61.reuse, R25, R23 ;  /* 0x000000193d177224 */ /* 0x040fe200078e0217 */
[----:B------:R0:W-:Y:S01]  /*aac0*/  STL [R1+0xe4], R27 ;  /* 0x0000e41b01007387 */ /* 0x0001e20000100800 */
[----:B------:R-:W-:-:S03]  /*aad0*/  IMAD R22, R61, R24, R22 ;  /* 0x000000183d167224 */ /* 0x000fc600078e0216 */
[----:B------:R-:W3:Y:S04]  /*aae0*/  LDL R25, [R1+0x469c] ;  /* 0x00469c0001197983 */ /* 0x000ee80000100800 */
[----:B0-----:R-:W4:Y:S04]  /*aaf0*/  LDL R27, [R1+0x46a8] ;  /* 0x0046a800011b7983 */ /* 0x001f280000100800 */
[----:B------:R-:W-:Y:S04]  /*ab00*/  STL [R1+0xe0], R23 ;  /* 0x0000e01701007387 */ /* 0x000fe80000100800 */
[----:B------:R-:W5:Y:S04]  /*ab10*/  LDL R24, [R1+0x4684] ;  /* 0x0046840001187983 */ /* 0x000f680000100800 */
[----:B------:R0:W-:Y:S04]  /*ab20*/  STL [R1+0xdc], R22 ;  /* 0x0000dc1601007387 */ /* 0x0001e80000100800 */
[----:B0-----:R-:W4:Y:S01]  /*ab30*/  LDL R22, [R1+0x4698] ;  /* 0x0046980001167983 */ /* 0x001f220000100800 */
[----:B------:R-:W-:-:S04]  /*ab40*/  IMAD.HI.U32 R21, R0, R20, RZ ;  /* 0x0000001400157227 */ /* 0x000fc800078e00ff */
[----:B------:R-:W-:-:S04]  /*ab50*/  IMAD.MOV R21, RZ, RZ, -R21 ;  /* 0x000000ffff157224 */ /* 0x000fc800078e0a15 */
[----:B------:R-:W-:Y:S02]  /*ab60*/  IMAD R21, R61, R21, R20 ;  /* 0x000000153d157224 */ /* 0x000fe400078e0214 */
[----:B------:R-:W-:-:S03]  /*ab70*/  IMAD.HI.U32 R23, R0, R19, RZ ;  /* 0x0000001300177227 */ /* 0x000fc600078e00ff */
[----:B------:R3:W-:Y:S01]  /*ab80*/  STL [R1+0xd8], R21 ;  /* 0x0000d81501007387 */ /* 0x0007e20000100800 */
[----:B------:R-:W-:-:S04]  /*ab90*/  IMAD.MOV R23, RZ, RZ, -R23 ;  /* 0x000000ffff177224 */ /* 0x000fc800078e0a17 */
[----:B------:R-:W-:-:S05]  /*aba0*/  IMAD R19, R61, R23, R19 ;  /* 0x000000173d137224 */ /* 0x000fca00078e0213 */
[----:B------:R-:W-:Y:S01]  /*abb0*/  STL [R1+0xd4], R19 ;  /* 0x0000d41301007387 */ /* 0x000fe20000100800 */
[----:B--2---:R-:W-:Y:S02]  /*abc0*/  IABS R26, R26 ;  /* 0x0000001a001a7213 */ /* 0x004fe40000000000 */
[----:B---3--:R-:W-:-:S03]  /*abd0*/  IABS R21, R25 ;  /* 0x0000001900157213 */ /* 0x008fc60000000000 */
[----:B------:R-:W-:-:S04]  /*abe0*/  IMAD.HI.U32 R25, R0, R26, RZ ;  /* 0x0000001a00197227 */ /* 0x000fc800078e00ff */
[----:B------:R-:W-:Y:S01]  /*abf0*/  IMAD.MOV R25, RZ, RZ, -R25 ;  /* 0x000000ffff197224 */ /* 0x000fe200078e0a19 */
[----:B-----5:R-:W-:-:S05]  /*ac00*/  IABS R20, R24 ;  /* 0x0000001800147213 */ /* 0x020fca0000000000 */
[----:B------:R-:W-:-:S04]  /*ac10*/  IMAD.HI.U32 R24, R0, R20, RZ ;  /* 0x0000001400187227 */ /* 0x000fc800078e00ff */
[----:B------:R-:W-:Y:S01]  /*ac20*/  IMAD.MOV R24, RZ, RZ, -R24 ;  /* 0x000000ffff187224 */ /* 0x000fe200078e0a18 */
[----:B----4-:R-:W-:Y:S01]  /*ac30*/  IABS R22, R22 ;  /* 0x0000001600167213 */ /* 0x010fe20000000000 */
[C---:B------:R-:W-:Y:S02]  /*ac40*/  IMAD R26, R61.reuse, R25, R26 ;  /* 0x000000193d1a7224 */ /* 0x040fe400078e021a */
[----:B------:R-:W-:Y:S01]  /*ac50*/  IMAD R20, R61, R24, R20 ;  /* 0x000000183d147224 */ /* 0x000fe200078e0214 */
[----:B------:R-:W2:Y:S01]  /*ac60*/  LDL R25, [R1+0x46c4] ;  /* 0x0046c40001197983 */ /* 0x000ea20000100800 */
[----:B------:R-:W-:-:S04]  /*ac70*/  IMAD.HI.U32 R23, R0, R22, RZ ;  /* 0x0000001600177227 */ /* 0x000fc800078e00ff */
[----:B------:R-:W-:Y:S01]  /*ac80*/  IMAD.MOV R23, RZ, RZ, -R23 ;  /* 0x000000ffff177224 */ /* 0x000fe200078e0a17 */
[----:B------:R0:W-:Y:S03]  /*ac90*/  STL [R1+0xd0], R26 ;  /* 0x0000d01a01007387 */ /* 0x0001e60000100800 */
[----:B------:R-:W-:Y:S01]  /*aca0*/  IMAD R23, R61, R23, R22 ;  /* 0x000000173d177224 */ /* 0x000fe200078e0216 */
[----:B------:R-:W3:Y:S04]  /*acb0*/  LDL R24, [R1+0x46c0] ;  /* 0x0046c00001187983 */ /* 0x000ee80000100800 */
[----:B0-----:R-:W4:Y:S04]  /*acc0*/  LDL R26, [R1+0x46d0] ;  /* 0x0046d000011a7983 */ /* 0x001f280000100800 */
[----:B------:R0:W-:Y:S04]  /*acd0*/  STL [R1+0xcc], R20 ;  /* 0x0000cc1401007387 */ /* 0x0001e80000100800 */
[----:B------:R-:W5:Y:S01]  /*ace0*/  LDL R22, [R1+0x46ac] ;  /* 0x0046ac0001167983 */ /* 0x000f620000100800 */
[----:B------:R-:W-:Y:S01]  /*acf0*/  IABS R19, R27 ;  /* 0x0000001b00137213 */ /* 0x000fe20000000000 */
[----:B------:R-:W-:-:S04]  /*ad00*/  IMAD.HI.U32 R27, R0, R21, RZ ;  /* 0x00000015001b7227 */ /* 0x000fc800078e00ff */
[----:B------:R-:W-:Y:S01]  /*ad10*/  IMAD.MOV R27, RZ, RZ, -R27 ;  /* 0x000000ffff1b7224 */ /* 0x000fe200078e0a1b */
[----:B------:R1:W-:Y:S01]  /*ad20*/  STL [R1+0xc8], R23 ;  /* 0x0000c81701007387 */ /* 0x0003e20000100800 */
[----:B0-----:R-:W-:-:S04]  /*ad30*/  IMAD.HI.U32 R20, R0, R19, RZ ;  /* 0x0000001300147227 */ /* 0x001fc800078e00ff */
[----:B------:R-:W-:Y:S02]  /*ad40*/  IMAD.MOV R20, RZ, RZ, -R20 ;  /* 0x000000ffff147224 */ /* 0x000fe400078e0a14 */
[----:B-1----:R-:W-:-:S05]  /*ad50*/  IMAD R23, R61, R27, R21 ;  /* 0x0000001b3d177224 */ /* 0x002fca00078e0215 */
[----:B------:R2:W-:Y:S02]  /*ad60*/  STL [R1+0xc4], R23 ;  /* 0x0000c41701007387 */ /* 0x0005e40000100800 */
[----:B--2---:R-:W-:Y:S01]  /*ad70*/  IABS R23, R25 ;  /* 0x0000001900177213 */ /* 0x004fe20000000000 */
[----:B------:R-:W-:-:S05]  /*ad80*/  IMAD R25, R61, R20, R19 ;  /* 0x000000143d197224 */ /* 0x000fca00078e0213 */
[----:B------:R0:W-:Y:S01]  /*ad90*/  STL [R1+0xc0], R25 ;  /* 0x0000c01901007387 */ /* 0x0001e20000100800 */
[----:B---3--:R-:W-:Y:S02]  /*ada0*/  IABS R21, R24 ;  /* 0x0000001800157213 */ /* 0x008fe40000000000 */
[----:B----4-:R-:W-:Y:S01]  /*adb0*/  IABS R24, R26 ;  /* 0x0000001a00187213 */ /* 0x010fe20000000000 */
[----:B------:R-:W-:Y:S01]  /*adc0*/  IMAD.MOV.U32 R20, RZ, RZ, R23 ;  /* 0x000000ffff147224 */ /* 0x000fe200078e0017 */
[----:B-----5:R-:W-:-:S03]  /*add0*/  IABS R22, R22 ;  /* 0x0000001600167213 */ /* 0x020fc60000000000 */
[----:B------:R-:W-:Y:S02]  /*ade0*/  IMAD.MOV.U32 R19, RZ, RZ, R24 ;  /* 0x000000ffff137224 */ /* 0x000fe400078e0018 */
[----:B------:R-:W-:-:S04]  /*adf0*/  IMAD.HI.U32 R24, R0, R21, RZ ;  /* 0x0000001500187227 */ /* 0x000fc800078e00ff */
[----:B0-----:R-:W-:Y:S01]  /*ae00*/  IMAD.HI.U32 R25, R0, R22, RZ ;  /* 0x0000001600197227 */ /* 0x001fe200078e00ff */
[----:B------:R-:W-:-:S03]  /*ae10*/  IABS R23, R28 ;  /* 0x0000001c00177213 */ /* 0x000fc60000000000 */
[----:B------:R-:W-:Y:S02]  /*ae20*/  IMAD.MOV R26, RZ, RZ, -R25 ;  /* 0x000000ffff1a7224 */ /* 0x000fe400078e0a19 */
[----:B------:R-:W-:-:S04]  /*ae30*/  IMAD.HI.U32 R27, R0, R20, RZ ;  /* 0x00000014001b7227 */ /* 0x000fc800078e00ff */
[----:B------:R-:W-:-:S04]  /*ae40*/  IMAD.HI.U32 R28, R0, R19, RZ ;  /* 0x00000013001c7227 */ /* 0x000fc800078e00ff */
[----:B------:R-:W-:Y:S02]  /*ae50*/  IMAD.MOV R25, RZ, RZ, -R24 ;  /* 0x000000ffff197224 */ /* 0x000fe400078e0a18 */
[C---:B------:R-:W-:Y:S02]  /*ae60*/  IMAD R26, R61.reuse, R26, R22 ;  /* 0x0000001a3d1a7224 */ /* 0x040fe400078e0216 */
[----:B------:R-:W-:Y:S01]  /*ae70*/  IMAD.MOV R24, RZ, RZ, -R27 ;  /* 0x000000ffff187224 */ /* 0x000fe200078e0a1b */
[----:B------:R-:W2:Y:S01]  /*ae80*/  LDL R22, [R1+0x46ec] ;  /* 0x0046ec0001167983 */ /* 0x000ea20000100800 */
[C---:B------:R-:W-:Y:S02]  /*ae90*/  IMAD R21, R61.reuse, R25, R21 ;  /* 0x000000193d157224 */ /* 0x040fe400078e0215 */
[----:B------:R-:W-:Y:S02]  /*aea0*/  IMAD.MOV R27, RZ, RZ, -R28 ;  /* 0x000000ffff1b7224 */ /* 0x000fe400078e0a1c */
[----:B------:R-:W3:Y:S01]  /*aeb0*/  LDL R28, [R1+0x470c] ;  /* 0x00470c00011c7983 */ /* 0x000ee20000100800 */
[----:B------:R-:W-:-:S03]  /*aec0*/  IMAD R24, R61, R24, R20 ;  /* 0x000000183d187224 */ /* 0x000fc600078e0214 */
[----:B------:R0:W-:Y:S04]  /*aed0*/  STL [R1+0xbc], R26 ;  /* 0x0000bc1a01007387 */ /* 0x0001e80000100800 */
[----:B------:R-:W4:Y:S04]  /*aee0*/  LDL R25, [R1+0x46e8] ;  /* 0x0046e80001197983 */ /* 0x000f280000100800 */
[----:B0-----:R-:W5:Y:S04]  /*aef0*/  LDL R26, [R1+0x4708] ;  /* 0x00470800011a7983 */ /* 0x001f680000100800 */
[----:B------:R0:W-:Y:S04]  /*af00*/  STL [R1+0xb8], R21 ;  /* 0x0000b81501007387 */ /* 0x0001e80000100800 */
[----:B------:R-:W4:Y:S04]  /*af10*/  LDL R20, [R1+0x46d8] ;  /* 0x0046d80001147983 */ /* 0x000f280000100800 */
[----:B------:R1:W-:Y:S01]  /*af20*/  STL [R1+0xb4], R24 ;  /* 0x0000b41801007387 */ /* 0x0003e20000100800 */
[----:B0-----:R-:W-:-:S04]  /*af30*/  IMAD.HI.U32 R21, R0, R23, RZ ;  /* 0x0000001700157227 */ /* 0x001fc800078e00ff */
[----:B-1----:R-:W-:Y:S02]  /*af40*/  IMAD R24, R61, R27, R19 ;  /* 0x0000001b3d187224 */ /* 0x002fe400078e0213 */
[----:B------:R-:W-:-:S03]  /*af50*/  IMAD.MOV R21, RZ, RZ, -R21 ;  /* 0x000000ffff157224 */ /* 0x000fc600078e0a15 */
[----:B------:R-:W-:Y:S01]  /*af60*/  STL [R1+0xb0], R24 ;  /* 0x0000b01801007387 */ /* 0x000fe20000100800 */
[----:B------:R-:W-:-:S05]  /*af70*/  IMAD R23, R61, R21, R23 ;  /* 0x000000153d177224 */ /* 0x000fca00078e0217 */
[----:B------:R3:W-:Y:S01]  /*af80*/  STL [R1+0xac], R23 ;  /* 0x0000ac1701007387 */ /* 0x0007e20000100800 */
[----:B--2---:R-:W-:-:S05]  /*af90*/  IABS R22, R22 ;  /* 0x0000001600167213 */ /* 0x004fca0000000000 */
[----:B------:R-:W-:Y:S01]  /*afa0*/  IMAD.MOV.U32 R21, RZ, RZ, R22 ;  /* 0x000000ffff157224 */ /* 0x000fe200078e0016 */
[----:B---3--:R-:W-:-:S03]  /*afb0*/  IABS R23, R28 ;  /* 0x0000001c00177213 */ /* 0x008fc60000000000 */
[C---:B------:R-:W-:Y:S01]  /*afc0*/  IMAD.HI.U32 R27, R0.reuse, R21, RZ ;  /* 0x00000015001b7227 */ /* 0x040fe200078e00ff */
[----:B-----5:R-:W-:Y:S02]  /*afd0*/  IABS R24, R26 ;  /* 0x0000001a00187213 */ /* 0x020fe40000000000 */
[----:B----4-:R-:W-:Y:S02]  /*afe0*/  IABS R19, R20 ;  /* 0x0000001400137213 */ /* 0x010fe40000000000 */
[----:B------:R-:W-:Y:S01]  /*aff0*/  IABS R20, R25 ;  /* 0x0000001900147213 */ /* 0x000fe20000000000 */
[----:B------:R-:W-:Y:S02]  /*b000*/  IMAD.MOV.U32 R22, RZ, RZ, R24 ;  /* 0x000000ffff167224 */ /* 0x000fe400078e0018 */
[----:B------:R-:W-:-:S04]  /*b010*/  IMAD.HI.U32 R25, R0, R19, RZ ;  /* 0x0000001300197227 */ /* 0x000fc800078e00ff */
[----:B------:R-:W-:-:S04]  /*b020*/  IMAD.HI.U32 R24, R0, R20, RZ ;  /* 0x0000001400187227 */ /* 0x000fc800078e00ff */
[----:B------:R-:W-:Y:S02]  /*b030*/  IMAD.MOV R26, RZ, RZ, -R25 ;  /* 0x000000ffff1a7224 */ /* 0x000fe400078e0a19 */
        /* <DEDUP_REMOVED lines=13> */
[----:B------:R-:W5:Y:S04]  /*b110*/  LDL R24, [R1+0x4728] ;  /* 0x0047280001187983 */ /* 0x000f680000100800 */
[----:B------:R1:W-:Y:S01]  /*b120*/  STL [R1+0xa0], R21 ;  /* 0x0000a01501007387 */ /* 0x0003e20000100800 */
[----:B0-----:R-:W-:-:S04]  /*b130*/  IMAD.HI.U32 R25, R0, R23, RZ ;  /* 0x0000001700197227 */ /* 0x001fc800078e00ff */
[----:B-1----:R-:W-:-:S05]  /*b140*/  IMAD R21, R61, R27, R22 ;  /* 0x0000001b3d157224 */ /* 0x002fca00078e0216 */
[----:B------:R0:W-:Y:S02]  /*b150*/  STL [R1+0x9c], R21 ;  /* 0x00009c1501007387 */ /* 0x0001e40000100800 */
[----:B0-----:R-:W-:-:S04]  /*b160*/  IMAD.MOV R21, RZ, RZ, -R25 ;  /* 0x000000ffff157224 */ /* 0x001fc800078e0a19 */
[----:B------:R-:W-:-:S05]  /*b170*/  IMAD R23, R61, R21, R23 ;  /* 0x000000153d177224 */ /* 0x000fca00078e0217 */
[----:B------:R3:W-:Y:S01]  /*b180*/  STL [R1+0x98], R23 ;  /* 0x0000981701007387 */ /* 0x0007e20000100800 */
[----:B--2---:R-:W-:-:S05]  /*b190*/  IABS R19, R19 ;  /* 0x0000001300137213 */ /* 0x004fca0000000000 */
[----:B------:R-:W-:Y:S01]  /*b1a0*/  IMAD.HI.U32 R25, R0, R19, RZ ;  /* 0x0000001300197227 */ /* 0x000fe200078e00ff */
[----:B----4-:R-:W-:Y:S02]  /*b1b0*/  IABS R20, R20 ;  /* 0x0000001400147213 */ /* 0x010fe40000000000 */
[----:B---3--:R-:W-:Y:S02]  /*b1c0*/  IABS R23, R28 ;  /* 0x0000001c00177213 */ /* 0x008fe40000000000 */
[----:B-----5:R-:W-:Y:S02]  /*b1d0*/  IABS R22, R24 ;  /* 0x0000001800167213 */ /* 0x020fe40000000000 */
[----:B------:R-:W-:-:S03]  /*b1e0*/  IABS R24, R26 ;  /* 0x0000001a00187213 */ /* 0x000fc60000000000 */
[----:B------:R-:W-:Y:S02]  /*b1f0*/  IMAD.MOV.U32 R21, RZ, RZ, R22 ;  /* 0x000000ffff157224 */ /* 0x000fe400078e0016 */
[----:B------:R-:W-:Y:S02]  /*b200*/  IMAD.MOV.U32 R22, RZ, RZ, R24 ;  /* 0x000000ffff167224 */ /* 0x000fe400078e0018 */
[----:B------:R-:W-:-:S04]  /*b210*/  IMAD.HI.U32 R24, R0, R20, RZ ;  /* 0x0000001400187227 */ /* 0x000fc800078e00ff */
        /* <DEDUP_REMOVED lines=217> */
[----:B---3--:R-:W-:Y:S02]  /*bfb0*/  IABS R23, R28 ;  /* 0x0000001c00177213 */ /* 0x008fe40000000000 */
[----:B----4-:R-:W-:Y:S02]  /*bfc0*/  IABS R20, R20 ;  /* 0x0000001400147213 */ /* 0x010fe40000000000 */
[----:B-----5:R-:W-:Y:S02]  /*bfd0*/  IABS R22, R24 ;  /* 0x0000001800167213 */ /* 0x020fe40000000000 */
[----:B------:R-:W-:-:S03]  /*bfe0*/  IABS R24, R26 ;  /* 0x0000001a00187213 */ /* 0x000fc60000000000 */
[----:B------:R-:W-:Y:S02]  /*bff0*/  IMAD.MOV.U32 R21, RZ, RZ, R22 ;  /* 0x000000ffff157224 */ /* 0x000fe400078e0016 */
[----:B------:R-:W-:Y:S02]  /*c000*/  IMAD.MOV.U32 R22, RZ, RZ, R24 ;  /* 0x000000ffff167224 */ /* 0x000fe400078e0018 */
[----:B------:R-:W-:Y:S02]  /*c010*/  IMAD.MOV R26, RZ, RZ, -R25 ;  /* 0x000000ffff1a7224 */ /* 0x000fe400078e0a19 */
[----:B------:R-:W-:-:S04]  /*c020*/  IMAD.HI.U32 R24, R0, R20, RZ ;  /* 0x0000001400187227 */ /* 0x000fc800078e00ff */
[----:B------:R-:W-:-:S04]  /*c030*/  IMAD.HI.U32 R27, R0, R21, RZ ;  /* 0x00000015001b7227 */ /* 0x000fc800078e00ff */
[----:B------:R-:W-:-:S04]  /*c040*/  IMAD.HI.U32 R28, R0, R22, RZ ;  /* 0x00000016001c7227 */ /* 0x000fc800078e00ff */
[C---:B------:R-:W-:Y:S02]  /*c050*/  IMAD R19, R61.reuse, R26, R19 ;  /* 0x0000001a3d137224 */ /* 0x040fe400078e0213 */
[----:B------:R-:W-:Y:S01]  /*c060*/  IMAD.MOV R25, RZ, RZ, -R24 ;  /* 0x000000ffff197224 */ /* 0x000fe200078e0a18 */
[----:B------:R-:W2:Y:S01]  /*c070*/  LDL R26, [R1+0x48b4] ;  /* 0x0048b400011a7983 */ /* 0x000ea20000100800 */
[----:B------:R-:W-:Y:S02]  /*c080*/  IMAD.MOV R24, RZ, RZ, -R27 ;  /* 0x000000ffff187224 */ /* 0x000fe400078e0a1b */
[----:B------:R-:W-:Y:S02]  /*c090*/  IMAD.MOV R27, RZ, RZ, -R28 ;  /* 0x000000ffff1b7224 */ /* 0x000fe400078e0a1c */
[----:B------:R-:W3:Y:S04]  /*c0a0*/  LDL R28, [R1+0x48c0] ;  /* 0x0048c000011c7983 */ /* 0x000ee80000100800 */
[----:B------:R0:W-:Y:S02]  /*c0b0*/  STL [R1+0x8], R19 ;  /* 0x0000081301007387 */ /* 0x0001e40000100800 */
[----:B0-----:R-:W-:-:S02]  /*c0c0*/  IMAD R19, R61, R25, R20 ;  /* 0x000000193d137224 */ /* 0x001fc400078e0214 */
[----:B------:R-:W4:Y:S01]  /*c0d0*/  LDL R25, [R1+0x48b0] ;  /* 0x0048b00001197983 */ /* 0x000f220000100800 */
[----:B------:R-:W-:-:S03]  /*c0e0*/  IMAD R21, R61, R24, R21 ;  /* 0x000000183d157224 */ /* 0x000fc600078e0215 */
[----:B------:R0:W-:Y:S01]  /*c0f0*/  STL [R1+0x4], R19 ;  /* 0x0000041301007387 */ /* 0x0001e20000100800 */
[----:B------:R-:W-:-:S04]  /*c100*/  IMAD.HI.U32 R20, R0, R23, RZ ;  /* 0x0000001700147227 */ /* 0x000fc800078e00ff */
[----:B0-----:R-:W-:Y:S02]  /*c110*/  IMAD R19, R61, R27, R22 ;  /* 0x0000001b3d137224 */ /* 0x001fe400078e0216 */
[----:B------:R-:W-:-:S03]  /*c120*/  IMAD.MOV R20, RZ, RZ, -R20 ;  /* 0x000000ffff147224 */ /* 0x000fc600078e0a14 */
[----:B------:R-:W-:Y:S04]  /*c130*/  STL [R1+0x5744], R19 ;  /* 0x0057441301007387 */ /* 0x000fe80000100800 */
[----:B------:R4:W-:Y:S01]  /*c140*/  STL [R1], R21 ;  /* 0x0000001501007387 */ /* 0x0009e20000100800 */
[----:B------:R-:W-:-:S05]  /*c150*/  IMAD R20, R61, R20, R23 ;  /* 0x000000143d147224 */ /* 0x000fca00078e0217 */
[----:B------:R0:W-:Y:S01]  /*c160*/  STL [R1+0x5748], R20 ;  /* 0x0057481401007387 */ /* 0x0001e20000100800 */
[----:B--2---:R-:W-:Y:S02]  /*c170*/  IABS R22, R26 ;  /* 0x0000001a00167213 */ /* 0x004fe40000000000 */
[----:B---3--:R-:W-:-:S03]  /*c180*/  IABS R24, R28 ;  /* 0x0000001c00187213 */ /* 0x008fc60000000000 */
[----:B------:R-:W-:-:S04]  /*c190*/  IMAD.HI.U32 R26, R0, R22, RZ ;  /* 0x00000016001a7227 */ /* 0x000fc800078e00ff */
[----:B------:R-:W-:Y:S01]  /*c1a0*/  IMAD.MOV.U32 R23, RZ, RZ, R24 ;  /* 0x000000ffff177224 */ /* 0x000fe200078e0018 */
[----:B----4-:R-:W-:Y:S02]  /*c1b0*/  IABS R21, R25 ;  /* 0x0000001900157213 */ /* 0x010fe40000000000 */
[----:B------:R-:W-:-:S03]  /*c1c0*/  IABS R25, R30 ;  /* 0x0000001e00197213 */ /* 0x000fc60000000000 */
[----:B------:R-:W-:-:S04]  /*c1d0*/  IMAD.HI.U32 R27, R0, R21, RZ ;  /* 0x00000015001b7227 */ /* 0x000fc800078e00ff */
[----:B------:R-:W-:Y:S01]  /*c1e0*/  IMAD.MOV.U32 R24, RZ, RZ, R25 ;  /* 0x000000ffff187224 */ /* 0x000fe200078e0019 */
[----:B------:R-:W-:Y:S01]  /*c1f0*/  IABS R25, R29 ;  /* 0x0000001d00197213 */ /* 0x000fe20000000000 */
[----:B------:R-:W-:-:S04]  /*c200*/  IMAD.HI.U32 R29, R0, R23, RZ ;  /* 0x00000017001d7227 */ /* 0x000fc800078e00ff */
[----:B------:R-:W-:-:S04]  /*c210*/  IMAD.HI.U32 R30, R0, R24, RZ ;  /* 0x00000018001e7227 */ /* 0x000fc800078e00ff */
[----:B------:R-:W-:Y:S02]  /*c220*/  IMAD.MOV R28, RZ, RZ, -R27 ;  /* 0x000000ffff1c7224 */ /* 0x000fe400078e0a1b */
[----:B------:R-:W-:Y:S02]  /*c230*/  IMAD.MOV R27, RZ, RZ, -R26 ;  /* 0x000000ffff1b7224 */ /* 0x000fe400078e0a1a */
[----:B------:R-:W-:Y:S02]  /*c240*/  IMAD.MOV R26, RZ, RZ, -R29 ;  /* 0x000000ffff1a7224 */ /* 0x000fe400078e0a1d */
[----:B------:R-:W-:Y:S02]  /*c250*/  IMAD.MOV R29, RZ, RZ, -R30 ;  /* 0x000000ffff1d7224 */ /* 0x000fe400078e0a1e */
[----:B------:R-:W-:Y:S02]  /*c260*/  IMAD R21, R61, R28, R21 ;  /* 0x0000001c3d157224 */ /* 0x000fe400078e0215 */
[----:B------:R-:W-:-:S04]  /*c270*/  IMAD.HI.U32 R28, R0, R25, RZ ;  /* 0x00000019001c7227 */ /* 0x000fc800078e00ff */
[C---:B------:R-:W-:Y:S01]  /*c280*/  IMAD R24, R61.reuse, R29, R24 ;  /* 0x0000001d3d187224 */ /* 0x040fe200078e0218 */
[----:B------:R-:W-:Y:S01]  /*c290*/  IABS R29, R32 ;  /* 0x00000020001d7213 */ /* 0x000fe20000000000 */
[----:B------:R-:W-:Y:S02]  /*c2a0*/  IMAD.MOV R28, RZ, RZ, -R28 ;  /* 0x000000ffff1c7224 */ /* 0x000fe400078e0a1c */
[C---:B------:R-:W-:Y:S01]  /*c2b0*/  IMAD R23, R61.reuse, R26, R23 ;  /* 0x0000001a3d177224 */ /* 0x040fe200078e0217 */
[----:B------:R-:W-:Y:S01]  /*c2c0*/  IABS R26, R35 ;  /* 0x00000023001a7213 */ /* 0x000fe20000000000 */
[C---:B------:R-:W-:Y:S01]  /*c2d0*/  IMAD R22, R61.reuse, R27, R22 ;  /* 0x0000001b3d167224 */ /* 0x040fe200078e0216 */
[----:B------:R-:W-:Y:S01]  /*c2e0*/  IABS R27, R34 ;  /* 0x00000022001b7213 */ /* 0x000fe20000000000 */
[----:B------:R-:W-:Y:S01]  /*c2f0*/  IMAD R25, R61, R28, R25 ;  /* 0x0000001c3d197224 */ /* 0x000fe200078e0219 */
[----:B------:R-:W-:Y:S01]  /*c300*/  IABS R30, R31 ;  /* 0x0000001f001e7213 */ /* 0x000fe20000000000 */
[----:B------:R-:W-:-:S02]  /*c310*/  IMAD.MOV.U32 R28, RZ, RZ, R29 ;  /* 0x000000ffff1c7224 */ /* 0x000fc400078e001d */
[----:B------:R-:W-:-:S04]  /*c320*/  IMAD.HI.U32 R32, R0, R26, RZ ;  /* 0x0000001a00207227 */ /* 0x000fc800078e00ff */
[----:B------:R-:W-:-:S04]  /*c330*/  IMAD.HI.U32 R31, R0, R27, RZ ;  /* 0x0000001b001f7227 */ /* 0x000fc800078e00ff */
[----:B------:R-:W-:Y:S01]  /*c340*/  IMAD.MOV.U32 R29, RZ, RZ, R30 ;  /* 0x000000ffff1d7224 */ /* 0x000fe200078e001e */
[----:B------:R-:W-:Y:S01]  /*c350*/  IABS R30, R33 ;  /* 0x00000021001e7213 */ /* 0x000fe20000000000 */
[----:B------:R-:W-:-:S04]  /*c360*/  IMAD.HI.U32 R34, R0, R28, RZ ;  /* 0x0000001c00227227 */ /* 0x000fc800078e00ff */
[----:B------:R-:W-:Y:S02]  /*c370*/  IMAD.MOV R33, RZ, RZ, -R32 ;  /* 0x000000ffff217224 */ /* 0x000fe400078e0a20 */
[----:B------:R-:W-:Y:S02]  /*c380*/  IMAD.MOV R32, RZ, RZ, -R31 ;  /* 0x000000ffff207224 */ /* 0x000fe400078e0a1f */
[----:B------:R-:W-:Y:S01]  /*c390*/  IMAD.MOV R31, RZ, RZ, -R34 ;  /* 0x000000ffff1f7224 */ /* 0x000fe200078e0a22 */
[----:B------:R1:W-:Y:S01]  /*c3a0*/  STL [R1+0x574c], R21 ;  /* 0x00574c1501007387 */ /* 0x0003e20000100800 */
[C---:B------:R-:W-:Y:S02]  /*c3b0*/  IMAD R26, R61.reuse, R33, R26 ;  /* 0x000000213d1a7224 */ /* 0x040fe400078e021a */
[C---:B------:R-:W-:Y:S01]  /*c3c0*/  IMAD R27, R61.reuse, R32, R27 ;  /* 0x000000203d1b7224 */ /* 0x040fe200078e021b */
[----:B------:R2:W-:Y:S01]  /*c3d0*/  STL [R1+0x5750], R22 ;  /* 0x0057501601007387 */ /* 0x0005e20000100800 */
[----:B------:R-:W-:-:S03]  /*c3e0*/  IMAD R28, R61, R31, R28 ;  /* 0x0000001f3d1c7224 */ /* 0x000fc600078e021c */
[----:B------:R-:W-:Y:S04]  /*c3f0*/  STL [R1+0x5754], R23 ;  /* 0x0057541701007387 */ /* 0x000fe80000100800 */
[----:B------:R-:W-:Y:S04]  /*c400*/  STL [R1+0x5758], R24 ;  /* 0x0057581801007387 */ /* 0x000fe80000100800 */
[----:B------:R-:W-:Y:S04]  /*c410*/  STL [R1+0x575c], R25 ;  /* 0x00575c1901007387 */ /* 0x000fe80000100800 */
[----:B------:R-:W-:Y:S04]  /*c420*/  STL [R1+0x5760], R26 ;  /* 0x0057601a01007387 */ /* 0x000fe80000100800 */
[----:B------:R-:W-:Y:S04]  /*c430*/  STL [R1+0x5764], R27 ;  /* 0x0057641b01007387 */ /* 0x000fe80000100800 */
[----:B------:R3:W-:Y:S04]  /*c440*/  STL [R1+0x5768], R28 ;  /* 0x0057681c01007387 */ /* 0x0007e80000100800 */
[----:B0-----:R-:W4:Y:S04]  /*c450*/  LDL R20, [R1+0x5024] ;  /* 0x0050240001147983 */ /* 0x001f280000100800 */
[----:B------:R-:W5:Y:S04]  /*c460*/  LDL R19, [R1+0x5028] ;  /* 0x0050280001137983 */ /* 0x000f680000100800 */
[----:B-1----:R-:W3:Y:S01]  /*c470*/  LDL R21, [R1+0x5010] ;  /* 0x0050100001157983 */ /* 0x002ee20000100800 */
[----:B------:R-:W-:-:S04]  /*c480*/  IMAD.HI.U32 R35, R0, R29, RZ ;  /* 0x0000001d00237227 */ /* 0x000fc800078e00ff */
[C---:B------:R-:W-:Y:S01]  /*c490*/  IMAD.HI.U32 R33, R0.reuse, R30, RZ ;  /* 0x0000001e00217227 */ /* 0x040fe200078e00ff */
[----:B------:R-:W-:Y:S01]  /*c4a0*/  IABS R31, R40 ;  /* 0x00000028001f7213 */ /* 0x000fe20000000000 */
[----:B--2---:R-:W2:Y:S02]  /*c4b0*/  LDL R22, [R1+0x502c] ;  /* 0x00502c0001167983 */ /* 0x004ea40000100800 */
[----:B------:R-:W-:Y:S01]  /*c4c0*/  IMAD.MOV R34, RZ, RZ, -R35 ;  /* 0x000000ffff227224 */ /* 0x000fe200078e0a23 */
[----:B------:R-:W-:Y:S01]  /*c4d0*/  IABS R35, R36 ;  /* 0x0000002400237213 */ /* 0x000fe20000000000 */
[----:B------:R-:W-:Y:S02]  /*c4e0*/  IMAD.MOV R33, RZ, RZ, -R33 ;  /* 0x000000ffff217224 */ /* 0x000fe400078e0a21 */
[C---:B------:R-:W-:Y:S01]  /*c4f0*/  IMAD R29, R61.reuse, R34, R29 ;  /* 0x000000223d1d7224 */ /* 0x040fe200078e021d */
[----:B------:R-:W-:Y:S01]  /*c500*/  IABS R34, R37 ;  /* 0x0000002500227213 */ /* 0x000fe20000000000 */
[----:B------:R-:W-:Y:S01]  /*c510*/  IMAD R30, R61, R33, R30 ;  /* 0x000000213d1e7224 */ /* 0x000fe200078e021e */
[----:B------:R-:W-:Y:S01]  /*c520*/  IABS R32, R39 ;  /* 0x0000002700207213 */ /* 0x000fe20000000000 */
[----:B------:R-:W-:-:S04]  /*c530*/  IMAD.HI.U32 R37, R0, R31, RZ ;  /* 0x0000001f00257227 */ /* 0x000fc800078e00ff */
[----:B------:R-:W-:Y:S02]  /*c540*/  IMAD.MOV.U32 R33, RZ, RZ, R34 ;  /* 0x000000ffff217224 */ /* 0x000fe400078e0022 */
[----:B------:R-:W-:Y:S01]  /*c550*/  IMAD.MOV.U32 R34, RZ, RZ, R35 ;  /* 0x000000ffff227224 */ /* 0x000fe200078e0023 */
[----:B------:R-:W-:Y:S01]  /*c560*/  IABS R35, R38 ;  /* 0x0000002600237213 */ /* 0x000fe20000000000 */
[----:B------:R-:W-:-:S04]  /*c570*/  IMAD.HI.U32 R36, R0, R32, RZ ;  /* 0x0000002000247227 */ /* 0x000fc800078e00ff */
[----:B------:R-:W-:-:S04]  /*c580*/  IMAD.HI.U32 R39, R0, R33, RZ ;  /* 0x0000002100277227 */ /* 0x000fc800078e00ff */
[----:B------:R-:W-:-:S04]  /*c590*/  IMAD.HI.U32 R40, R0, R34, RZ ;  /* 0x0000002200287227 */ /* 0x000fc800078e00ff */
[----:B------:R-:W-:Y:S02]  /*c5a0*/  IMAD.MOV R38, RZ, RZ, -R37 ;  /* 0x000000ffff267224 */ /* 0x000fe400078e0a25 */
[----:B------:R-:W-:Y:S02]  /*c5b0*/  IMAD.MOV R37, RZ, RZ, -R36 ;  /* 0x000000ffff257224 */ /* 0x000fe400078e0a24 */
[----:B------:R-:W-:Y:S02]  /*c5c0*/  IMAD.MOV R36, RZ, RZ, -R39 ;  /* 0x000000ffff247224 */ /* 0x000fe400078e0a27 */
[----:B------:R-:W-:Y:S02]  /*c5d0*/  IMAD.MOV R39, RZ, RZ, -R40 ;  /* 0x000000ffff277224 */ /* 0x000fe400078e0a28 */
[----:B------:R-:W-:Y:S02]  /*c5e0*/  IMAD R31, R61, R38, R31 ;  /* 0x000000263d1f7224 */ /* 0x000fe400078e021f */
[----:B------:R-:W-:Y:S01]  /*c5f0*/  IMAD.HI.U32 R38, R0, R35, RZ ;  /* 0x0000002300267227 */ /* 0x000fe200078e00ff */
[----:B------:R-:W-:-:S03]  /*c600*/  IABS R40, R41 ;  /* 0x0000002900287213 */ /* 0x000fc60000000000 */
[C---:B------:R-:W-:Y:S01]  /*c610*/  IMAD R34, R61.reuse, R39, R34 ;  /* 0x000000273d227224 */ /* 0x040fe200078e0222 */
[----:B------:R-:W-:Y:S01]  /*c620*/  IABS R39, R42 ;  /* 0x0000002a00277213 */ /* 0x000fe20000000000 */
[C---:B------:R-:W-:Y:S01]  /*c630*/  IMAD R33, R61.reuse, R36, R33 ;  /* 0x000000243d217224 */ /* 0x040fe200078e0221 */
[----:B------:R-:W-:Y:S01]  /*c640*/  IABS R36, R45 ;  /* 0x0000002d00247213 */ /* 0x000fe20000000000 */
[----:B------:R-:W-:Y:S02]  /*c650*/  IMAD.MOV R38, RZ, RZ, -R38 ;  /* 0x000000ffff267224 */ /* 0x000fe400078e0a26 */
[C---:B------:R-:W-:Y:S01]  /*c660*/  IMAD R32, R61.reuse, R37, R32 ;  /* 0x000000253d207224 */ /* 0x040fe200078e0220 */
[----:B------:R-:W-:Y:S01]  /*c670*/  IABS R37, R44 ;  /* 0x0000002c00257213 */ /* 0x000fe20000000000 */
[----:B------:R-:W-:Y:S02]  /*c680*/  IMAD R35, R61, R38, R35 ;  /* 0x000000263d237224 */ /* 0x000fe400078e0223 */
[----:B------:R-:W-:-:S02]  /*c690*/  IMAD.MOV.U32 R38, RZ, RZ, R39 ;  /* 0x000000ffff267224 */ /* 0x000fc400078e0027 */
[----:B------:R-:W-:Y:S02]  /*c6a0*/  IMAD.MOV.U32 R39, RZ, RZ, R40 ;  /* 0x000000ffff277224 */ /* 0x000fe400078e0028 */
[----:B------:R-:W-:Y:S01]  /*c6b0*/  IMAD.HI.U32 R42, R0, R36, RZ ;  /* 0x00000024002a7227 */ /* 0x000fe200078e00ff */
[----:B------:R-:W-:-:S03]  /*c6c0*/  IABS R40, R43 ;  /* 0x0000002b00287213 */ /* 0x000fc60000000000 */
        /* <DEDUP_REMOVED lines=36> */
[----:B------:R-:W-:Y:S01]  /*c910*/  IMAD.MOV R48, RZ, RZ, -R48 ;  /* 0x000000ffff307224 */ /* 0x000fe200078e0a30 */
[C---:B------:R-:W-:Y:S01]  /*c920*/  ISETP.GT.U32.AND P5, PT, R58.reuse, R15, PT ;  /* 0x0000000f3a00720c */ /* 0x040fe20003fa4070 */
[C---:B------:R-:W-:Y:S01]  /*c930*/  IMAD R42, R61.reuse, R47, R42 ;  /* 0x0000002f3d2a7224 */ /* 0x040fe200078e022a */
[----:B------:R-:W-:Y:S01]  /*c940*/  IABS R47, R54 ;  /* 0x00000036002f7213 */ /* 0x000fe20000000000 */
[----:B------:R-:W-:Y:S02]  /*c950*/  IMAD R45, R61, R48, R45 ;  /* 0x000000303d2d7224 */ /* 0x000fe400078e022d */
[----:B------:R-:W-:Y:S01]  /*c960*/  IMAD.MOV.U32 R48, RZ, RZ, R49 ;  /* 0x000000ffff307224 */ /* 0x000fe200078e0031 */
[----:B------:R-:W-:Y:S01]  /*c970*/  ISETP.GT.U32.AND P2, PT, R58, R2, PT ;  /* 0x000000023a00720c */ /* 0x000fe20003f44070 */
[----:B------:R-:W-:-:S02]  /*c980*/  IMAD.MOV.U32 R49, RZ, RZ, R50 ;  /* 0x000000ffff317224 */ /* 0x000fc400078e0032 */
[----:B------:R-:W-:Y:S01]  /*c990*/  IMAD.HI.U32 R52, R0, R46, RZ ;  /* 0x0000002e00347227 */ /* 0x000fe200078e00ff */
[----:B------:R-:W-:Y:S02]  /*c9a0*/  IABS R50, R53 ;  /* 0x0000003500327213 */ /* 0x000fe40000000000 */
[----:B------:R-:W-:Y:S01]  /*c9b0*/  ISETP.GT.U32.AND P0, PT, R58, R17, PT ;  /* 0x000000113a00720c */ /* 0x000fe20003f04070 */
[----:B------:R-:W-:Y:S01]  /*c9c0*/  IMAD.HI.U32 R51, R0, R47, RZ ;  /* 0x0000002f00337227 */ /* 0x000fe200078e00ff */
[----:B------:R-:W-:-:S03]  /*c9d0*/  ISETP.GT.U32.AND P1, PT, R58, R16, PT ;  /* 0x000000103a00720c */ /* 0x000fc60003f24070 */
[----:B------:R-:W-:Y:S01]  /*c9e0*/  IMAD.HI.U32 R54, R0, R48, RZ ;  /* 0x0000003000367227 */ /* 0x000fe200078e00ff */
[----:B------:R-:W-:-:S03]  /*c9f0*/  ISETP.GT.U32.AND P4, PT, R58, R14, PT ;  /* 0x0000000e3a00720c */ /* 0x000fc60003f84070 */
[----:B------:R-:W-:-:S04]  /*ca00*/  IMAD.HI.U32 R55, R0, R49, RZ ;  /* 0x0000003100377227 */ /* 0x000fc800078e00ff */
[----:B------:R-:W-:Y:S02]  /*ca10*/  IMAD.MOV R53, RZ, RZ, -R52 ;  /* 0x000000ffff357224 */ /* 0x000fe400078e0a34 */
[----:B------:R-:W-:Y:S02]  /*ca20*/  IMAD.MOV R52, RZ, RZ, -R51 ;  /* 0x000000ffff347224 */ /* 0x000fe400078e0a33 */
[----:B------:R-:W-:Y:S02]  /*ca30*/  IMAD.MOV R51, RZ, RZ, -R54 ;  /* 0x000000ffff337224 */ /* 0x000fe400078e0a36 */
[----:B------:R-:W-:Y:S02]  /*ca40*/  IMAD.MOV R54, RZ, RZ, -R55 ;  /* 0x000000ffff367224 */ /* 0x000fe400078e0a37 */
[----:B------:R-:W-:Y:S02]  /*ca50*/  IMAD R46, R61, R53, R46 ;  /* 0x000000353d2e7224 */ /* 0x000fe400078e022e */
[----:B------:R-:W-:-:S04]  /*ca60*/  IMAD.HI.U32 R53, R0, R50, RZ ;  /* 0x0000003200357227 */ /* 0x000fc800078e00ff */
[--C-:B------:R-:W-:Y:S01]  /*ca70*/  @!P5 IMAD.IADD R15, R15, 0x1, -R58.reuse ;  /* 0x000000010f0fd824 */ /* 0x100fe200078e0a3a */
[----:B------:R-:W-:Y:S01]  /*ca80*/  ISETP.GT.U32.AND P5, PT, R58, R8, PT ;  /* 0x000000083a00720c */ /* 0x000fe20003fa4070 */
[C---:B------:R-:W-:Y:S01]  /*ca90*/  IMAD R49, R61.reuse, R54, R49 ;  /* 0x000000363d317224 */ /* 0x040fe200078e0231 */
[----:B------:R-:W-:Y:S01]  /*caa0*/  IABS R54, R59 ;  /* 0x0000003b00367213 */ /* 0x000fe20000000000 */
[----:B------:R-:W-:Y:S01]  /*cab0*/  IMAD.MOV R53, RZ, RZ, -R53 ;  /* 0x000000ffff357224 */ /* 0x000fe200078e0a35 */
[----:B------:R-:W-:Y:S01]  /*cac0*/  IABS R55, R56 ;  /* 0x0000003800377213 */ /* 0x000fe20000000000 */
[--C-:B------:R-:W-:Y:S02]  /*cad0*/  @!P2 IMAD.IADD R2, R2, 0x1, -R58.reuse ;  /* 0x000000010202a824 */ /* 0x100fe400078e0a3a */
[----:B------:R-:W-:Y:S01]  /*cae0*/  IMAD R47, R61, R52, R47 ;  /* 0x000000343d2f7224 */ /* 0x000fe200078e022f */
[----:B------:R-:W-:Y:S01]  /*caf0*/  IABS R52, R60 ;  /* 0x0000003c00347213 */ /* 0x000fe20000000000 */
[----:B------:R-:W-:-:S02]  /*cb00*/  @!P0 IMAD.IADD R17, R17, 0x1, -R58 ;  /* 0x0000000111118824 */ /* 0x000fc400078e0a3a */
[----:B------:R-:W-:Y:S01]  /*cb10*/  IMAD R50, R61, R53, R50 ;  /* 0x000000353d327224 */ /* 0x000fe200078e0232 */
[----:B------:R-:W-:Y:S01]  /*cb20*/  ISETP.GT.U32.AND P2, PT, R58, R2, PT ;  /* 0x000000023a00720c */ /* 0x000fe20003f44070 */
[----:B------:R-:W-:Y:S02]  /*cb30*/  IMAD.MOV.U32 R53, RZ, RZ, R54 ;  /* 0x000000ffff357224 */ /* 0x000fe400078e0036 */
[--C-:B------:R-:W-:Y:S02]  /*cb40*/  @!P1 IMAD.IADD R16, R16, 0x1, -R58.reuse ;  /* 0x0000000110109824 */ /* 0x100fe400078e0a3a */
[----:B------:R-:W-:Y:S01]  /*cb50*/  IMAD.MOV.U32 R54, RZ, RZ, R55 ;  /* 0x000000ffff367224 */ /* 0x000fe200078e0037 */
[----:B------:R-:W-:Y:S01]  /*cb60*/  ISETP.GT.U32.AND P3, PT, R58, R17, PT ;  /* 0x000000113a00720c */ /* 0x000fe20003f64070 */
[----:B------:R-:W-:Y:S01]  /*cb70*/  @!P4 IMAD.IADD R14, R14, 0x1, -R58 ;  /* 0x000000010e0ec824 */ /* 0x000fe200078e0a3a */
[----:B------:R-:W-:Y:S01]  /*cb80*/  IABS R60, R57 ;  /* 0x00000039003c7213 */ /* 0x000fe20000000000 */
[----:B------:R-:W-:Y:S01]  /*cb90*/  IMAD.HI.U32 R56, R0, R52, RZ ;  /* 0x0000003400387227 */ /* 0x000fe200078e00ff */
[----:B------:R-:W-:-:S03]  /*cba0*/  ISETP.GT.U32.AND P6, PT, R58, R16, PT ;  /* 0x000000103a00720c */ /* 0x000fc60003fc4070 */
[----:B------:R-:W-:-:S04]  /*cbb0*/  IMAD.HI.U32 R57, R0, R54, RZ ;  /* 0x0000003600397227 */ /* 0x000fc800078e00ff */
[----:B------:R-:W-:Y:S01]  /*cbc0*/  @!P5 IMAD.IADD R8, R8, 0x1, -R58 ;  /* 0x000000010808d824 */ /* 0x000fe200078e0a3a */
[----:B------:R-:W-:Y:S01]  /*cbd0*/  ISETP.GT.U32.AND P5, PT, R58, R14, PT ;  /* 0x0000000e3a00720c */ /* 0x000fe20003fa4070 */
[----:B------:R-:W-:Y:S02]  /*cbe0*/  IMAD.MOV R56, RZ, RZ, -R56 ;  /* 0x000000ffff387224 */ /* 0x000fe400078e0a38 */
[----:B------:R-:W-:Y:S02]  /*cbf0*/  IMAD.MOV R57, RZ, RZ, -R57 ;  /* 0x000000ffff397224 */ /* 0x000fe400078e0a39 */
[C---:B------:R-:W-:Y:S02]  /*cc00*/  IMAD R52, R61.reuse, R56, R52 ;  /* 0x000000383d347224 */ /* 0x040fe400078e0234 */
[----:B------:R-:W-:Y:S02]  /*cc10*/  IMAD R54, R61, R57, R54 ;  /* 0x000000393d367224 */ /* 0x000fe400078e0236 */
[----:B------:R-:W-:-:S02]  /*cc20*/  @!P2 IMAD.IADD R2, R2, 0x1, -R58 ;  /* 0x000000010202a824 */ /* 0x000fc400078e0a3a */
[----:B------:R-:W-:Y:S02]  /*cc30*/  IMAD R48, R61, R51, R48 ;  /* 0x000000333d307224 */ /* 0x000fe400078e0230 */
[--C-:B------:R-:W-:Y:S02]  /*cc40*/  @!P3 IMAD.IADD R17, R17, 0x1, -R58.reuse ;  /* 0x000000011111b824 */ /* 0x100fe400078e0a3a */
[--C-:B------:R-:W-:Y:S02]  /*cc50*/  @!P6 IMAD.IADD R16, R16, 0x1, -R58.reuse ;  /* 0x000000011010e824 */ /* 0x100fe400078e0a3a */
[----:B------:R-:W-:Y:S01]  /*cc60*/  @!P5 IMAD.IADD R14, R14, 0x1, -R58 ;  /* 0x000000010e0ed824 */ /* 0x000fe200078e0a3a */
[----:B----4-:R-:W-:Y:S02]  /*cc70*/  IABS R56, R20 ;  /* 0x0000001400387213 */ /* 0x010fe40000000000 */
[----:B------:R-:W4:Y:S01]  /*cc80*/  LDL.LU R20, [R1+0x14c] ;  /* 0x00014c0001147983 */ /* 0x000f220000300800 */
[----:B-----5:R-:W-:-:S03]  /*cc90*/  IABS R57, R19 ;  /* 0x0000001300397213 */ /* 0x020fc60000000000 */
[----:B------:R-:W5:Y:S01]  /*cca0*/  LDL.LU R19, [R1+0x148] ;  /* 0x0001480001137983 */ /* 0x000f620000300800 */
[----:B---3--:R-:W-:-:S03]  /*ccb0*/  IABS R51, R21 ;  /* 0x0000001500337213 */ /* 0x008fc60000000000 */
[----:B------:R-:W3:Y:S04]  /*ccc0*/  LDL.LU R28, [R1+0x134] ;  /* 0x00013400011c7983 */ /* 0x000ee80000300800 */
[----:B------:R-:W3:Y:S04]  /*ccd0*/  LDL.LU R27, [R1+0x130] ;  /* 0x00013000011b7983 */ /* 0x000ee80000300800 */
[----:B------:R-:W3:Y:S04]  /*cce0*/  LDL.LU R21, [R1+0x12c] ;  /* 0x00012c0001157983 */ /* 0x000ee80000300800 */
[----:B------:R0:W-:Y:S04]  /*ccf0*/  STL [R1+0x5718], R2 ;  /* 0x0057180201007387 */ /* 0x0001e80000100800 */
[----:B0-----:R-:W3:Y:S04]  /*cd00*/  LDL.LU R2, [R1+0x138] ;  /* 0x0001380001027983 */ /* 0x001ee80000300800 */
[----:B------:R0:W-:Y:S04]  /*cd10*/  STL [R1+0x573c], R17 ;  /* 0x00573c1101007387 */ /* 0x0001e80000100800 */
[----:B0-----:R-:W5:Y:S04]  /*cd20*/  LDL.LU R17, [R1+0x150] ;  /* 0x0001500001117983 */ /* 0x001f680000300800 */
[----:B------:R0:W-:Y:S04]  /*cd30*/  STL [R1+0x5740], R16 ;  /* 0x0057401001007387 */ /* 0x0001e80000100800 */
[----:B0-----:R-:W3:Y:S04]  /*cd40*/  LDL.LU R16, [R1+0x13c] ;  /* 0x00013c0001107983 */ /* 0x001ee80000300800 */
[----:B------:R0:W-:Y:S04]  /*cd50*/  STL [R1+0x5738], R14 ;  /* 0x0057380e01007387 */ /* 0x0001e80000100800 */
[----:B0-----:R-:W3:Y:S01]  /*cd60*/  LDL.LU R14, [R1+0x140] ;  /* 0x00014000010e7983 */ /* 0x001ee20000300800 */
[----:B------:R-:W-:-:S02]  /*cd70*/  ISETP.GT.U32.AND P0, PT, R58, R13, PT ;  /* 0x0000000d3a00720c */ /* 0x000fc40003f04070 */
[C---:B------:R-:W-:Y:S02]  /*cd80*/  ISETP.GT.U32.AND P1, PT, R58.reuse, R12, PT ;  /* 0x0000000c3a00720c */ /* 0x040fe40003f24070 */
[C---:B------:R-:W-:Y:S02]  /*cd90*/  ISETP.GT.U32.AND P2, PT, R58.reuse, R11, PT ;  /* 0x0000000b3a00720c */ /* 0x040fe40003f44070 */
[C---:B------:R-:W-:Y:S02]  /*cda0*/  ISETP.GT.U32.AND P3, PT, R58.reuse, R10, PT ;  /* 0x0000000a3a00720c */ /* 0x040fe40003f64070 */
[----:B------:R-:W-:-:S05]  /*cdb0*/  ISETP.GT.U32.AND P6, PT, R58, R9, PT ;  /* 0x000000093a00720c */ /* 0x000fca0003fc4070 */
[--C-:B------:R-:W-:Y:S01]  /*cdc0*/  @!P0 IMAD.IADD R13, R13, 0x1, -R58.reuse ;  /* 0x000000010d0d8824 */ /* 0x100fe200078e0a3a */
[----:B------:R-:W-:Y:S01]  /*cdd0*/  ISETP.GT.U32.AND P0, PT, R58, R6, PT ;  /* 0x000000063a00720c */ /* 0x000fe20003f04070 */
[--C-:B------:R-:W-:Y:S01]  /*cde0*/  @!P1 IMAD.IADD R12, R12, 0x1, -R58.reuse ;  /* 0x000000010c0c9824 */ /* 0x100fe200078e0a3a */
[C---:B------:R-:W-:Y:S01]  /*cdf0*/  ISETP.GT.U32.AND P1, PT, R58.reuse, R5, PT ;  /* 0x000000053a00720c */ /* 0x040fe20003f24070 */
[--C-:B------:R-:W-:Y:S01]  /*ce00*/  @!P2 IMAD.IADD R11, R11, 0x1, -R58.reuse ;  /* 0x000000010b0ba824 */ /* 0x100fe200078e0a3a */
[----:B------:R-:W-:Y:S01]  /*ce10*/  ISETP.GT.U32.AND P2, PT, R58, R4, PT ;  /* 0x000000043a00720c */ /* 0x000fe20003f44070 */
[--C-:B------:R-:W-:Y:S01]  /*ce20*/  @!P3 IMAD.IADD R10, R10, 0x1, -R58.reuse ;  /* 0x000000010a0ab824 */ /* 0x100fe200078e0a3a */
[----:B------:R-:W-:Y:S01]  /*ce30*/  ISETP.GT.U32.AND P3, PT, R58, R3, PT ;  /* 0x000000033a00720c */ /* 0x000fe20003f64070 */
[----:B------:R-:W-:-:S06]  /*ce40*/  @!P6 IMAD.IADD R9, R9, 0x1, -R58 ;  /* 0x000000010909e824 */ /* 0x000fcc00078e0a3a */
[--C-:B------:R-:W-:Y:S01]  /*ce50*/  @!P0 IMAD.IADD R6, R6, 0x1, -R58.reuse ;  /* 0x0000000106068824 */ /* 0x100fe200078e0a3a */
[C---:B------:R-:W-:Y:S01]  /*ce60*/  ISETP.GT.U32.AND P0, PT, R58.reuse, R12, PT ;  /* 0x0000000c3a00720c */ /* 0x040fe20003f04070 */
[--C-:B------:R-:W-:Y:S01]  /*ce70*/  @!P1 IMAD.IADD R5, R5, 0x1, -R58.reuse ;  /* 0x0000000105059824 */ /* 0x100fe200078e0a3a */
[----:B------:R-:W-:Y:S01]  /*ce80*/  ISETP.GT.U32.AND P1, PT, R58, R11, PT ;  /* 0x0000000b3a00720c */ /* 0x000fe20003f24070 */
[--C-:B------:R-:W-:Y:S01]  /*ce90*/  @!P2 IMAD.IADD R4, R4, 0x1, -R58.reuse ;  /* 0x000000010404a824 */ /* 0x100fe200078e0a3a */
[C---:B------:R-:W-:Y:S01]  /*cea0*/  ISETP.GT.U32.AND P2, PT, R58.reuse, R10, PT ;  /* 0x0000000a3a00720c */ /* 0x040fe20003f44070 */
[----:B------:R-:W-:Y:S01]  /*ceb0*/  @!P3 IMAD.IADD R3, R3, 0x1, -R58 ;  /* 0x000000010303b824 */ /* 0x000fe200078e0a3a */
[----:B------:R-:W-:-:S07]  /*cec0*/  ISETP.GT.U32.AND P3, PT, R58, R9, PT ;  /* 0x000000093a00720c */ /* 0x000fce0003f64070 */
[--C-:B------:R-:W-:Y:S02]  /*ced0*/  @!P0 IMAD.IADD R12, R12, 0x1, -R58.reuse ;  /* 0x000000010c0c8824 */ /* 0x100fe400078e0a3a */
[--C-:B------:R-:W-:Y:S02]  /*cee0*/  @!P1 IMAD.IADD R11, R11, 0x1, -R58.reuse ;  /* 0x000000010b0b9824 */ /* 0x100fe400078e0a3a */
[--C-:B------:R-:W-:Y:S02]  /*cef0*/  @!P2 IMAD.IADD R10, R10, 0x1, -R58.reuse ;  /* 0x000000010a0aa824 */ /* 0x100fe400078e0a3a */
[----:B------:R-:W-:Y:S01]  /*cf00*/  @!P3 IMAD.IADD R9, R9, 0x1, -R58 ;  /* 0x000000010909b824 */ /* 0x000fe200078e0a3a */
[----:B------:R-:W-:Y:S01]  /*cf10*/  STL [R1+0x5734], R12 ;  /* 0x0057340c01007387 */ /* 0x000fe20000100800 */
[----:B------:R-:W-:-:S03]  /*cf20*/  ISETP.GT.U32.AND P4, PT, R58, R7, PT ;  /* 0x000000073a00720c */ /* 0x000fc60003f84070 */
[----:B------:R-:W-:Y:S04]  /*cf30*/  STL [R1+0x5730], R11 ;  /* 0x0057300b01007387 */ /* 0x000fe80000100800 */
[----:B------:R-:W-:Y:S04]  /*cf40*/  STL [R1+0x572c], R10 ;  /* 0x00572c0a01007387 */ /* 0x000fe80000100800 */
[----:B------:R0:W-:Y:S01]  /*cf50*/  STL [R1+0x5728], R9 ;  /* 0x0057280901007387 */ /* 0x0001e20000100800 */
[C---:B------:R-:W-:Y:S02]  /*cf60*/  ISETP.GT.U32.AND P5, PT, R58.reuse, R8, PT ;  /* 0x000000083a00720c */ /* 0x040fe40003fa4070 */
[C---:B------:R-:W-:Y:S01]  /*cf70*/  ISETP.GT.U32.AND P6, PT, R58.reuse, R15, PT ;  /* 0x0000000f3a00720c */ /* 0x040fe20003fc4070 */
[----:B0-----:R-:W3:Y:S01]  /*cf80*/  LDL.LU R9, [R1+0x144] ;  /* 0x0001440001097983 */ /* 0x001ee20000300800 */
[----:B------:R-:W-:Y:S01]  /*cf90*/  ISETP.GT.U32.AND P2, PT, R58, R4, PT ;  /* 0x000000043a00720c */ /* 0x000fe20003f44070 */
[----:B------:R-:W-:-:S08]  /*cfa0*/  @!P4 IMAD.IADD R7, R7, 0x1, -R58 ;  /* 0x000000010707c824 */ /* 0x000fd000078e0a3a */
[--C-:B------:R-:W-:Y:S02]  /*cfb0*/  @!P5 IMAD.IADD R8, R8, 0x1, -R58.reuse ;  /* 0x000000010808d824 */ /* 0x100fe400078e0a3a */
[--C-:B------:R-:W-:Y:S01]  /*cfc0*/  @!P6 IMAD.IADD R15, R15, 0x1, -R58.reuse ;  /* 0x000000010f0fe824 */ /* 0x100fe200078e0a3a */
[C---:B------:R-:W-:Y:S02]  /*cfd0*/  ISETP.GT.U32.AND P6, PT, R58.reuse, R7, PT ;  /* 0x000000073a00720c */ /* 0x040fe40003fc4070 */
[C---:B------:R-:W-:Y:S02]  /*cfe0*/  ISETP.GT.U32.AND P1, PT, R58.reuse, R5, PT ;  /* 0x000000053a00720c */ /* 0x040fe40003f24070 */
[----:B------:R-:W-:Y:S01]  /*cff0*/  ISETP.GT.U32.AND P4, PT, R58, R13, PT ;  /* 0x0000000d3a00720c */ /* 0x000fe20003f84070 */
[----:B------:R-:W-:Y:S01]  /*d000*/  @!P2 IMAD.IADD R4, R4, 0x1, -R58 ;  /* 0x000000010404a824 */ /* 0x000fe200078e0a3a */
[----:B------:R-:W-:Y:S01]  /*d010*/  ISETP.GT.U32.AND P3, PT, R61, R18, PT ;  /* 0x000000123d00720c */ /* 0x000fe20003f64070 */
[----:B------:R-:W-:Y:S01]  /*d020*/  IMAD.HI.U32 R55, R0, R51, RZ ;  /* 0x0000003300377227 */ /* 0x000fe200078e00ff */
[----:B------:R-:W-:-:S05]  /*d030*/  ISETP.GT.U32.AND P0, PT, R58, R6, PT ;  /* 0x000000063a00720c */ /* 0x000fca0003f04070 */
[--C-:B------:R-:W-:Y:S02]  /*d040*/  @!P6 IMAD.IADD R7, R7, 0x1, -R58.reuse ;  /* 0x000000010707e824 */ /* 0x100fe400078e0a3a */
[--C-:B------:R-:W-:Y:S02]  /*d050*/  @!P1 IMAD.IADD R5, R5, 0x1, -R58.reuse ;  /* 0x0000000105059824 */ /* 0x100fe400078e0a3a */
[----:B------:R-:W-:Y:S01]  /*d060*/  @!P4 IMAD.IADD R13, R13, 0x1, -R58 ;  /* 0x000000010d0dc824 */ /* 0x000fe200078e0a3a */
[----:B------:R-:W-:Y:S01]  /*d070*/  ISETP.GT.U32.AND P4, PT, R58, R3, PT ;  /* 0x000000033a00720c */ /* 0x000fe20003f84070 */
[----:B------:R0:W-:Y:S01]  /*d080*/  STL [R1+0x5724], R8 ;  /* 0x0057240801007387 */ /* 0x0001e20000100800 */
[----:B------:R-:W-:Y:S02]  /*d090*/  IMAD.MOV R55, RZ, RZ, -R55 ;  /* 0x000000ffff377224 */ /* 0x000fe400078e0a37 */
[----:B------:R-:W-:Y:S01]  /*d0a0*/  @!P3 IMAD.IADD R18, R18, 0x1, -R61 ;  /* 0x000000011212b824 */ /* 0x000fe200078e0a3d */
[----:B------:R-:W-:Y:S01]  /*d0b0*/  STL [R1+0x5720], R7 ;  /* 0x0057200701007387 */ /* 0x000fe20000100800 */
[----:B------:R-:W-:-:S03]  /*d0c0*/  IMAD R51, R61, R55, R51 ;  /* 0x000000373d337224 */ /* 0x000fc600078e0233 */
[----:B------:R-:W-:Y:S01]  /*d0d0*/  STL [R1+0x571c], R5 ;  /* 0x00571c0501007387 */ /* 0x000fe20000100800 */
[----:B------:R-:W-:-:S03]  /*d0e0*/  IMAD.MOV.U32 R55, RZ, RZ, R60 ;  /* 0x000000ffff377224 */ /* 0x000fc600078e003c */
[----:B------:R-:W3:Y:S01]  /*d0f0*/  LDL.LU R26, [R1+0x128] ;  /* 0x00012800011a7983 */ /* 0x000ee20000300800 */
[----:B------:R-:W-:-:S03]  /*d100*/  IMAD.HI.U32 R60, R0, R56, RZ ;  /* 0x00000038003c7227 */ /* 0x000fc600078e00ff */
[----:B------:R-:W3:Y:S04]  /*d110*/  LDL.LU R10, [R1+0x124] ;  /* 0x00012400010a7983 */ /* 0x000ee80000300800 */
[----:B------:R-:W3:Y:S01]  /*d120*/  LDL.LU R25, [R1+0x120] ;  /* 0x0001200001197983 */ /* 0x000ee20000300800 */
[----:B------:R-:W-:Y:S02]  /*d130*/  IMAD.MOV R60, RZ, RZ, -R60 ;  /* 0x000000ffff3c7224 */ /* 0x000fe400078e0a3c */
[--C-:B------:R-:W-:Y:S01]  /*d140*/  @!P0 IMAD.IADD R6, R6, 0x1, -R58.reuse ;  /* 0x0000000106068824 */ /* 0x100fe200078e0a3a */
[----:B------:R-:W3:Y:S01]  /*d150*/  LDL.LU R24, [R1+0x11c] ;  /* 0x00011c0001187983 */ /* 0x000ee20000300800 */
[----:B------:R-:W-:Y:S01]  /*d160*/  @!P4 IMAD.IADD R3, R3, 0x1, -R58 ;  /* 0x000000010303c824 */ /* 0x000fe200078e0a3a */
[----:B--2---:R-:W-:-:S02]  /*d170*/  IABS R58, R22 ;  /* 0x00000016003a7213 */ /* 0x004fc40000000000 */
[----:B------:R-:W2:Y:S01]  /*d180*/  LDL.LU R23, [R1+0x118] ;  /* 0x0001180001177983 */ /* 0x000ea20000300800 */
[----:B------:R-:W-:-:S03]  /*d190*/  IMAD R56, R61, R60, R56 ;  /* 0x0000003c3d387224 */ /* 0x000fc600078e0238 */
[----:B------:R-:W2:Y:S04]  /*d1a0*/  LDL.LU R22, [R1+0x114] ;  /* 0x0001140001167983 */ /* 0x000ea80000300800 */
[----:B0-----:R-:W2:Y:S04]  /*d1b0*/  LDL.LU R8, [R1+0x110] ;  /* 0x0001100001087983 */ /* 0x001ea80000300800 */
[----:B------:R-:W2:Y:S01]  /*d1c0*/  LDL.LU R60, [R1+0x10c] ;  /* 0x00010c00013c7983 */ /* 0x000ea20000300800 */
[----:B----4-:R-:W-:-:S13]  /*d1d0*/  ISETP.GT.U32.AND P6, PT, R61, R20, PT ;  /* 0x000000143d00720c */ /* 0x010fda0003fc4070 */
[----:B------:R-:W-:Y:S01]  /*d1e0*/  @!P6 IMAD.IADD R20, R20, 0x1, -R61 ;  /* 0x000000011414e824 */ /* 0x000fe200078e0a3d */
[----:B-----5:R-:W-:-:S13]  /*d1f0*/  ISETP.GT.U32.AND P5, PT, R61, R17, PT ;  /* 0x000000113d00720c */ /* 0x020fda0003fa4070 */
[----:B------:R-:W-:Y:S01]  /*d200*/  @!P5 IMAD.IADD R17, R17, 0x1, -R61 ;  /* 0x000000011111d824 */ /* 0x000fe200078e0a3d */
[C---:B---3--:R-:W-:Y:S02]  /*d210*/  ISETP.GT.U32.AND P2, PT, R61.reuse, R14, PT ;  /* 0x0000000e3d00720c */ /* 0x048fe40003f44070 */
[----:B------:R-:W-:-:S11]  /*d220*/  ISETP.GT.U32.AND P3, PT, R61, R16, PT ;  /* 0x000000103d00720c */ /* 0x000fd60003f64070 */
[--C-:B------:R-:W-:Y:S01]  /*d230*/  @!P2 IMAD.IADD R14, R14, 0x1, -R61.reuse ;  /* 0x000000010e0ea824 */ /* 0x100fe200078e0a3d */
[C---:B------:R-:W-:Y:S01]  /*d240*/  ISETP.GT.U32.AND P2, PT, R61.reuse, R17, PT ;  /* 0x000000113d00720c */ /* 0x040fe20003f44070 */
[----:B------:R-:W-:Y:S01]  /*d250*/  @!P3 IMAD.IADD R16, R16, 0x1, -R61 ;  /* 0x000000011010b824 */ /* 0x000fe200078e0a3d */
[----:B------:R-:W-:-:S11]  /*d260*/  ISETP.GT.U32.AND P3, PT, R61, R20, PT ;  /* 0x000000143d00720c */ /* 0x000fd60003f64070 */
[----:B------:R-:W-:-:S05]  /*d270*/  @!P2 IMAD.IADD R17, R17, 0x1, -R61 ;  /* 0x000000011111a824 */ /* 0x000fca00078e0a3d */
[----:B------:R0:W-:Y:S04]  /*d280*/  STL [R1+0x150], R17 ;  /* 0x0001501101007387 */ /* 0x0001e80000100800 */
[----:B------:R-:W3:Y:S04]  /*d290*/  LDL.LU R11, [R1+0x108] ;  /* 0x00010800010b7983 */ /* 0x000ee80000300800 */
[----:B------:R-:W4:Y:S01]  /*d2a0*/  LDL.LU R12, [R1+0x104] ;  /* 0x00010400010c7983 */ /* 0x000f220000300800 */
[----:B------:R-:W-:-:S05]  /*d2b0*/  @!P3 IMAD.IADD R20, R20, 0x1, -R61 ;  /* 0x000000011414b824 */ /* 0x000fca00078e0a3d */
[----:B------:R1:W-:Y:S04]  /*d2c0*/  STL [R1+0x14c], R20 ;  /* 0x00014c1401007387 */ /* 0x0003e80000100800 */
[----:B0-----:R-:W5:Y:S04]  /*d2d0*/  LDL.LU R17, [R1+0x100] ;  /* 0x0001000001117983 */ /* 0x001f680000300800 */
[----:B-1----:R-:W5:Y:S01]  /*d2e0*/  LDL.LU R20, [R1+0xfc] ;  /* 0x0000fc0001147983 */ /* 0x002f620000300800 */
[C---:B------:R-:W-:Y:S02]  /*d2f0*/  ISETP.GT.U32.AND P0, PT, R61.reuse, R19, PT ;  /* 0x000000133d00720c */ /* 0x040fe40003f04070 */
[----:B------:R-:W-:-:S02]  /*d300*/  ISETP.GT.U32.AND P5, PT, R61, R28, PT ;  /* 0x0000001c3d00720c */ /* 0x000fc40003fa4070 */
[----:B------:R-:W-:-:S09]  /*d310*/  ISETP.GT.U32.AND P1, PT, R61, R9, PT ;  /* 0x000000093d00720c */ /* 0x000fd20003f24070 */
[--C-:B------:R-:W-:Y:S01]  /*d320*/  @!P0 IMAD.IADD R19, R19, 0x1, -R61.reuse ;  /* 0x0000000113138824 */ /* 0x100fe200078e0a3d */
[C---:B------:R-:W-:Y:S02]  /*d330*/  ISETP.GT.U32.AND P4, PT, R61.reuse, R2, PT ;  /* 0x000000023d00720c */ /* 0x040fe40003f84070 */
[----:B------:R-:W-:Y:S01]  /*d340*/  ISETP.GT.U32.AND P0, PT, R61, R21, PT ;  /* 0x000000153d00720c */ /* 0x000fe20003f04070 */
[--C-:B------:R-:W-:Y:S01]  /*d350*/  @!P1 IMAD.IADD R9, R9, 0x1, -R61.reuse ;  /* 0x0000000109099824 */ /* 0x100fe200078e0a3d */
[C---:B------:R-:W-:Y:S01]  /*d360*/  ISETP.GT.U32.AND P1, PT, R61.reuse, R18, PT ;  /* 0x000000123d00720c */ /* 0x040fe20003f24070 */
[----:B------:R-:W-:Y:S01]  /*d370*/  @!P5 IMAD.IADD R28, R28, 0x1, -R61 ;  /* 0x000000011c1cd824 */ /* 0x000fe200078e0a3d */
[----:B------:R-:W-:-:S07]  /*d380*/  ISETP.GT.U32.AND P6, PT, R61, R27, PT ;  /* 0x0000001b3d00720c */ /* 0x000fce0003fc4070 */
[--C-:B------:R-:W-:Y:S01]  /*d390*/  @!P4 IMAD.IADD R2, R2, 0x1, -R61.reuse ;  /* 0x000000010202c824 */ /* 0x100fe200078e0a3d */
[----:B------:R-:W-:Y:S01]  /*d3a0*/  ISETP.GT.U32.AND P5, PT, R61, R9, PT ;  /* 0x000000093d00720c */ /* 0x000fe20003fa4070 */
[--C-:B------:R-:W-:Y:S01]  /*d3b0*/  @!P0 IMAD.IADD R21, R21, 0x1, -R61.reuse ;  /* 0x0000000115158824 */ /* 0x100fe200078e0a3d */
[C---:B------:R-:W-:Y:S02]  /*d3c0*/  ISETP.GT.U32.AND P4, PT, R61.reuse, R19, PT ;  /* 0x000000133d00720c */ /* 0x040fe40003f84070 */
[C---:B------:R-:W-:Y:S01]  /*d3d0*/  ISETP.GT.U32.AND P0, PT, R61.reuse, R14, PT ;  /* 0x0000000e3d00720c */ /* 0x040fe20003f04070 */
[--C-:B------:R-:W-:Y:S01]  /*d3e0*/  @!P1 IMAD.IADD R18, R18, 0x1, -R61.reuse ;  /* 0x0000000112129824 */ /* 0x100fe200078e0a3d */
[----:B------:R-:W-:Y:S01]  /*d3f0*/  ISETP.GT.U32.AND P1, PT, R61, R16, PT ;  /* 0x000000103d00720c */ /* 0x000fe20003f24070 */
[----:B------:R-:W-:Y:S01]  /*d400*/  @!P6 IMAD.IADD R27, R27, 0x1, -R61 ;  /* 0x000000011b1be824 */ /* 0x000fe200078e0a3d */
[----:B------:R-:W-:-:S05]  /*d410*/  ISETP.GT.U32.AND P6, PT, R61, R21, PT ;  /* 0x000000153d00720c */ /* 0x000fca0003fc4070 */
[--C-:B------:R-:W-:Y:S01]  /*d420*/  @!P5 IMAD.IADD R9, R9, 0x1, -R61.reuse ;  /* 0x000000010909d824 */ /* 0x100fe200078e0a3d */
[----:B------:R-:W-:Y:S01]  /*d430*/  ISETP.GT.U32.AND P2, PT, R61, R2, PT ;  /* 0x000000023d00720c */ /* 0x000fe20003f44070 */
[--C-:B------:R-:W-:Y:S02]  /*d440*/  @!P4 IMAD.IADD R19, R19, 0x1, -R61.reuse ;  /* 0x000000011313c824 */ /* 0x100fe400078e0a3d */
[--C-:B------:R-:W-:Y:S01]  /*d450*/  @!P0 IMAD.IADD R14, R14, 0x1, -R61.reuse ;  /* 0x000000010e0e8824 */ /* 0x100fe200078e0a3d */
[C---:B------:R-:W-:Y:S01]  /*d460*/  ISETP.GT.U32.AND P5, PT, R61.reuse, R26, PT ;  /* 0x0000001a3d00720c */ /* 0x040fe20003fa4070 */
[--C-:B------:R-:W-:Y:S01]  /*d470*/  @!P1 IMAD.IADD R16, R16, 0x1, -R61.reuse ;  /* 0x0000000110109824 */ /* 0x100fe200078e0a3d */
[C---:B------:R-:W-:Y:S01]  /*d480*/  ISETP.GT.U32.AND P0, PT, R61.reuse, R10, PT ;  /* 0x0000000a3d00720c */ /* 0x040fe20003f04070 */
[----:B------:R0:W-:Y:S01]  /*d490*/  STL [R1+0x148], R19 ;  /* 0x0001481301007387 */ /* 0x0001e20000100800 */
[C---:B------:R-:W-:Y:S02]  /*d4a0*/  ISETP.GT.U32.AND P3, PT, R61.reuse, R28, PT ;  /* 0x0000001c3d00720c */ /* 0x040fe40003f64070 */
[----:B------:R-:W-:Y:S01]  /*d4b0*/  ISETP.GT.U32.AND P1, PT, R61, R25, PT ;  /* 0x000000193d00720c */ /* 0x000fe20003f24070 */
[--C-:B------:R-:W-:Y:S01]  /*d4c0*/  @!P6 IMAD.IADD R21, R21, 0x1, -R61.reuse ;  /* 0x000000011515e824 */ /* 0x100fe200078e0a3d */
[----:B0-----:R-:W5:Y:S01]  /*d4d0*/  LDL.LU R19, [R1+0xf8] ;  /* 0x0000f80001137983 */ /* 0x001f620000300800 */
[----:B------:R-:W-:Y:S01]  /*d4e0*/  @!P2 IMAD.IADD R2, R2, 0x1, -R61 ;  /* 0x000000010202a824 */ /* 0x000fe200078e0a3d */
[----:B------:R-:W-:-:S03]  /*d4f0*/  ISETP.GT.U32.AND P2, PT, R61, R24, PT ;  /* 0x000000183d00720c */ /* 0x000fc60003f44070 */
[--C-:B------:R-:W-:Y:S01]  /*d500*/  @!P5 IMAD.IADD R26, R26, 0x1, -R61.reuse ;  /* 0x000000011a1ad824 */ /* 0x100fe200078e0a3d */
[C---:B------:R-:W-:Y:S01]  /*d510*/  ISETP.GT.U32.AND P4, PT, R61.reuse, R27, PT ;  /* 0x0000001b3d00720c */ /* 0x040fe20003f84070 */
[----:B------:R-:W-:Y:S01]  /*d520*/  @!P0 IMAD.IADD R10, R10, 0x1, -R61 ;  /* 0x000000010a0a8824 */ /* 0x000fe200078e0a3d */
[----:B--2---:R-:W-:-:S03]  /*d530*/  ISETP.GT.U32.AND P6, PT, R61, R8, PT ;  /* 0x000000083d00720c */ /* 0x004fc60003fc4070 */
[--C-:B------:R-:W-:Y:S01]  /*d540*/  @!P1 IMAD.IADD R25, R25, 0x1, -R61.reuse ;  /* 0x0000000119199824 */ /* 0x100fe200078e0a3d */
[C---:B------:R-:W-:Y:S01]  /*d550*/  ISETP.GT.U32.AND P5, PT, R61.reuse, R60, PT ;  /* 0x0000003c3d00720c */ /* 0x040fe20003fa4070 */
[--C-:B------:R-:W-:Y:S01]  /*d560*/  @!P3 IMAD.IADD R28, R28, 0x1, -R61.reuse ;  /* 0x000000011c1cb824 */ /* 0x100fe200078e0a3d */
[----:B------:R-:W-:Y:S01]  /*d570*/  ISETP.GT.U32.AND P3, PT, R61, R23, PT ;  /* 0x000000173d00720c */ /* 0x000fe20003f64070 */
[----:B------:R-:W-:Y:S01]  /*d580*/  STL [R1+0x144], R9 ;  /* 0x0001440901007387 */ /* 0x000fe20000100800 */
[----:B------:R-:W-:-:S03]  /*d590*/  @!P2 IMAD.IADD R24, R24, 0x1, -R61 ;  /* 0x000000011818a824 */ /* 0x000fc600078e0a3d */
[--C-:B------:R-:W-:Y:S02]  /*d5a0*/  @!P4 IMAD.IADD R27, R27, 0x1, -R61.reuse ;  /* 0x000000011b1bc824 */ /* 0x100fe400078e0a3d */
[--C-:B------:R-:W-:Y:S01]  /*d5b0*/  @!P6 IMAD.IADD R8, R8, 0x1, -R61.reuse ;  /* 0x000000010808e824 */ /* 0x100fe200078e0a3d */
[C---:B------:R-:W-:Y:S01]  /*d5c0*/  ISETP.GT.U32.AND P6, PT, R61.reuse, R26, PT ;  /* 0x0000001a3d00720c */ /* 0x040fe20003fc4070 */
[----:B------:R-:W-:Y:S02]  /*d5d0*/  STL [R1+0x140], R14 ;  /* 0x0001400e01007387 */ /* 0x000fe40000100800 */
[--C-:B------:R-:W-:Y:S01]  /*d5e0*/  @!P5 IMAD.IADD R60, R60, 0x1, -R61.reuse ;  /* 0x000000013c3cd824 */ /* 0x100fe200078e0a3d */
[C---:B------:R-:W-:Y:S01]  /*d5f0*/  ISETP.GT.U32.AND P5, PT, R61.reuse, R10, PT ;  /* 0x0000000a3d00720c */ /* 0x040fe20003fa4070 */
[----:B------:R-:W-:Y:S01]  /*d600*/  STL [R1+0x13c], R16 ;  /* 0x00013c1001007387 */ /* 0x000fe20000100800 */
[----:B------:R-:W-:Y:S01]  /*d610*/  ISETP.GT.U32.AND P4, PT, R61, R22, PT ;  /* 0x000000163d00720c */ /* 0x000fe20003f84070 */
[----:B------:R-:W-:-:S02]  /*d620*/  @!P3 IMAD.IADD R23, R23, 0x1, -R61 ;  /* 0x000000011717b824 */ /* 0x000fc400078e0a3d */
[----:B------:R-:W-:Y:S04]  /*d630*/  STL [R1+0x138], R2 ;  /* 0x0001380201007387 */ /* 0x000fe80000100800 */
[----:B------:R-:W-:Y:S04]  /*d640*/  STL [R1+0x134], R28 ;  /* 0x0001341c01007387 */ /* 0x000fe80000100800 */
[----:B------:R0:W-:Y:S04]  /*d650*/  STL [R1+0x12c], R21 ;  /* 0x00012c1501007387 */ /* 0x0001e80000100800 */
[----:B------:R1:W-:Y:S01]  /*d660*/  STL [R1+0x130], R27 ;  /* 0x0001301b01007387 */ /* 0x0003e20000100800 */
[----:B------:R-:W-:-:S03]  /*d670*/  @!P6 IMAD.IADD R26, R26, 0x1, -R61 ;  /* 0x000000011a1ae824 */ /* 0x000fc600078e0a3d */
[----:B0-----:R-:W2:Y:S04]  /*d680*/  LDL R21, [R1+0x5030] ;  /* 0x0050300001157983 */ /* 0x001ea80000100800 */
[----:B------:R-:W2:Y:S04]  /*d690*/  LDL.LU R2, [R1+0xf4] ;  /* 0x0000f40001027983 */ /* 0x000ea80000300800 */
[----:B------:R-:W2:Y:S01]  /*d6a0*/  LDL.LU R14, [R1+0xf0] ;  /* 0x0000f000010e7983 */ /* 0x000ea20000300800 */
[----:B------:R-:W-:-:S03]  /*d6b0*/  @!P5 IMAD.IADD R10, R10, 0x1, -R61 ;  /* 0x000000010a0ad824 */ /* 0x000fc600078e0a3d */
[----:B------:R-:W2:Y:S01]  /*d6c0*/  LDL.LU R16, [R1+0xec] ;  /* 0x0000ec0001107983 */ /* 0x000ea20000300800 */
[----:B------:R-:W-:-:S03]  /*d6d0*/  @!P4 IMAD.IADD R22, R22, 0x1, -R61 ;  /* 0x000000011616c824 */ /* 0x000fc600078e0a3d */
[----:B------:R-:W2:Y:S04]  /*d6e0*/  LDL.LU R28, [R1+0xe8] ;  /* 0x0000e800011c7983 */ /* 0x000ea80000300800 */
[----:B-1----:R-:W2:Y:S04]  /*d6f0*/  LDL.LU R27, [R1+0xe4] ;  /* 0x0000e400011b7983 */ /* 0x002ea80000300800 */
[----:B------:R0:W-:Y:S04]  /*d700*/  STL [R1+0x128], R26 ;  /* 0x0001281a01007387 */ /* 0x0001e80000100800 */
[----:B0-----:R-:W2:Y:S04]  /*d710*/  LDL.LU R26, [R1+0xe0] ;  /* 0x0000e000011a7983 */ /* 0x001ea80000300800 */
[----:B------:R0:W-:Y:S04]  /*d720*/  STL [R1+0x124], R10 ;  /* 0x0001240a01007387 */ /* 0x0001e80000100800 */
[----:B------:R-:W2:Y:S01]  /*d730*/  LDL.LU R9, [R1+0xdc] ;  /* 0x0000dc0001097983 */ /* 0x000ea20000300800 */
[----:B---3--:R-:W-:-:S02]  /*d740*/  ISETP.GT.U32.AND P0, PT, R61, R11, PT ;  /* 0x0000000b3d00720c */ /* 0x008fc40003f04070 */
[----:B----4-:R-:W-:-:S11]  /*d750*/  ISETP.GT.U32.AND P1, PT, R61, R12, PT ;  /* 0x0000000c3d00720c */ /* 0x010fd60003f24070 */
[--C-:B------:R-:W-:Y:S01]  /*d760*/  @!P0 IMAD.IADD R11, R11, 0x1, -R61.reuse ;  /* 0x000000010b0b8824 */ /* 0x100fe200078e0a3d */
[C---:B------:R-:W-:Y:S02]  /*d770*/  ISETP.GT.U32.AND P0, PT, R61.reuse, R25, PT ;  /* 0x000000193d00720c */ /* 0x040fe40003f04070 */
[C---:B-----5:R-:W-:Y:S01]  /*d780*/  ISETP.GT.U32.AND P2, PT, R61.reuse, R17, PT ;  /* 0x000000113d00720c */ /* 0x060fe20003f44070 */
[----:B------:R-:W-:Y:S01]  /*d790*/  @!P1 IMAD.IADD R12, R12, 0x1, -R61 ;  /* 0x000000010c0c9824 */ /* 0x000fe200078e0a3d */
[C---:B------:R-:W-:Y:S02]  /*d7a0*/  ISETP.GT.U32.AND P1, PT, R61.reuse, R24, PT ;  /* 0x000000183d00720c */ /* 0x040fe40003f24070 */
[----:B------:R-:W-:-:S07]  /*d7b0*/  ISETP.GT.U32.AND P3, PT, R61, R20, PT ;  /* 0x000000143d00720c */ /* 0x000fce0003f64070 */
[--C-:B------:R-:W-:Y:S02]  /*d7c0*/  @!P0 IMAD.IADD R25, R25, 0x1, -R61.reuse ;  /* 0x0000000119198824 */ /* 0x100fe400078e0a3d */
[--C-:B------:R-:W-:Y:S01]  /*d7d0*/  @!P2 IMAD.IADD R17, R17, 0x1, -R61.reuse ;  /* 0x000000011111a824 */ /* 0x100fe200078e0a3d */
[C---:B------:R-:W-:Y:S01]  /*d7e0*/  ISETP.GT.U32.AND P2, PT, R61.reuse, R23, PT ;  /* 0x000000173d00720c */ /* 0x040fe20003f44070 */
[--C-:B------:R-:W-:Y:S02]  /*d7f0*/  @!P1 IMAD.IADD R24, R24, 0x1, -R61.reuse ;  /* 0x0000000118189824 */ /* 0x100fe400078e0a3d */
[--C-:B------:R-:W-:Y:S01]  /*d800*/  @!P3 IMAD.IADD R20, R20, 0x1, -R61.reuse ;  /* 0x000000011414b824 */ /* 0x100fe200078e0a3d */
[----:B------:R-:W-:Y:S01]  /*d810*/  ISETP.GT.U32.AND P3, PT, R61, R22, PT ;  /* 0x000000163d00720c */ /* 0x000fe20003f64070 */
[----:B------:R1:W-:Y:S04]  /*d820*/  STL [R1+0x120], R25 ;  /* 0x0001201901007387 */ /* 0x0003e80000100800 */
[----:B0-----:R-:W3:Y:S04]  /*d830*/  LDL.LU R10, [R1+0xd8] ;  /* 0x0000d800010a7983 */ /* 0x001ee80000300800 */
[----:B------:R0:W-:Y:S04]  /*d840*/  STL [R1+0x11c], R24 ;  /* 0x00011c1801007387 */ /* 0x0001e80000100800 */
[----:B-1----:R-:W4:Y:S01]  /*d850*/  LDL.LU R25, [R1+0xd4] ;  /* 0x0000d40001197983 */ /* 0x002f220000300800 */
[----:B------:R-:W-:-:S03]  /*d860*/  @!P2 IMAD.IADD R23, R23, 0x1, -R61 ;  /* 0x000000011717a824 */ /* 0x000fc600078e0a3d */
[----:B0-----:R-:W5:Y:S01]  /*d870*/  LDL.LU R24, [R1+0xd0] ;  /* 0x0000d00001187983 */ /* 0x001f620000300800 */
[----:B------:R-:W-:-:S03]  /*d880*/  @!P3 IMAD.IADD R22, R22, 0x1, -R61 ;  /* 0x000000011616b824 */ /* 0x000fc600078e0a3d */
[----:B------:R0:W-:Y:S04]  /*d890*/  STL [R1+0x118], R23 ;  /* 0x0001181701007387 */ /* 0x0001e80000100800 */
[----:B0-----:R-:W5:Y:S04]  /*d8a0*/  LDL.LU R23, [R1+0xcc] ;  /* 0x0000cc0001177983 */ /* 0x001f680000300800 */
[----:B------:R0:W-:Y:S04]  /*d8b0*/  STL [R1+0x114], R22 ;  /* 0x0001141601007387 */ /* 0x0001e80000100800 */
[----:B0-----:R-:W5:Y:S01]  /*d8c0*/  LDL.LU R22, [R1+0xc8] ;  /* 0x0000c80001167983 */ /* 0x001f620000300800 */
[----:B------:R-:W-:Y:S01]  /*d8d0*/  IMAD.HI.U32 R59, R0, R53, RZ ;  /* 0x00000035003b7227 */ /* 0x000fe200078e00ff */
[----:B------:R-:W-:-:S03]  /*d8e0*/  ISETP.GT.U32.AND P4, PT, R61, R19, PT ;  /* 0x000000133d00720c */ /* 0x000fc60003f84070 */
[----:B------:R-:W-:-:S04]  /*d8f0*/  IMAD.MOV R59, RZ, RZ, -R59 ;  /* 0x000000ffff3b7224 */ /* 0x000fc800078e0a3b */
[C---:B------:R-:W-:Y:S02]  /*d900*/  IMAD R53, R61.reuse, R59, R53 ;  /* 0x0000003b3d357224 */ /* 0x040fe400078e0235 */
[----:B------:R-:W-:Y:S01]  /*d910*/  IMAD.HI.U32 R59, R0, R55, RZ ;  /* 0x00000037003b7227 */ /* 0x000fe200078e00ff */
[----:B------:R-:W-:-:S03]  /*d920*/  ISETP.GT.U32.AND P5, PT, R61, R60, PT ;  /* 0x0000003c3d00720c */ /* 0x000fc60003fa4070 */
[----:B------:R-:W-:Y:S02]  /*d930*/  IMAD.MOV R59, RZ, RZ, -R59 ;  /* 0x000000ffff3b7224 */ /* 0x000fe400078e0a3b */
[----:B------:R-:W-:Y:S01]  /*d940*/  @!P4 IMAD.IADD R19, R19, 0x1, -R61 ;  /* 0x000000011313c824 */ /* 0x000fe200078e0a3d */
[C---:B------:R-:W-:Y:S01]  /*d950*/  ISETP.GT.U32.AND P4, PT, R61.reuse, R8, PT ;  /* 0x000000083d00720c */ /* 0x040fe20003f84070 */
[C---:B------:R-:W-:Y:S01]  /*d960*/  IMAD R55, R61.reuse, R59, R55 ;  /* 0x0000003b3d377224 */ /* 0x040fe200078e0237 */
[C---:B------:R-:W-:Y:S01]  /*d970*/  ISETP.GT.U32.AND P0, PT, R61.reuse, R11, PT ;  /* 0x0000000b3d00720c */ /* 0x040fe20003f04070 */
[----:B------:R-:W-:Y:S01]  /*d980*/  IMAD.HI.U32 R59, R0, R57, RZ ;  /* 0x00000039003b7227 */ /* 0x000fe200078e00ff */
[----:B------:R-:W-:-:S03]  /*d990*/  ISETP.GT.U32.AND P6, PT, R61, R19, PT ;  /* 0x000000133d00720c */ /* 0x000fc60003fc4070 */
[----:B------:R-:W-:Y:S01]  /*d9a0*/  IMAD.MOV R59, RZ, RZ, -R59 ;  /* 0x000000ffff3b7224 */ /* 0x000fe200078e0a3b */
[C---:B------:R-:W-:Y:S01]  /*d9b0*/  ISETP.GT.U32.AND P1, PT, R61.reuse, R12, PT ;  /* 0x0000000c3d00720c */ /* 0x040fe20003f24070 */
[----:B------:R-:W-:Y:S02]  /*d9c0*/  @!P5 IMAD.IADD R60, R60, 0x1, -R61 ;  /* 0x000000013c3cd824 */ /* 0x000fe400078e0a3d */
[C---:B------:R-:W-:Y:S02]  /*d9d0*/  IMAD R57, R61.reuse, R59, R57 ;  /* 0x0000003b3d397224 */ /* 0x040fe400078e0239 */
[----:B------:R-:W-:Y:S02]  /*d9e0*/  @!P4 IMAD.IADD R8, R8, 0x1, -R61 ;  /* 0x000000010808c824 */ /* 0x000fe400078e0a3d */
[----:B------:R-:W-:Y:S01]  /*d9f0*/  IMAD.HI.U32 R59, R0, R58, RZ ;  /* 0x0000003a003b7227 */ /* 0x000fe200078e00ff */
[----:B------:R-:W-:-:S03]  /*da00*/  ISETP.GT.U32.AND P2, PT, R61, R17, PT ;  /* 0x000000113d00720c */ /* 0x000fc60003f44070 */
[----:B------:R-:W-:Y:S02]  /*da10*/  @!P0 IMAD.IADD R11, R11, 0x1, -R61 ;  /* 0x000000010b0b8824 */ /* 0x000fe400078e0a3d */
[----:B------:R-:W-:-:S04]  /*da20*/  IMAD.MOV R59, RZ, RZ, -R59 ;  /* 0x000000ffff3b7224 */ /* 0x000fc800078e0a3b */
[----:B------:R-:W-:Y:S02]  /*da30*/  IMAD R58, R61, R59, R58 ;  /* 0x0000003b3d3a7224 */ /* 0x000fe400078e023a */
[--C-:B------:R-:W-:Y:S01]  /*da40*/  @!P6 IMAD.IADD R19, R19, 0x1, -R61.reuse ;  /* 0x000000011313e824 */ /* 0x100fe200078e0a3d */
[C---:B--2---:R-:W-:Y:S02]  /*da50*/  ISETP.GT.U32.AND P4, PT, R61.reuse, R2, PT ;  /* 0x000000023d00720c */ /* 0x044fe40003f84070 */
[C---:B------:R-:W-:Y:S02]  /*da60*/  ISETP.GT.U32.AND P5, PT, R61.reuse, R14, PT ;  /* 0x0000000e3d00720c */ /* 0x040fe40003fa4070 */
[C---:B------:R-:W-:Y:S02]  /*da70*/  ISETP.GT.U32.AND P0, PT, R61.reuse, R16, PT ;  /* 0x000000103d00720c */ /* 0x040fe40003f04070 */
[----:B------:R-:W-:Y:S02]  /*da80*/  IABS R59, R21 ;  /* 0x00000015003b7213 */ /* 0x000fe40000000000 */
[----:B------:R-:W2:Y:S01]  /*da90*/  LDL.LU R21, [R1+0xc4] ;  /* 0x0000c40001157983 */ /* 0x000ea20000300800 */
[C---:B------:R-:W-:Y:S01]  /*daa0*/  ISETP.GT.U32.AND P3, PT, R61.reuse, R20, PT ;  /* 0x000000143d00720c */ /* 0x040fe20003f64070 */
[----:B------:R-:W-:Y:S01]  /*dab0*/  @!P1 IMAD.IADD R12, R12, 0x1, -R61 ;  /* 0x000000010c0c9824 */ /* 0x000fe200078e0a3d */
[----:B------:R-:W-:-:S02]  /*dac0*/  ISETP.GT.U32.AND P1, PT, R61, R28, PT ;  /* 0x0000001c3d00720c */ /* 0x000fc40003f24070 */
[--C-:B------:R-:W-:Y:S02]  /*dad0*/  @!P4 IMAD.IADD R2, R2, 0x1, -R61.reuse ;  /* 0x000000010202c824 */ /* 0x100fe400078e0a3d */
[--C-:B------:R-:W-:Y:S02]  /*dae0*/  @!P5 IMAD.IADD R14, R14, 0x1, -R61.reuse ;  /* 0x000000010e0ed824 */ /* 0x100fe400078e0a3d */
[--C-:B------:R-:W-:Y:S01]  /*daf0*/  @!P2 IMAD.IADD R17, R17, 0x1, -R61.reuse ;  /* 0x000000011111a824 */ /* 0x100fe200078e0a3d */
[C---:B------:R-:W-:Y:S01]  /*db00*/  ISETP.GT.U32.AND P2, PT, R61.reuse, R27, PT ;  /* 0x0000001b3d00720c */ /* 0x040fe20003f44070 */
[--C-:B------:R-:W-:Y:S01]  /*db10*/  @!P0 IMAD.IADD R16, R16, 0x1, -R61.reuse ;  /* 0x0000000110108824 */ /* 0x100fe200078e0a3d */
[C---:B------:R-:W-:Y:S02]  /*db20*/  ISETP.GT.U32.AND P6, PT, R61.reuse, R9, PT ;  /* 0x000000093d00720c */ /* 0x040fe40003fc4070 */
[--C-:B------:R-:W-:Y:S01]  /*db30*/  @!P3 IMAD.IADD R20, R20, 0x1, -R61.reuse ;  /* 0x000000011414b824 */ /* 0x100fe200078e0a3d */
[----:B------:R-:W-:Y:S01]  /*db40*/  ISETP.GT.U32.AND P3, PT, R61, R26, PT ;  /* 0x0000001a3d00720c */ /* 0x000fe20003f64070 */
[--C-:B------:R-:W-:Y:S01]  /*db50*/  @!P1 IMAD.IADD R28, R28, 0x1, -R61.reuse ;  /* 0x000000011c1c9824 */ /* 0x100fe200078e0a3d */
[----:B------:R-:W-:Y:S06]  /*db60*/  STL [R1+0x110], R8 ;  /* 0x0001100801007387 */ /* 0x000fec0000100800 */
[----:B------:R-:W-:-:S02]  /*db70*/  @!P2 IMAD.IADD R27, R27, 0x1, -R61 ;  /* 0x000000011b1ba824 */ /* 0x000fc400078e0a3d */
[--C-:B------:R-:W-:Y:S01]  /*db80*/  @!P6 IMAD.IADD R9, R9, 0x1, -R61.reuse ;  /* 0x000000010909e824 */ /* 0x100fe200078e0a3d */
[----:B------:R-:W-:Y:S01]  /*db90*/  ISETP.GT.U32.AND P6, PT, R61, R2, PT ;  /* 0x000000023d00720c */ /* 0x000fe20003fc4070 */
[----:B------:R-:W-:Y:S04]  /*dba0*/  STL [R1+0x10c], R60 ;  /* 0x00010c3c01007387 */ /* 0x000fe80000100800 */
[----:B------:R-:W-:Y:S04]  /*dbb0*/  STL [R1+0x108], R11 ;  /* 0x0001080b01007387 */ /* 0x000fe80000100800 */
[----:B------:R-:W-:Y:S04]  /*dbc0*/  STL [R1+0x104], R12 ;  /* 0x0001040c01007387 */ /* 0x000fe80000100800 */
[----:B------:R-:W-:Y:S04]  /*dbd0*/  STL [R1+0x100], R17 ;  /* 0x0001001101007387 */ /* 0x000fe80000100800 */
[----:B------:R0:W-:Y:S01]  /*dbe0*/  STL [R1+0xfc], R20 ;  /* 0x0000fc1401007387 */ /* 0x0001e20000100800 */
[----:B------:R-:W-:-:S02]  /*dbf0*/  @!P6 IMAD.IADD R2, R2, 0x1, -R61 ;  /* 0x000000010202e824 */ /* 0x000fc400078e0a3d */
[----:B------:R-:W-:Y:S01]  /*dc00*/  @!P3 IMAD.IADD R26, R26, 0x1, -R61 ;  /* 0x000000011a1ab824 */ /* 0x000fe200078e0a3d */
[----:B0-----:R-:W2:Y:S04]  /*dc10*/  LDL.LU R20, [R1+0xc0] ;  /* 0x0000c00001147983 */ /* 0x001ea80000300800 */
[----:B------:R-:W2:Y:S04]  /*dc20*/  LDL.LU R11, [R1+0xbc] ;  /* 0x0000bc00010b7983 */ /* 0x000ea80000300800 */
[----:B------:R0:W-:Y:S04]  /*dc30*/  STL [R1+0xf8], R19 ;  /* 0x0000f81301007387 */ /* 0x0001e80000100800 */
[----:B0-----:R-:W2:Y:S04]  /*dc40*/  LDL.LU R19, [R1+0xb8] ;  /* 0x0000b80001137983 */ /* 0x001ea80000300800 */
[----:B------:R-:W2:Y:S04]  /*dc50*/  LDL.LU R12, [R1+0xb4] ;  /* 0x0000b400010c7983 */ /* 0x000ea80000300800 */
[----:B------:R-:W2:Y:S04]  /*dc60*/  LDL.LU R17, [R1+0xb0] ;  /* 0x0000b00001117983 */ /* 0x000ea80000300800 */
[----:B------:R0:W-:Y:S04]  /*dc70*/  STL [R1+0xf4], R2 ;  /* 0x0000f40201007387 */ /* 0x0001e80000100800 */
[----:B0-----:R-:W2:Y:S01]  /*dc80*/  LDL.LU R2, [R1+0xac] ;  /* 0x0000ac0001027983 */ /* 0x001ea20000300800 */
[----:B---3--:R-:W-:-:S02]  /*dc90*/  ISETP.GT.U32.AND P4, PT, R61, R10, PT ;  /* 0x0000000a3d00720c */ /* 0x008fc40003f84070 */
[C---:B----4-:R-:W-:Y:S02]  /*dca0*/  ISETP.GT.U32.AND P5, PT, R61.reuse, R25, PT ;  /* 0x000000193d00720c */ /* 0x050fe40003fa4070 */
[----:B-----5:R-:W-:-:S09]  /*dcb0*/  ISETP.GT.U32.AND P0, PT, R61, R24, PT ;  /* 0x000000183d00720c */ /* 0x020fd20003f04070 */
[--C-:B------:R-:W-:Y:S01]  /*dcc0*/  @!P4 IMAD.IADD R10, R10, 0x1, -R61.reuse ;  /* 0x000000010a0ac824 */ /* 0x100fe200078e0a3d */
[----:B------:R-:W-:Y:S01]  /*dcd0*/  ISETP.GT.U32.AND P4, PT, R61, R14, PT ;  /* 0x0000000e3d00720c */ /* 0x000fe20003f84070 */
[--C-:B------:R-:W-:Y:S01]  /*dce0*/  @!P5 IMAD.IADD R25, R25, 0x1, -R61.reuse ;  /* 0x000000011919d824 */ /* 0x100fe200078e0a3d */
[C---:B------:R-:W-:Y:S01]  /*dcf0*/  ISETP.GT.U32.AND P5, PT, R61.reuse, R16, PT ;  /* 0x000000103d00720c */ /* 0x040fe20003fa4070 */
[----:B------:R-:W-:Y:S01]  /*dd00*/  @!P0 IMAD.IADD R24, R24, 0x1, -R61 ;  /* 0x0000000118188824 */ /* 0x000fe200078e0a3d */
[C---:B------:R-:W-:Y:S02]  /*dd10*/  ISETP.GT.U32.AND P1, PT, R61.reuse, R23, PT ;  /* 0x000000173d00720c */ /* 0x040fe40003f24070 */
[----:B------:R-:W-:-:S07]  /*dd20*/  ISETP.GT.U32.AND P0, PT, R61, R28, PT ;  /* 0x0000001c3d00720c */ /* 0x000fce0003f04070 */
[----:B------:R-:W-:Y:S01]  /*dd30*/  @!P4 IMAD.IADD R14, R14, 0x1, -R61 ;  /* 0x000000010e0ec824 */ /* 0x000fe200078e0a3d */
[----:B------:R-:W-:-:S03]  /*dd40*/  ISETP.GT.U32.AND P2, PT, R61, R22, PT ;  /* 0x000000163d00720c */ /* 0x000fc60003f44070 */
[--C-:B------:R-:W-:Y:S01]  /*dd50*/  @!P1 IMAD.IADD R23, R23, 0x1, -R61.reuse ;  /* 0x0000000117179824 */ /* 0x100fe200078e0a3d */
[----:B------:R-:W-:Y:S01]  /*dd60*/  ISETP.GT.U32.AND P1, PT, R61, R27, PT ;  /* 0x0000001b3d00720c */ /* 0x000fe20003f24070 */
[--C-:B------:R-:W-:Y:S01]  /*dd70*/  @!P5 IMAD.IADD R16, R16, 0x1, -R61.reuse ;  /* 0x000000011010d824 */ /* 0x100fe200078e0a3d */
[----:B------:R0:W-:Y:S01]  /*dd80*/  STL [R1+0xf0], R14 ;  /* 0x0000f00e01007387 */ /* 0x0001e20000100800 */
[----:B------:R-:W-:-:S03]  /*dd90*/  @!P0 IMAD.IADD R28, R28, 0x1, -R61 ;  /* 0x000000011c1c8824 */ /* 0x000fc600078e0a3d */
[----:B------:R-:W3:Y:S03]  /*dda0*/  LDL.LU R7, [R1+0xa8] ;  /* 0x0000a80001077983 */ /* 0x000ee60000300800 */
[--C-:B------:R-:W-:Y:S01]  /*ddb0*/  @!P2 IMAD.IADD R22, R22, 0x1, -R61.reuse ;  /* 0x000000011616a824 */ /* 0x100fe200078e0a3d */
[----:B------:R-:W-:Y:S01]  /*ddc0*/  ISETP.GT.U32.AND P2, PT, R61, R26, PT ;  /* 0x0000001a3d00720c */ /* 0x000fe20003f44070 */
[----:B------:R1:W-:Y:S04]  /*ddd0*/  STL [R1+0xec], R16 ;  /* 0x0000ec1001007387 */ /* 0x0003e80000100800 */
[----:B------:R-:W4:Y:S04]  /*dde0*/  LDL.LU R8, [R1+0xa4] ;  /* 0x0000a40001087983 */ /* 0x000f280000300800 */
[----:B------:R-:W-:Y:S04]  /*ddf0*/  STL [R1+0xe8], R28 ;  /* 0x0000e81c01007387 */ /* 0x000fe80000100800 */
[----:B0-----:R-:W5:Y:S01]  /*de00*/  LDL.LU R14, [R1+0xa0] ;  /* 0x0000a000010e7983 */ /* 0x001f620000300800 */
[----:B------:R-:W-:-:S02]  /*de10*/  @!P1 IMAD.IADD R27, R27, 0x1, -R61 ;  /* 0x000000011b1b9824 */ /* 0x000fc400078e0a3d */
[----:B------:R-:W-:Y:S01]  /*de20*/  @!P2 IMAD.IADD R26, R26, 0x1, -R61 ;  /* 0x000000011a1aa824 */ /* 0x000fe200078e0a3d */
[----:B-1----:R-:W5:Y:S04]  /*de30*/  LDL.LU R16, [R1+0x9c] ;  /* 0x00009c0001107983 */ /* 0x002f680000300800 */
[----:B------:R-:W-:Y:S04]  /*de40*/  STL [R1+0xe4], R27 ;  /* 0x0000e41b01007387 */ /* 0x000fe80000100800 */
[----:B------:R0:W-:Y:S04]  /*de50*/  STL [R1+0xe0], R26 ;  /* 0x0000e01a01007387 */ /* 0x0001e80000100800 */
[----:B0-----:R-:W5:Y:S04]  /*de60*/  LDL.LU R26, [R1+0x98] ;  /* 0x00009800011a7983 */ /* 0x001f680000300800 */
[----:B------:R-:W5:Y:S04]  /*de70*/  LDL.LU R28, [R1+0x94] ;  /* 0x00009400011c7983 */ /* 0x000f680000300800 */
[----:B------:R-:W5:Y:S01]  /*de80*/  LDL.LU R27, [R1+0x90] ;  /* 0x00009000011b7983 */ /* 0x000f620000300800 */
[----:B------:R-:W-:-:S02]  /*de90*/  ISETP.GT.U32.AND P4, PT, R61, R10, PT ;  /* 0x0000000a3d00720c */ /* 0x000fc40003f84070 */
[C---:B--2---:R-:W-:Y:S02]  /*dea0*/  ISETP.GT.U32.AND P3, PT, R61.reuse, R21, PT ;  /* 0x000000153d00720c */ /* 0x044fe40003f64070 */
[----:B------:R-:W-:-:S11]  /*deb0*/  ISETP.GT.U32.AND P5, PT, R61, R25, PT ;  /* 0x000000193d00720c */ /* 0x000fd60003fa4070 */
[--C-:B------:R-:W-:Y:S01]  /*dec0*/  @!P3 IMAD.IADD R21, R21, 0x1, -R61.reuse ;  /* 0x000000011515b824 */ /* 0x100fe200078e0a3d */
[C---:B------:R-:W-:Y:S01]  /*ded0*/  ISETP.GT.U32.AND P3, PT, R61.reuse, R9, PT ;  /* 0x000000093d00720c */ /* 0x040fe20003f64070 */
[--C-:B------:R-:W-:Y:S01]  /*dee0*/  @!P4 IMAD.IADD R10, R10, 0x1, -R61.reuse ;  /* 0x000000010a0ac824 */ /* 0x100fe200078e0a3d */
[C---:B------:R-:W-:Y:S02]  /*def0*/  ISETP.GT.U32.AND P0, PT, R61.reuse, R24, PT ;  /* 0x000000183d00720c */ /* 0x040fe40003f04070 */
[C---:B------:R-:W-:Y:S02]  /*df00*/  ISETP.GT.U32.AND P6, PT, R61.reuse, R21, PT ;  /* 0x000000153d00720c */ /* 0x040fe40003fc4070 */
[----:B------:R-:W-:Y:S01]  /*df10*/  ISETP.GT.U32.AND P1, PT, R61, R23, PT ;  /* 0x000000173d00720c */ /* 0x000fe20003f24070 */
[----:B------:R-:W-:-:S06]  /*df20*/  @!P5 IMAD.IADD R25, R25, 0x1, -R61 ;  /* 0x000000011919d824 */ /* 0x000fcc00078e0a3d */
[--C-:B------:R-:W-:Y:S01]  /*df30*/  @!P3 IMAD.IADD R9, R9, 0x1, -R61.reuse ;  /* 0x000000010909b824 */ /* 0x100fe200078e0a3d */
[----:B------:R-:W-:Y:S01]  /*df40*/  ISETP.GT.U32.AND P2, PT, R61, R22, PT ;  /* 0x000000163d00720c */ /* 0x000fe20003f44070 */
[--C-:B------:R-:W-:Y:S02]  /*df50*/  @!P0 IMAD.IADD R24, R24, 0x1, -R61.reuse ;  /* 0x0000000118188824 */ /* 0x100fe400078e0a3d */
[--C-:B------:R-:W-:Y:S02]  /*df60*/  @!P6 IMAD.IADD R21, R21, 0x1, -R61.reuse ;  /* 0x000000011515e824 */ /* 0x100fe400078e0a3d */
[--C-:B------:R-:W-:Y:S01]  /*df70*/  @!P1 IMAD.IADD R23, R23, 0x1, -R61.reuse ;  /* 0x0000000117179824 */ /* 0x100fe200078e0a3d */
[----:B------:R-:W-:Y:S07]  /*df80*/  STL [R1+0xdc], R9 ;  /* 0x0000dc0901007387 */ /* 0x000fee0000100800 */
[----:B------:R-:W-:Y:S01]  /*df90*/  @!P2 IMAD.IADD R22, R22, 0x1, -R61 ;  /* 0x000000011616a824 */ /* 0x000fe200078e0a3d */
[----:B------:R-:W-:-:S02]  /*dfa0*/  ISETP.GT.U32.AND P3, PT, R61, R20, PT ;  /* 0x000000143d00720c */ /* 0x000fc40003f64070 */
[C---:B------:R-:W-:Y:S02]  /*dfb0*/  ISETP.GT.U32.AND P4, PT, R61.reuse, R11, PT ;  /* 0x0000000b3d00720c */ /* 0x040fe40003f84070 */
[----:B------:R-:W-:-:S11]  /*dfc0*/  ISETP.GT.U32.AND P5, PT, R61, R19, PT ;  /* 0x000000133d00720c */ /* 0x000fd60003fa4070 */
[--C-:B------:R-:W-:Y:S02]  /*dfd0*/  @!P4 IMAD.IADD R11, R11, 0x1, -R61.reuse ;  /* 0x000000010b0bc824 */ /* 0x100fe400078e0a3d */
[--C-:B------:R-:W-:Y:S01]  /*dfe0*/  @!P3 IMAD.IADD R20, R20, 0x1, -R61.reuse ;  /* 0x000000011414b824 */ /* 0x100fe200078e0a3d */
[C---:B------:R-:W-:Y:S02]  /*dff0*/  ISETP.GT.U32.AND P0, PT, R61.reuse, R12, PT ;  /* 0x0000000c3d00720c */ /* 0x040fe40003f04070 */
[----:B------:R-:W-:Y:S01]  /*e000*/  ISETP.GT.U32.AND P1, PT, R61, R17, PT ;  /* 0x000000113d00720c */ /* 0x000fe20003f24070 */
[----:B------:R-:W-:-:S10]  /*e010*/  @!P5 IMAD.IADD R19, R19, 0x1, -R61 ;  /* 0x000000011313d824 */ /* 0x000fd400078e0a3d */
[--C-:B------:R-:W-:Y:S01]  /*e020*/  @!P0 IMAD.IADD R12, R12, 0x1, -R61.reuse ;  /* 0x000000010c0c8824 */ /* 0x100fe200078e0a3d */
[----:B------:R-:W-:Y:S01]  /*e030*/  ISETP.GT.U32.AND P2, PT, R61, R2, PT ;  /* 0x000000023d00720c */ /* 0x000fe20003f44070 */
[--C-:B------:R-:W-:Y:S01]  /*e040*/  @!P1 IMAD.IADD R17, R17, 0x1, -R61.reuse ;  /* 0x0000000111119824 */ /* 0x100fe200078e0a3d */
[----:B------:R-:W-:Y:S04]  /*e050*/  STL [R1+0xd8], R10 ;  /* 0x0000d80a01007387 */ /* 0x000fe80000100800 */
[----:B------:R0:W-:Y:S04]  /*e060*/  STL [R1+0xd4], R25 ;  /* 0x0000d41901007387 */ /* 0x0001e80000100800 */
[----:B------:R1:W-:Y:S04]  /*e070*/  STL [R1+0xd0], R24 ;  /* 0x0000d01801007387 */ /* 0x0003e80000100800 */
[----:B------:R2:W-:Y:S01]  /*e080*/  STL [R1+0xcc], R23 ;  /* 0x0000cc1701007387 */ /* 0x0005e20000100800 */
[----:B------:R-:W-:-:S03]  /*e090*/  @!P2 IMAD.IADD R2, R2, 0x1, -R61 ;  /* 0x000000010202a824 */ /* 0x000fc600078e0a3d */
[----:B0-----:R-:W5:Y:S04]  /*e0a0*/  LDL.LU R25, [R1+0x8c] ;  /* 0x00008c0001197983 */ /* 0x001f680000300800 */
[----:B------:R0:W-:Y:S04]  /*e0b0*/  STL [R1+0xc8], R22 ;  /* 0x0000c81601007387 */ /* 0x0001e80000100800 */
[----:B-1----:R-:W5:Y:S04]  /*e0c0*/  LDL.LU R24, [R1+0x88] ;  /* 0x0000880001187983 */ /* 0x002f680000300800 */
[----:B--2---:R-:W2:Y:S04]  /*e0d0*/  LDL.LU R23, [R1+0x84] ;  /* 0x0000840001177983 */ /* 0x004ea80000300800 */
[----:B------:R1:W-:Y:S04]  /*e0e0*/  STL [R1+0xc4], R21 ;  /* 0x0000c41501007387 */ /* 0x0003e80000100800 */
[----:B0-----:R-:W2:Y:S04]  /*e0f0*/  LDL.LU R22, [R1+0x80] ;  /* 0x0000800001167983 */ /* 0x001ea80000300800 */
[----:B-1----:R-:W2:Y:S01]  /*e100*/  LDL.LU R21, [R1+0x7c] ;  /* 0x00007c0001157983 */ /* 0x002ea20000300800 */
[----:B---3--:R-:W-:-:S02]  /*e110*/  ISETP.GT.U32.AND P6, PT, R61, R7, PT ;  /* 0x000000073d00720c */ /* 0x008fc40003fc4070 */
[C---:B----4-:R-:W-:Y:S02]  /*e120*/  ISETP.GT.U32.AND P3, PT, R61.reuse, R8, PT ;  /* 0x000000083d00720c */ /* 0x050fe40003f64070 */
[C---:B-----5:R-:W-:Y:S02]  /*e130*/  ISETP.GT.U32.AND P4, PT, R61.reuse, R14, PT ;  /* 0x0000000e3d00720c */ /* 0x060fe40003f84070 */
[----:B------:R-:W-:-:S07]  /*e140*/  ISETP.GT.U32.AND P5, PT, R61, R16, PT ;  /* 0x000000103d00720c */ /* 0x000fce0003fa4070 */
[--C-:B------:R-:W-:Y:S01]  /*e150*/  @!P6 IMAD.IADD R7, R7, 0x1, -R61.reuse ;  /* 0x000000010707e824 */ /* 0x100fe200078e0a3d */
[C---:B------:R-:W-:Y:S01]  /*e160*/  ISETP.GT.U32.AND P6, PT, R61.reuse, R20, PT ;  /* 0x000000143d00720c */ /* 0x040fe20003fc4070 */
[--C-:B------:R-:W-:Y:S01]  /*e170*/  @!P3 IMAD.IADD R8, R8, 0x1, -R61.reuse ;  /* 0x000000010808b824 */ /* 0x100fe200078e0a3d */
[C---:B------:R-:W-:Y:S01]  /*e180*/  ISETP.GT.U32.AND P3, PT, R61.reuse, R11, PT ;  /* 0x0000000b3d00720c */ /* 0x040fe20003f64070 */
[--C-:B------:R-:W-:Y:S01]  /*e190*/  @!P4 IMAD.IADD R14, R14, 0x1, -R61.reuse ;  /* 0x000000010e0ec824 */ /* 0x100fe200078e0a3d */
[C---:B------:R-:W-:Y:S02]  /*e1a0*/  ISETP.GT.U32.AND P4, PT, R61.reuse, R19, PT ;  /* 0x000000133d00720c */ /* 0x040fe40003f84070 */
[C---:B------:R-:W-:Y:S02]  /*e1b0*/  ISETP.GT.U32.AND P0, PT, R61.reuse, R26, PT ;  /* 0x0000001a3d00720c */ /* 0x040fe40003f04070 */
[C---:B------:R-:W-:Y:S01]  /*e1c0*/  ISETP.GT.U32.AND P1, PT, R61.reuse, R28, PT ;  /* 0x0000001c3d00720c */ /* 0x040fe20003f24070 */
[----:B------:R-:W-:Y:S01]  /*e1d0*/  @!P5 IMAD.IADD R16, R16, 0x1, -R61 ;  /* 0x000000011010d824 */ /* 0x000fe200078e0a3d */
[----:B------:R-:W-:-:S03]  /*e1e0*/  ISETP.GT.U32.AND P5, PT, R61, R12, PT ;  /* 0x0000000c3d00720c */ /* 0x000fc60003fa4070 */
[----:B------:R-:W-:Y:S01]  /*e1f0*/  @!P6 IMAD.IADD R20, R20, 0x1, -R61 ;  /* 0x000000011414e824 */ /* 0x000fe200078e0a3d */
[----:B------:R-:W-:-:S03]  /*e200*/  ISETP.GT.U32.AND P2, PT, R61, R27, PT ;  /* 0x0000001b3d00720c */ /* 0x000fc60003f44070 */
[--C-:B------:R-:W-:Y:S02]  /*e210*/  @!P4 IMAD.IADD R19, R19, 0x1, -R61.reuse ;  /* 0x000000011313c824 */ /* 0x100fe400078e0a3d */
[--C-:B------:R-:W-:Y:S02]  /*e220*/  @!P3 IMAD.IADD R11, R11, 0x1, -R61.reuse ;  /* 0x000000010b0bb824 */ /* 0x100fe400078e0a3d */
[--C-:B------:R-:W-:Y:S01]  /*e230*/  @!P0 IMAD.IADD R26, R26, 0x1, -R61.reuse ;  /* 0x000000011a1a8824 */ /* 0x100fe200078e0a3d */
[C---:B------:R-:W-:Y:S01]  /*e240*/  ISETP.GT.U32.AND P0, PT, R61.reuse, R17, PT ;  /* 0x000000113d00720c */ /* 0x040fe20003f04070 */
[----:B------:R0:W-:Y:S01]  /*e250*/  STL [R1+0xc0], R20 ;  /* 0x0000c01401007387 */ /* 0x0001e20000100800 */
[--C-:B------:R-:W-:Y:S01]  /*e260*/  @!P1 IMAD.IADD R28, R28, 0x1, -R61.reuse ;  /* 0x000000011c1c9824 */ /* 0x100fe200078e0a3d */
[----:B------:R-:W-:Y:S01]  /*e270*/  ISETP.GT.U32.AND P1, PT, R61, R2, PT ;  /* 0x000000023d00720c */ /* 0x000fe20003f24070 */
[--C-:B------:R-:W-:Y:S01]  /*e280*/  @!P5 IMAD.IADD R12, R12, 0x1, -R61.reuse ;  /* 0x000000010c0cd824 */ /* 0x100fe200078e0a3d */
[----:B0-----:R-:W3:Y:S04]  /*e290*/  LDL.LU R20, [R1+0x78] ;  /* 0x0000780001147983 */ /* 0x001ee80000300800 */
[----:B------:R0:W-:Y:S04]  /*e2a0*/  STL [R1+0xb8], R19 ;  /* 0x0000b81301007387 */ /* 0x0001e80000100800 */
[----:B------:R1:W-:Y:S04]  /*e2b0*/  STL [R1+0xbc], R11 ;  /* 0x0000bc0b01007387 */ /* 0x0003e80000100800 */
[----:B0-----:R-:W4:Y:S04]  /*e2c0*/  LDL.LU R19, [R1+0x74] ;  /* 0x0000740001137983 */ /* 0x001f280000300800 */
[----:B------:R-:W5:Y:S01]  /*e2d0*/  LDL.LU R9, [R1+0x70] ;  /* 0x0000700001097983 */ /* 0x000f620000300800 */
[----:B------:R-:W-:-:S03]  /*e2e0*/  @!P2 IMAD.IADD R27, R27, 0x1, -R61 ;  /* 0x000000011b1ba824 */ /* 0x000fc600078e0a3d */
[----:B------:R-:W5:Y:S01]  /*e2f0*/  LDL.LU R10, [R1+0x6c] ;  /* 0x00006c00010a7983 */ /* 0x000f620000300800 */
[----:B------:R-:W-:-:S03]  /*e300*/  @!P0 IMAD.IADD R17, R17, 0x1, -R61 ;  /* 0x0000000111118824 */ /* 0x000fc600078e0a3d */
[----:B-1----:R-:W5:Y:S01]  /*e310*/  LDL.LU R11, [R1+0x68] ;  /* 0x00006800010b7983 */ /* 0x002f620000300800 */
[----:B------:R-:W-:-:S03]  /*e320*/  ISETP.GT.U32.AND P2, PT, R61, R7, PT ;  /* 0x000000073d00720c */ /* 0x000fc60003f44070 */
[----:B------:R0:W-:Y:S01]  /*e330*/  STL [R1+0xb4], R12 ;  /* 0x0000b40c01007387 */ /* 0x0001e20000100800 */
[C---:B------:R-:W-:Y:S01]  /*e340*/  ISETP.GT.U32.AND P3, PT, R61.reuse, R8, PT ;  /* 0x000000083d00720c */ /* 0x040fe20003f64070 */
[----:B------:R-:W-:Y:S01]  /*e350*/  @!P1 IMAD.IADD R2, R2, 0x1, -R61 ;  /* 0x0000000102029824 */ /* 0x000fe200078e0a3d */
[C---:B------:R-:W-:Y:S02]  /*e360*/  ISETP.GT.U32.AND P4, PT, R61.reuse, R14, PT ;  /* 0x0000000e3d00720c */ /* 0x040fe40003f84070 */
[C---:B------:R-:W-:Y:S01]  /*e370*/  ISETP.GT.U32.AND P0, PT, R61.reuse, R26, PT ;  /* 0x0000001a3d00720c */ /* 0x040fe20003f04070 */
[----:B0-----:R-:W5:Y:S01]  /*e380*/  LDL.LU R12, [R1+0x64] ;  /* 0x00006400010c7983 */ /* 0x001f620000300800 */
[----:B------:R-:W-:-:S03]  /*e390*/  ISETP.GT.U32.AND P5, PT, R61, R16, PT ;  /* 0x000000103d00720c */ /* 0x000fc60003fa4070 */
[----:B------:R0:W-:Y:S01]  /*e3a0*/  STL [R1+0xb0], R17 ;  /* 0x0000b01101007387 */ /* 0x0001e20000100800 */
[----:B------:R-:W-:-:S03]  /*e3b0*/  @!P2 IMAD.IADD R7, R7, 0x1, -R61 ;  /* 0x000000010707a824 */ /* 0x000fc600078e0a3d */
[----:B0-----:R-:W5:Y:S04]  /*e3c0*/  LDL.LU R17, [R1+0x60] ;  /* 0x0000600001117983 */ /* 0x001f680000300800 */
[----:B------:R0:W-:Y:S01]  /*e3d0*/  STL [R1+0xac], R2 ;  /* 0x0000ac0201007387 */ /* 0x0001e20000100800 */
[----:B------:R-:W-:-:S03]  /*e3e0*/  @!P3 IMAD.IADD R8, R8, 0x1, -R61 ;  /* 0x000000010808b824 */ /* 0x000fc600078e0a3d */
[----:B0-----:R-:W5:Y:S01]  /*e3f0*/  LDL.LU R2, [R1+0x5c] ;  /* 0x00005c0001027983 */ /* 0x001f620000300800 */
[--C-:B------:R-:W-:Y:S02]  /*e400*/  @!P4 IMAD.IADD R14, R14, 0x1, -R61.reuse ;  /* 0x000000010e0ec824 */ /* 0x100fe400078e0a3d */
[--C-:B------:R-:W-:Y:S01]  /*e410*/  @!P0 IMAD.IADD R26, R26, 0x1, -R61.reuse ;  /* 0x000000011a1a8824 */ /* 0x100fe200078e0a3d */
[----:B------:R-:W-:Y:S01]  /*e420*/  STL [R1+0xa8], R7 ;  /* 0x0000a80701007387 */ /* 0x000fe20000100800 */
[----:B------:R-:W-:-:S03]  /*e430*/  @!P5 IMAD.IADD R16, R16, 0x1, -R61 ;  /* 0x000000011010d824 */ /* 0x000fc600078e0a3d */
[----:B------:R-:W-:Y:S04]  /*e440*/  STL [R1+0xa4], R8 ;  /* 0x0000a40801007387 */ /* 0x000fe80000100800 */
[----:B------:R-:W-:Y:S04]  /*e450*/  STL [R1+0xa0], R14 ;  /* 0x0000a00e01007387 */ /* 0x000fe80000100800 */
[----:B------:R0:W-:Y:S04]  /*e460*/  STL [R1+0x98], R26 ;  /* 0x0000981a01007387 */ /* 0x0001e80000100800 */
[----:B------:R1:W-:Y:S04]  /*e470*/  STL [R1+0x9c], R16 ;  /* 0x00009c1001007387 */ /* 0x0003e80000100800 */
[----:B0-----:R-:W5:Y:S01]  /*e480*/  LDL R26, [R1+0x5034] ;  /* 0x00503400011a7983 */ /* 0x001f620000100800 */
[----:B------:R-:W-:-:S02]  /*e490*/  ISETP.GT.U32.AND P1, PT, R61, R28, PT ;  /* 0x0000001c3d00720c */ /* 0x000fc40003f24070 */
[----:B------:R-:W-:Y:S01]  /*e4a0*/  ISETP.GT.U32.AND P6, PT, R61, R27, PT ;  /* 0x0000001b3d00720c */ /* 0x000fe20003fc4070 */
[----:B------:R-:W-:Y:S01]  /*e4b0*/  IMAD.HI.U32 R60, R0, R59, RZ ;  /* 0x0000003b003c7227 */ /* 0x000fe200078e00ff */
[----:B------:R-:W5:Y:S09]  /*e4c0*/  LDL.LU R14, [R1+0x58] ;  /* 0x00005800010e7983 */ /* 0x000f720000300800 */
[----:B------:R-:W-:-:S02]  /*e4d0*/  @!P1 IMAD.IADD R28, R28, 0x1, -R61 ;  /* 0x000000011c1c9824 */ /* 0x000fc400078e0a3d */
[----:B------:R-:W-:Y:S01]  /*e4e0*/  @!P6 IMAD.IADD R27, R27, 0x1, -R61 ;  /* 0x000000011b1be824 */ /* 0x000fe200078e0a3d */
[C---:B------:R-:W-:Y:S02]  /*e4f0*/  ISETP.GT.U32.AND P2, PT, R61.reuse, R25, PT ;  /* 0x000000193d00720c */ /* 0x040fe40003f44070 */
[C---:B------:R-:W-:Y:S02]  /*e500*/  ISETP.GT.U32.AND P3, PT, R61.reuse, R24, PT ;  /* 0x000000183d00720c */ /* 0x040fe40003f64070 */
[C---:B--2---:R-:W-:Y:S02]  /*e510*/  ISETP.GT.U32.AND P4, PT, R61.reuse, R23, PT ;  /* 0x000000173d00720c */ /* 0x044fe40003f84070 */
[----:B------:R-:W-:-:S07]  /*e520*/  ISETP.GT.U32.AND P5, PT, R61, R22, PT ;  /* 0x000000163d00720c */ /* 0x000fce0003fa4070 */
[--C-:B------:R-:W-:Y:S01]  /*e530*/  @!P2 IMAD.IADD R25, R25, 0x1, -R61.reuse ;  /* 0x000000011919a824 */ /* 0x100fe200078e0a3d */
[----:B------:R-:W-:Y:S01]  /*e540*/  ISETP.GT.U32.AND P0, PT, R61, R21, PT ;  /* 0x000000153d00720c */ /* 0x000fe20003f04070 */
[--C-:B------:R-:W-:Y:S02]  /*e550*/  @!P3 IMAD.IADD R24, R24, 0x1, -R61.reuse ;  /* 0x000000011818b824 */ /* 0x100fe400078e0a3d */
[--C-:B------:R-:W-:Y:S02]  /*e560*/  @!P4 IMAD.IADD R23, R23, 0x1, -R61.reuse ;  /* 0x000000011717c824 */ /* 0x100fe400078e0a3d */
[----:B------:R-:W-:-:S08]  /*e570*/  @!P5 IMAD.IADD R22, R22, 0x1, -R61 ;  /* 0x000000011616d824 */ /* 0x000fd000078e0a3d */
[----:B------:R-:W-:Y:S01]  /*e580*/  @!P0 IMAD.IADD R21, R21, 0x1, -R61 ;  /* 0x0000000115158824 */ /* 0x000fe200078e0a3d */
[----:B------:R0:W-:Y:S01]  /*e590*/  STL [R1+0x94], R28 ;  /* 0x0000941c01007387 */ /* 0x0001e20000100800 */
[----:B------:R-:W-:-:S03]  /*e5a0*/  IMAD.MOV R60, RZ, RZ, -R60 ;  /* 0x000000ffff3c7224 */ /* 0x000fc600078e0a3c */
[----:B-1----:R-:W2:Y:S01]  /*e5b0*/  LDL.LU R16, [R1+0x54] ;  /* 0x0000540001107983 */ /* 0x002ea20000300800 */
[----:B------:R-:W-:-:S03]  /*e5c0*/  IMAD R59, R61, R60, R59 ;  /* 0x0000003c3d3b7224 */ /* 0x000fc600078e023b */
[----:B------:R1:W-:Y:S04]  /*e5d0*/  STL [R1+0x90], R27 ;  /* 0x0000901b01007387 */ /* 0x0003e80000100800 */
[----:B0-----:R-:W2:Y:S04]  /*e5e0*/  LDL.LU R28, [R1+0x50] ;  /* 0x00005000011c7983 */ /* 0x001ea80000300800 */
[----:B-1----:R-:W2:Y:S01]  /*e5f0*/  LDL.LU R27, [R1+0x4c] ;  /* 0x00004c00011b7983 */ /* 0x002ea20000300800 */
[C---:B---3--:R-:W-:Y:S02]  /*e600*/  ISETP.GT.U32.AND P1, PT, R61.reuse, R20, PT ;  /* 0x000000143d00720c */ /* 0x048fe40003f24070 */
[----:B----4-:R-:W-:-:S02]  /*e610*/  ISETP.GT.U32.AND P6, PT, R61, R19, PT ;  /* 0x000000133d00720c */ /* 0x010fc40003fc4070 */
[C---:B-----5:R-:W-:Y:S02]  /*e620*/  ISETP.GT.U32.AND P2, PT, R61.reuse, R9, PT ;  /* 0x000000093d00720c */ /* 0x060fe40003f44070 */
[C---:B------:R-:W-:Y:S02]  /*e630*/  ISETP.GT.U32.AND P3, PT, R61.reuse, R10, PT ;  /* 0x0000000a3d00720c */ /* 0x040fe40003f64070 */
[----:B------:R-:W-:-:S05]  /*e640*/  ISETP.GT.U32.AND P4, PT, R61, R11, PT ;  /* 0x0000000b3d00720c */ /* 0x000fca0003f84070 */
[--C-:B------:R-:W-:Y:S02]  /*e650*/  @!P1 IMAD.IADD R20, R20, 0x1, -R61.reuse ;  /* 0x0000000114149824 */ /* 0x100fe400078e0a3d */
[--C-:B------:R-:W-:Y:S01]  /*e660*/  @!P6 IMAD.IADD R19, R19, 0x1, -R61.reuse ;  /* 0x000000011313e824 */ /* 0x100fe200078e0a3d */
[----:B------:R-:W-:Y:S01]  /*e670*/  ISETP.GT.U32.AND P6, PT, R61, R25, PT ;  /* 0x000000193d00720c */ /* 0x000fe20003fc4070 */
[--C-:B------:R-:W-:Y:S01]  /*e680*/  @!P2 IMAD.IADD R9, R9, 0x1, -R61.reuse ;  /* 0x000000010909a824 */ /* 0x100fe200078e0a3d */
[C---:B------:R-:W-:Y:S01]  /*e690*/  ISETP.GT.U32.AND P5, PT, R61.reuse, R12, PT ;  /* 0x0000000c3d00720c */ /* 0x040fe20003fa4070 */
[--C-:B------:R-:W-:Y:S01]  /*e6a0*/  @!P3 IMAD.IADD R10, R10, 0x1, -R61.reuse ;  /* 0x000000010a0ab824 */ /* 0x100fe200078e0a3d */
[----:B------:R-:W-:Y:S01]  /*e6b0*/  ISETP.GT.U32.AND P2, PT, R61, R24, PT ;  /* 0x000000183d00720c */ /* 0x000fe20003f44070 */
[----:B------:R-:W-:Y:S01]  /*e6c0*/  @!P4 IMAD.IADD R11, R11, 0x1, -R61 ;  /* 0x000000010b0bc824 */ /* 0x000fe200078e0a3d */
[C---:B------:R-:W-:Y:S02]  /*e6d0*/  ISETP.GT.U32.AND P3, PT, R61.reuse, R23, PT ;  /* 0x000000173d00720c */ /* 0x040fe40003f64070 */
[----:B------:R-:W-:-:S02]  /*e6e0*/  ISETP.GT.U32.AND P4, PT, R61, R22, PT ;  /* 0x000000163d00720c */ /* 0x000fc40003f84070 */
[----:B------:R-:W-:-:S05]  /*e6f0*/  ISETP.GT.U32.AND P0, PT, R61, R17, PT ;  /* 0x000000113d00720c */ /* 0x000fca0003f04070 */
[----:B------:R-:W-:Y:S01]  /*e700*/  @!P5 IMAD.IADD R12, R12, 0x1, -R61 ;  /* 0x000000010c0cd824 */ /* 0x000fe200078e0a3d */
[C---:B------:R-:W-:Y:S02]  /*e710*/  ISETP.GT.U32.AND P5, PT, R61.reuse, R21, PT ;  /* 0x000000153d00720c */ /* 0x040fe40003fa4070 */
[----:B------:R-:W-:-:S05]  /*e720*/  ISETP.GT.U32.AND P1, PT, R61, R2, PT ;  /* 0x000000023d00720c */ /* 0x000fca0003f24070 */
[--C-:B------:R-:W-:Y:S01]  /*e730*/  @!P0 IMAD.IADD R17, R17, 0x1, -R61.reuse ;  /* 0x0000000111118824 */ /* 0x100fe200078e0a3d */
[----:B------:R-:W-:Y:S01]  /*e740*/  ISETP.GT.U32.AND P0, PT, R61, R20, PT ;  /* 0x000000143d00720c */ /* 0x000fe20003f04070 */
[--C-:B------:R-:W-:Y:S02]  /*e750*/  @!P6 IMAD.IADD R25, R25, 0x1, -R61.reuse ;  /* 0x000000011919e824 */ /* 0x100fe400078e0a3d */
[--C-:B------:R-:W-:Y:S02]  /*e760*/  @!P2 IMAD.IADD R24, R24, 0x1, -R61.reuse ;  /* 0x000000011818a824 */ /* 0x100fe400078e0a3d */
[--C-:B------:R-:W-:Y:S02]  /*e770*/  @!P3 IMAD.IADD R23, R23, 0x1, -R61.reuse ;  /* 0x000000011717b824 */ /* 0x100fe400078e0a3d */
[--C-:B------:R-:W-:Y:S01]  /*e780*/  @!P1 IMAD.IADD R2, R2, 0x1, -R61.reuse ;  /* 0x0000000102029824 */ /* 0x100fe200078e0a3d */
[----:B------:R-:W-:Y:S01]  /*e790*/  ISETP.GT.U32.AND P1, PT, R61, R19, PT ;  /* 0x000000133d00720c */ /* 0x000fe20003f24070 */
[----:B------:R-:W-:-:S02]  /*e7a0*/  @!P4 IMAD.IADD R22, R22, 0x1, -R61 ;  /* 0x000000011616c824 */ /* 0x000fc400078e0a3d */
[--C-:B------:R-:W-:Y:S01]  /*e7b0*/  @!P5 IMAD.IADD R21, R21, 0x1, -R61.reuse ;  /* 0x000000011515d824 */ /* 0x100fe200078e0a3d */
[----:B------:R-:W-:Y:S02]  /*e7c0*/  IABS R60, R26 ;  /* 0x0000001a003c7213 */ /* 0x000fe40000000000 */
[----:B------:R-:W3:Y:S04]  /*e7d0*/  LDL.LU R26, [R1+0x48] ;  /* 0x00004800011a7983 */ /* 0x000ee80000300800 */
[----:B------:R0:W-:Y:S01]  /*e7e0*/  STL [R1+0x8c], R25 ;  /* 0x00008c1901007387 */ /* 0x0001e20000100800 */
[----:B------:R-:W-:-:S03]  /*e7f0*/  @!P0 IMAD.IADD R20, R20, 0x1, -R61 ;  /* 0x0000000114148824 */ /* 0x000fc600078e0a3d */
[----:B0-----:R-:W4:Y:S04]  /*e800*/  LDL.LU R25, [R1+0x44] ;  /* 0x0000440001197983 */ /* 0x001f280000300800 */
[----:B------:R0:W-:Y:S04]  /*e810*/  STL [R1+0x88], R24 ;  /* 0x0000881801007387 */ /* 0x0001e80000100800 */
[----:B------:R1:W-:Y:S01]  /*e820*/  STL [R1+0x84], R23 ;  /* 0x0000841701007387 */ /* 0x0003e20000100800 */
[----:B------:R-:W-:-:S03]  /*e830*/  @!P1 IMAD.IADD R19, R19, 0x1, -R61 ;  /* 0x0000000113139824 */ /* 0x000fc600078e0a3d */
[----:B0-----:R-:W5:Y:S04]  /*e840*/  LDL.LU R24, [R1+0x40] ;  /* 0x0000400001187983 */ /* 0x001f680000300800 */
[----:B------:R0:W-:Y:S04]  /*e850*/  STL [R1+0x80], R22 ;  /* 0x0000801601007387 */ /* 0x0001e80000100800 */
[----:B------:R0:W-:Y:S04]  /*e860*/  STL [R1+0x7c], R21 ;  /* 0x00007c1501007387 */ /* 0x0001e80000100800 */
[----:B-1----:R-:W5:Y:S04]  /*e870*/  LDL.LU R23, [R1+0x3c] ;  /* 0x00003c0001177983 */ /* 0x002f680000300800 */
[----:B0-----:R-:W5:Y:S04]  /*e880*/  LDL.LU R22, [R1+0x38] ;  /* 0x0000380001167983 */ /* 0x001f680000300800 */
[----:B------:R-:W5:Y:S04]  /*e890*/  LDL.LU R21, [R1+0x34] ;  /* 0x0000340001157983 */ /* 0x000f680000300800 */
[----:B------:R0:W-:Y:S04]  /*e8a0*/  STL [R1+0x78], R20 ;  /* 0x0000781401007387 */ /* 0x0001e80000100800 */
[----:B0-----:R-:W5:Y:S04]  /*e8b0*/  LDL.LU R20, [R1+0x30] ;  /* 0x0000300001147983 */ /* 0x001f680000300800 */
[----:B------:R0:W-:Y:S04]  /*e8c0*/  STL [R1+0x74], R19 ;  /* 0x0000741301007387 */ /* 0x0001e80000100800 */
[----:B0-----:R-:W5:Y:S04]  /*e8d0*/  LDL.LU R19, [R1+0x2c] ;  /* 0x00002c0001137983 */ /* 0x001f680000300800 */
[----:B------:R-:W5:Y:S01]  /*e8e0*/  LDL.LU R5, [R1+0x28] ;  /* 0x0000280001057983 */ /* 0x000f620000300800 */
[----:B------:R-:W-:-:S02]  /*e8f0*/  ISETP.GT.U32.AND P2, PT, R61, R9, PT ;  /* 0x000000093d00720c */ /* 0x000fc40003f44070 */
[C---:B------:R-:W-:Y:S02]  /*e900*/  ISETP.GT.U32.AND P3, PT, R61.reuse, R10, PT ;  /* 0x0000000a3d00720c */ /* 0x040fe40003f64070 */
[C---:B------:R-:W-:Y:S02]  /*e910*/  ISETP.GT.U32.AND P4, PT, R61.reuse, R11, PT ;  /* 0x0000000b3d00720c */ /* 0x040fe40003f84070 */
[C---:B------:R-:W-:Y:S02]  /*e920*/  ISETP.GT.U32.AND P5, PT, R61.reuse, R12, PT ;  /* 0x0000000c3d00720c */ /* 0x040fe40003fa4070 */
[C---:B------:R-:W-:Y:S02]  /*e930*/  ISETP.GT.U32.AND P0, PT, R61.reuse, R17, PT ;  /* 0x000000113d00720c */ /* 0x040fe40003f04070 */
[C---:B------:R-:W-:Y:S02]  /*e940*/  ISETP.GT.U32.AND P6, PT, R61.reuse, R2, PT ;  /* 0x000000023d00720c */ /* 0x040fe40003fc4070 */
[----:B------:R-:W-:Y:S01]  /*e950*/  ISETP.GT.U32.AND P1, PT, R61, R14, PT ;  /* 0x0000000e3d00720c */ /* 0x000fe20003f24070 */
[--C-:B------:R-:W-:Y:S01]  /*e960*/  @!P2 IMAD.IADD R9, R9, 0x1, -R61.reuse ;  /* 0x000000010909a824 */ /* 0x100fe200078e0a3d */
[C---:B--2---:R-:W-:Y:S01]  /*e970*/  ISETP.GT.U32.AND P2, PT, R61.reuse, R16, PT ;  /* 0x000000103d00720c */ /* 0x044fe20003f44070 */
[--C-:B------:R-:W-:Y:S01]  /*e980*/  @!P3 IMAD.IADD R10, R10, 0x1, -R61.reuse ;  /* 0x000000010a0ab824 */ /* 0x100fe200078e0a3d */
[----:B------:R-:W-:Y:S01]  /*e990*/  ISETP.GT.U32.AND P3, PT, R61, R28, PT ;  /* 0x0000001c3d00720c */ /* 0x000fe20003f64070 */
[--C-:B------:R-:W-:Y:S01]  /*e9a0*/  @!P4 IMAD.IADD R11, R11, 0x1, -R61.reuse ;  /* 0x000000010b0bc824 */ /* 0x100fe200078e0a3d */
[----:B------:R-:W-:Y:S01]  /*e9b0*/  ISETP.GT.U32.AND P4, PT, R61, R27, PT ;  /* 0x0000001b3d00720c */ /* 0x000fe20003f84070 */
[----:B------:R-:W-:-:S02]  /*e9c0*/  @!P5 IMAD.IADD R12, R12, 0x1, -R61 ;  /* 0x000000010c0cd824 */ /* 0x000fc400078e0a3d */
[--C-:B------:R-:W-:Y:S02]  /*e9d0*/  @!P0 IMAD.IADD R17, R17, 0x1, -R61.reuse ;  /* 0x0000000111118824 */ /* 0x100fe400078e0a3d */
[--C-:B------:R-:W-:Y:S02]  /*e9e0*/  @!P6 IMAD.IADD R2, R2, 0x1, -R61.reuse ;  /* 0x000000010202e824 */ /* 0x100fe400078e0a3d */
[--C-:B------:R-:W-:Y:S02]  /*e9f0*/  @!P1 IMAD.IADD R14, R14, 0x1, -R61.reuse ;  /* 0x000000010e0e9824 */ /* 0x100fe400078e0a3d */
[--C-:B------:R-:W-:Y:S02]  /*ea00*/  @!P2 IMAD.IADD R16, R16, 0x1, -R61.reuse ;  /* 0x000000011010a824 */ /* 0x100fe400078e0a3d */
[--C-:B------:R-:W-:Y:S02]  /*ea10*/  @!P3 IMAD.IADD R28, R28, 0x1, -R61.reuse ;  /* 0x000000011c1cb824 */ /* 0x100fe400078e0a3d */
[----:B------:R-:W-:Y:S01]  /*ea20*/  @!P4 IMAD.IADD R27, R27, 0x1, -R61 ;  /* 0x000000011b1bc824 */ /* 0x000fe200078e0a3d */
[----:B------:R0:W-:Y:S04]  /*ea30*/  STL [R1+0x70], R9 ;  /* 0x0000700901007387 */ /* 0x0001e80000100800 */
[----:B------:R1:W-:Y:S04]  /*ea40*/  STL [R1+0x6c], R10 ;  /* 0x00006c0a01007387 */ /* 0x0003e80000100800 */
[----:B------:R-:W-:Y:S04]  /*ea50*/  STL [R1+0x68], R11 ;  /* 0x0000680b01007387 */ /* 0x000fe80000100800 */
[----:B------:R-:W-:Y:S04]  /*ea60*/  STL [R1+0x64], R12 ;  /* 0x0000640c01007387 */ /* 0x000fe80000100800 */
[----:B------:R-:W2:Y:S04]  /*ea70*/  LDL.LU R7, [R1+0x24] ;  /* 0x0000240001077983 */ /* 0x000ea80000300800 */
[----:B------:R1:W-:Y:S04]  /*ea80*/  STL [R1+0x60], R17 ;  /* 0x0000601101007387 */ /* 0x0003e80000100800 */
[----:B------:R-:W2:Y:S04]  /*ea90*/  LDL.LU R8, [R1+0x20] ;  /* 0x0000200001087983 */ /* 0x000ea80000300800 */
[----:B0-----:R-:W2:Y:S04]  /*eaa0*/  LDL.LU R9, [R1+0x1c] ;  /* 0x00001c0001097983 */ /* 0x001ea80000300800 */
[----:B------:R0:W-:Y:S04]  /*eab0*/  STL [R1+0x5c], R2 ;  /* 0x00005c0201007387 */ /* 0x0001e80000100800 */
[----:B-1----:R-:W2:Y:S04]  /*eac0*/  LDL.LU R10, [R1+0x18] ;  /* 0x00001800010a7983 */ /* 0x002ea80000300800 */
[----:B------:R-:W2:Y:S04]  /*ead0*/  LDL.LU R17, [R1+0x14] ;  /* 0x0000140001117983 */ /* 0x000ea80000300800 */
[----:B0-----:R-:W2:Y:S04]  /*eae0*/  LDL.LU R2, [R1+0x10] ;  /* 0x0000100001027983 */ /* 0x001ea80000300800 */
[----:B------:R-:W2:Y:S04]  /*eaf0*/  LDL.LU R11, [R1+0xc] ;  /* 0x00000c00010b7983 */ /* 0x000ea80000300800 */
[----:B------:R-:W2:Y:S01]  /*eb00*/  LDL.LU R12, [R1+0x8] ;  /* 0x00000800010c7983 */ /* 0x000ea20000300800 */
[----:B---3--:R-:W-:-:S02]  /*eb10*/  ISETP.GT.U32.AND P5, PT, R61, R26, PT ;  /* 0x0000001a3d00720c */ /* 0x008fc40003fa4070 */
[----:B----4-:R-:W-:-:S11]  /*eb20*/  ISETP.GT.U32.AND P0, PT, R61, R25, PT ;  /* 0x000000193d00720c */ /* 0x010fd60003f04070 */
[--C-:B------:R-:W-:Y:S01]  /*eb30*/  @!P5 IMAD.IADD R26, R26, 0x1, -R61.reuse ;  /* 0x000000011a1ad824 */ /* 0x100fe200078e0a3d */
[----:B-----5:R-:W-:Y:S01]  /*eb40*/  ISETP.GT.U32.AND P6, PT, R61, R24, PT ;  /* 0x000000183d00720c */ /* 0x020fe20003fc4070 */
[----:B------:R-:W-:Y:S01]  /*eb50*/  @!P0 IMAD.IADD R25, R25, 0x1, -R61 ;  /* 0x0000000119198824 */ /* 0x000fe200078e0a3d */
[C---:B------:R-:W-:Y:S02]  /*eb60*/  ISETP.GT.U32.AND P1, PT, R61.reuse, R23, PT ;  /* 0x000000173d00720c */ /* 0x040fe40003f24070 */
[C---:B------:R-:W-:Y:S02]  /*eb70*/  ISETP.GT.U32.AND P2, PT, R61.reuse, R22, PT ;  /* 0x000000163d00720c */ /* 0x040fe40003f44070 */
        /* <DEDUP_REMOVED lines=9> */
[C---:B------:R-:W-:Y:S02]  /*ec10*/  ISETP.GT.U32.AND P3, PT, R61.reuse, R27, PT ;  /* 0x0000001b3d00720c */ /* 0x040fe40003f64070 */
[----:B------:R-:W-:-:S02]  /*ec20*/  ISETP.GT.U32.AND P5, PT, R61, R19, PT ;  /* 0x000000133d00720c */ /* 0x000fc40003fa4070 */
[----:B------:R-:W-:-:S05]  /*ec30*/  ISETP.GT.U32.AND P0, PT, R61, R5, PT ;  /* 0x000000053d00720c */ /* 0x000fca0003f04070 */
[--C-:B------:R-:W-:Y:S01]  /*ec40*/  @!P4 IMAD.IADD R20, R20, 0x1, -R61.reuse ;  /* 0x000000011414c824 */ /* 0x100fe200078e0a3d */
[----:B------:R-:W-:Y:S01]  /*ec50*/  ISETP.GT.U32.AND P4, PT, R61, R26, PT ;  /* 0x0000001a3d00720c */ /* 0x000fe20003f84070 */
[----:B------:R-:W-:-:S04]  /*ec60*/  @!P6 IMAD.IADD R14, R14, 0x1, -R61 ;  /* 0x000000010e0ee824 */ /* 0x000fc800078e0a3d */
[--C-:B------:R-:W-:Y:S01]  /*ec70*/  @!P5 IMAD.IADD R19, R19, 0x1, -R61.reuse ;  /* 0x000000011313d824 */ /* 0x100fe200078e0a3d */
[----:B------:R-:W-:Y:S01]  /*ec80*/  ISETP.GT.U32.AND P5, PT, R61, R25, PT ;  /* 0x000000193d00720c */ /* 0x000fe20003fa4070 */
[--C-:B------:R-:W-:Y:S02]  /*ec90*/  @!P1 IMAD.IADD R16, R16, 0x1, -R61.reuse ;  /* 0x0000000110109824 */ /* 0x100fe400078e0a3d */
[--C-:B------:R-:W-:Y:S01]  /*eca0*/  @!P0 IMAD.IADD R5, R5, 0x1, -R61.reuse ;  /* 0x0000000105058824 */ /* 0x100fe200078e0a3d */
[C---:B------:R-:W-:Y:S01]  /*ecb0*/  ISETP.GT.U32.AND P0, PT, R61.reuse, R24, PT ;  /* 0x000000183d00720c */ /* 0x040fe20003f04070 */
[--C-:B------:R-:W-:Y:S01]  /*ecc0*/  @!P2 IMAD.IADD R28, R28, 0x1, -R61.reuse ;  /* 0x000000011c1ca824 */ /* 0x100fe200078e0a3d */
[----:B------:R-:W-:Y:S01]  /*ecd0*/  ISETP.GT.U32.AND P1, PT, R61, R23, PT ;  /* 0x000000173d00720c */ /* 0x000fe20003f24070 */
[--C-:B------:R-:W-:Y:S01]  /*ece0*/  @!P3 IMAD.IADD R27, R27, 0x1, -R61.reuse ;  /* 0x000000011b1bb824 */ /* 0x100fe200078e0a3d */
[C---:B------:R-:W-:Y:S01]  /*ecf0*/  ISETP.GT.U32.AND P2, PT, R61.reuse, R22, PT ;  /* 0x000000163d00720c */ /* 0x040fe20003f44070 */
[----:B------:R0:W-:Y:S01]  /*ed00*/  STL [R1+0x58], R14 ;  /* 0x0000580e01007387 */ /* 0x0001e20000100800 */
[C---:B------:R-:W-:Y:S01]  /*ed10*/  ISETP.GT.U32.AND P3, PT, R61.reuse, R21, PT ;  /* 0x000000153d00720c */ /* 0x040fe20003f64070 */
[--C-:B------:R-:W-:Y:S01]  /*ed20*/  @!P4 IMAD.IADD R26, R26, 0x1, -R61.reuse ;  /* 0x000000011a1ac824 */ /* 0x100fe200078e0a3d */
[----:B------:R-:W-:Y:S01]  /*ed30*/  ISETP.GT.U32.AND P4, PT, R61, R20, PT ;  /* 0x000000143d00720c */ /* 0x000fe20003f84070 */
[--C-:B------:R-:W-:Y:S01]  /*ed40*/  @!P5 IMAD.IADD R25, R25, 0x1, -R61.reuse ;  /* 0x000000011919d824 */ /* 0x100fe200078e0a3d */
[----:B------:R-:W-:Y:S01]  /*ed50*/  ISETP.GT.U32.AND P5, PT, R61, R19, PT ;  /* 0x000000133d00720c */ /* 0x000fe20003fa4070 */
[----:B0-----:R-:W3:Y:S04]  /*ed60*/  LDL.LU R14, [R1+0x4] ;  /* 0x00000400010e7983 */ /* 0x001ee80000300800 */
[----:B------:R0:W-:Y:S01]  /*ed70*/  STL [R1+0x54], R16 ;  /* 0x0000541001007387 */ /* 0x0001e20000100800 */
[----:B------:R-:W-:-:S02]  /*ed80*/  @!P0 IMAD.IADD R24, R24, 0x1, -R61 ;  /* 0x0000000118188824 */ /* 0x000fc400078e0a3d */
[--C-:B------:R-:W-:Y:S01]  /*ed90*/  @!P1 IMAD.IADD R23, R23, 0x1, -R61.reuse ;  /* 0x0000000117179824 */ /* 0x100fe200078e0a3d */
[----:B0-----:R-:W4:Y:S04]  /*eda0*/  LDL.LU R16, [R1] ;  /* 0x0000000001107983 */ /* 0x001f280000300800 */
[----:B------:R0:W-:Y:S01]  /*edb0*/  STL [R1+0x50], R28 ;  /* 0x0000501c01007387 */ /* 0x0001e20000100800 */
[----:B------:R-:W-:-:S03]  /*edc0*/  @!P2 IMAD.IADD R22, R22, 0x1, -R61 ;  /* 0x000000011616a824 */ /* 0x000fc600078e0a3d */
[----:B0-----:R-:W5:Y:S04]  /*edd0*/  LDL.LU R28, [R1+0x5768] ;  /* 0x00576800011c7983 */ /* 0x001f680000300800 */
        /* <DEDUP_REMOVED lines=9> */
[----:B------:R0:W-:Y:S04]  /*ee70*/  STL [R1+0x40], R24 ;  /* 0x0000401801007387 */ /* 0x0001e80000100800 */
        /* <DEDUP_REMOVED lines=10> */
[----:B0-----:R-:W5:Y:S01]  /*ef20*/  LDL.LU R19, [R1+0x5744] ;  /* 0x0057440001137983 */ /* 0x001f620000300800 */
[----:B--2---:R-:W-:-:S02]  /*ef30*/  ISETP.GT.U32.AND P0, PT, R61, R7, PT ;  /* 0x000000073d00720c */ /* 0x004fc40003f04070 */
[C---:B------:R-:W-:Y:S02]  /*ef40*/  ISETP.GT.U32.AND P1, PT, R61.reuse, R8, PT ;  /* 0x000000083d00720c */ /* 0x040fe40003f24070 */
[C---:B------:R-:W-:Y:S02]  /*ef50*/  ISETP.GT.U32.AND P2, PT, R61.reuse, R9, PT ;  /* 0x000000093d00720c */ /* 0x040fe40003f44070 */
[C---:B------:R-:W-:Y:S02]  /*ef60*/  ISETP.GT.U32.AND P6, PT, R61.reuse, R5, PT ;  /* 0x000000053d00720c */ /* 0x040fe40003fc4070 */
[C---:B------:R-:W-:Y:S02]  /*ef70*/  ISETP.GT.U32.AND P3, PT, R61.reuse, R10, PT ;  /* 0x0000000a3d00720c */ /* 0x040fe40003f64070 */
[C---:B------:R-:W-:Y:S02]  /*ef80*/  ISETP.GT.U32.AND P4, PT, R61.reuse, R17, PT ;  /* 0x000000113d00720c */ /* 0x040fe40003f84070 */
[----:B------:R-:W-:Y:S01]  /*ef90*/  ISETP.GT.U32.AND P5, PT, R61, R2, PT ;  /* 0x000000023d00720c */ /* 0x000fe20003fa4070 */
[--C-:B------:R-:W-:Y:S01]  /*efa0*/  @!P0 IMAD.IADD R7, R7, 0x1, -R61.reuse ;  /* 0x0000000107078824 */ /* 0x100fe200078e0a3d */
[----:B------:R-:W-:Y:S01]  /*efb0*/  ISETP.GT.U32.AND P0, PT, R61, R12, PT ;  /* 0x0000000c3d00720c */ /* 0x000fe20003f04070 */
[----:B------:R-:W-:-:S02]  /*efc0*/  @!P1 IMAD.IADD R8, R8, 0x1, -R61 ;  /* 0x0000000108089824 */ /* 0x000fc400078e0a3d */
[--C-:B------:R-:W-:Y:S02]  /*efd0*/  @!P2 IMAD.IADD R9, R9, 0x1, -R61.reuse ;  /* 0x000000010909a824 */ /* 0x100fe400078e0a3d */
[--C-:B------:R-:W-:Y:S01]  /*efe0*/  @!P6 IMAD.IADD R5, R5, 0x1, -R61.reuse ;  /* 0x000000010505e824 */ /* 0x100fe200078e0a3d */
[----:B------:R-:W-:Y:S01]  /*eff0*/  ISETP.GT.U32.AND P6, PT, R61, R11, PT ;  /* 0x0000000b3d00720c */ /* 0x000fe20003fc4070 */
[--C-:B------:R-:W-:Y:S02]  /*f000*/  @!P3 IMAD.IADD R10, R10, 0x1, -R61.reuse ;  /* 0x000000010a0ab824 */ /* 0x100fe400078e0a3d */
[--C-:B------:R-:W-:Y:S02]  /*f010*/  @!P4 IMAD.IADD R17, R17, 0x1, -R61.reuse ;  /* 0x000000011111c824 */ /* 0x100fe400078e0a3d */
[--C-:B------:R-:W-:Y:S02]  /*f020*/  @!P5 IMAD.IADD R2, R2, 0x1, -R61.reuse ;  /* 0x000000010202d824 */ /* 0x100fe400078e0a3d */
[----:B------:R-:W-:Y:S01]  /*f030*/  @!P0 IMAD.IADD R12, R12, 0x1, -R61 ;  /* 0x000000010c0c8824 */ /* 0x000fe200078e0a3d */
[----:B------:R-:W-:-:S05]  /*f040*/  ISETP.GT.U32.AND P0, PT, R61, R8, PT ;  /* 0x000000083d00720c */ /* 0x000fca0003f04070 */
[----:B------:R-:W-:Y:S01]  /*f050*/  @!P6 IMAD.IADD R11, R11, 0x1, -R61 ;  /* 0x000000010b0be824 */ /* 0x000fe200078e0a3d */
[----:B------:R-:W-:-:S07]  /*f060*/  ISETP.GT.U32.AND P6, PT, R61, R7, PT ;  /* 0x000000073d00720c */ /* 0x000fce0003fc4070 */
[--C-:B------:R-:W-:Y:S01]  /*f070*/  @!P0 IMAD.IADD R8, R8, 0x1, -R61.reuse ;  /* 0x0000000108088824 */ /* 0x100fe200078e0a3d */
[----:B------:R-:W-:Y:S01]  /*f080*/  ISETP.GT.U32.AND P0, PT, R61, R12, PT ;  /* 0x0000000c3d00720c */ /* 0x000fe20003f04070 */
[----:B------:R-:W-:Y:S04]  /*f090*/  STL [R1+0x28], R5 ;  /* 0x0000280501007387 */ /* 0x000fe80000100800 */
[----:B------:R-:W-:-:S05]  /*f0a0*/  @!P6 IMAD.IADD R7, R7, 0x1, -R61 ;  /* 0x000000010707e824 */ /* 0x000fca00078e0a3d */
[----:B------:R-:W-:Y:S03]  /*f0b0*/  STL [R1+0x24], R7 ;  /* 0x0000240701007387 */ /* 0x000fe60000100800 */
[----:B------:R-:W-:Y:S01]  /*f0c0*/  @!P0 IMAD.IADD R12, R12, 0x1, -R61 ;  /* 0x000000010c0c8824 */ /* 0x000fe200078e0a3d */
[----:B------:R-:W-:Y:S01]  /*f0d0*/  STL [R1+0x20], R8 ;  /* 0x0000200801007387 */ /* 0x000fe20000100800 */
[----:B------:R-:W-:-:S04]  /*f0e0*/  IMAD.HI.U32 R0, R0, R60, RZ ;  /* 0x0000003c00007227 */ /* 0x000fc800078e00ff */
[----:B------:R-:W-:-:S04]  /*f0f0*/  IMAD.MOV R0, RZ, RZ, -R0 ;  /* 0x000000ffff007224 */ /* 0x000fc800078e0a00 */
[C---:B------:R-:W-:Y:S01]  /*f100*/  IMAD R60, R61.reuse, R0, R60 ;  /* 0x000000003d3c7224 */ /* 0x040fe200078e023c */
[C---:B---3--:R-:W-:Y:S02]  /*f110*/  ISETP.GT.U32.AND P1, PT, R61.reuse, R14, PT ;  /* 0x0000000e3d00720c */ /* 0x048fe40003f24070 */
[----:B----4-:R-:W-:-:S11]  /*f120*/  ISETP.GT.U32.AND P2, PT, R61, R16, PT ;  /* 0x000000103d00720c */ /* 0x010fd60003f44070 */
[--C-:B------:R-:W-:Y:S01]  /*f130*/  @!P1 IMAD.IADD R14, R14, 0x1, -R61.reuse ;  /* 0x000000010e0e9824 */ /* 0x100fe200078e0a3d */
[C---:B------:R-:W-:Y:S01]  /*f140*/  ISETP.GT.U32.AND P1, PT, R61.reuse, R9, PT ;  /* 0x000000093d00720c */ /* 0x040fe20003f24070 */
[----:B------:R-:W-:Y:S01]  /*f150*/  @!P2 IMAD.IADD R16, R16, 0x1, -R61 ;  /* 0x000000011010a824 */ /* 0x000fe200078e0a3d */
[----:B------:R-:W-:-:S11]  /*f160*/  ISETP.GT.U32.AND P2, PT, R61, R10, PT ;  /* 0x0000000a3d00720c */ /* 0x000fd60003f44070 */
[--C-:B------:R-:W-:Y:S01]  /*f170*/  @!P1 IMAD.IADD R9, R9, 0x1, -R61.reuse ;  /* 0x0000000109099824 */ /* 0x100fe200078e0a3d */
[C---:B------:R-:W-:Y:S01]  /*f180*/  ISETP.GT.U32.AND P1, PT, R61.reuse, R14, PT ;  /* 0x0000000e3d00720c */ /* 0x040fe20003f24070 */
[--C-:B------:R-:W-:Y:S01]  /*f190*/  @!P2 IMAD.IADD R10, R10, 0x1, -R61.reuse ;  /* 0x000000010a0aa824 */ /* 0x100fe200078e0a3d */
[----:B------:R-:W-:Y:S02]  /*f1a0*/  ISETP.GT.U32.AND P2, PT, R61, R16, PT ;  /* 0x000000103d00720c */ /* 0x000fe40003f44070 */
[----:B------:R-:W-:Y:S09]  /*f1b0*/  STL [R1+0x1c], R9 ;  /* 0x00001c0901007387 */ /* 0x000ff20000100800 */
[----:B------:R-:W-:-:S02]  /*f1c0*/  @!P1 IMAD.IADD R14, R14, 0x1, -R61 ;  /* 0x000000010e0e9824 */ /* 0x000fc400078e0a3d */
[----:B------:R-:W-:Y:S01]  /*f1d0*/  @!P2 IMAD.IADD R16, R16, 0x1, -R61 ;  /* 0x000000011010a824 */ /* 0x000fe200078e0a3d */
[C---:B-----5:R-:W-:Y:S02]  /*f1e0*/  ISETP.GT.U32.AND P5, PT, R61.reuse, R21, PT ;  /* 0x000000153d00720c */ /* 0x060fe40003fa4070 */
[C---:B------:R-:W-:Y:S02]  /*f1f0*/  ISETP.GT.U32.AND P4, PT, R61.reuse, R20, PT ;  /* 0x000000143d00720c */ /* 0x040fe40003f84070 */
[----:B------:R-:W-:-:S11]  /*f200*/  ISETP.GT.U32.AND P3, PT, R61, R19, PT ;  /* 0x000000133d00720c */ /* 0x000fd60003f64070 */
[--C-:B------:R-:W-:Y:S01]  /*f210*/  @!P4 IMAD.IADD R20, R20, 0x1, -R61.reuse ;  /* 0x000000011414c824 */ /* 0x100fe200078e0a3d */
[----:B------:R-:W-:Y:S01]  /*f220*/  ISETP.GT.U32.AND P4, PT, R61, R2, PT ;  /* 0x000000023d00720c */ /* 0x000fe20003f84070 */
[--C-:B------:R-:W-:Y:S01]  /*f230*/  @!P5 IMAD.IADD R21, R21, 0x1, -R61.reuse ;  /* 0x000000011515d824 */ /* 0x100fe200078e0a3d */
[----:B------:R-:W-:Y:S01]  /*f240*/  ISETP.GT.U32.AND P5, PT, R61, R11, PT ;  /* 0x0000000b3d00720c */ /* 0x000fe20003fa4070 */
[----:B------:R-:W-:Y:S01]  /*f250*/  @!P3 IMAD.IADD R19, R19, 0x1, -R61 ;  /* 0x000000011313b824 */ /* 0x000fe200078e0a3d */
[----:B------:R-:W-:-:S09]  /*f260*/  ISETP.GT.U32.AND P3, PT, R61, R17, PT ;  /* 0x000000113d00720c */ /* 0x000fd20003f64070 */
[--C-:B------:R-:W-:Y:S02]  /*f270*/  @!P4 IMAD.IADD R2, R2, 0x1, -R61.reuse ;  /* 0x000000010202c824 */ /* 0x100fe400078e0a3d */
[--C-:B------:R-:W-:Y:S02]  /*f280*/  @!P5 IMAD.IADD R11, R11, 0x1, -R61.reuse ;  /* 0x000000010b0bd824 */ /* 0x100fe400078e0a3d */
[----:B------:R-:W-:-:S05]  /*f290*/  @!P3 IMAD.IADD R17, R17, 0x1, -R61 ;  /* 0x000000011111b824 */ /* 0x000fca00078e0a3d */
[----:B------:R0:W-:Y:S04]  /*f2a0*/  STL [R1+0x14], R17 ;  /* 0x0000141101007387 */ /* 0x0001e80000100800 */
[----:B------:R-:W-:Y:S04]  /*f2b0*/  STL [R1+0x18], R10 ;  /* 0x0000180a01007387 */ /* 0x000fe80000100800 */
[----:B------:R-:W-:Y:S04]  /*f2c0*/  STL [R1+0x10], R2 ;  /* 0x0000100201007387 */ /* 0x000fe80000100800 */
[----:B------:R-:W-:Y:S04]  /*f2d0*/  STL [R1+0xc], R11 ;  /* 0x00000c0b01007387 */ /* 0x000fe80000100800 */
[----:B------:R-:W-:Y:S04]  /*f2e0*/  STL [R1+0x8], R12 ;  /* 0x0000080c01007387 */ /* 0x000fe80000100800 */
[----:B------:R-:W-:Y:S04]  /*f2f0*/  STL [R1+0x4], R14 ;  /* 0x0000040e01007387 */ /* 0x000fe80000100800 */
[----:B------:R1:W-:Y:S01]  /*f300*/  STL [R1], R16 ;  /* 0x0000001001007387 */ /* 0x0003e20000100800 */
[----:B0-----:R-:W0:Y:S03]  /*f310*/  S2R R17, SR_TID.X ;  /* 0x0000000000117919 */ /* 0x001e260000002100 */
[----:B------:R-:W2:Y:S01]  /*f320*/  LDL.LU R9, [R1+0x154] ;  /* 0x0001540001097983 */ /* 0x000ea20000300800 */
[----:B-1----:R-:W1:Y:S03]  /*f330*/  LDC R16, c[0x0][0x230] ;  /* 0x00008c00ff107b82 */ /* 0x002e660000000800 */
[----:B------:R-:W3:Y:S04]  /*f340*/  LDL R10, [R1+0x2388] ;  /* 0x00238800010a7983 */ /* 0x000ee80000100800 */
[----:B------:R-:W4:Y:S04]  /*f350*/  LDL R12, [R1+0x2390] ;  /* 0x00239000010c7983 */ /* 0x000f280000100800 */
[----:B------:R-:W5:Y:S04]  /*f360*/  LDL R11, [R1+0x239c] ;  /* 0x00239c00010b7983 */ /* 0x000f680000100800 */
[----:B------:R-:W5:Y:S04]  /*f370*/  LDL R8, [R1+0x23a4] ;  /* 0x0023a40001087983 */ /* 0x000f680000100800 */
[----:B------:R-:W5:Y:S04]  /*f380*/  LDL R5, [R1+0x23a8] ;  /* 0x0023a80001057983 */ /* 0x000f680000100800 */
[----:B------:R-:W5:Y:S01]  /*f390*/  LDL R7, [R1+0x23b0] ;  /* 0x0023b00001077983 */ /* 0x000f620000100800 */
[----:B-1----:R-:W-:-:S05]  /*f3a0*/  VIADD R16, R16, 0x1f ;  /* 0x0000001f10107836 */ /* 0x002fca0000000000 */
[----:B------:R-:W-:-:S04]  /*f3b0*/  SHF.R.S32.HI R0, RZ, 0x1f, R16 ;  /* 0x0000001fff007819 */ /* 0x000fc80000011410 */
[----:B------:R-:W-:-:S06]  /*f3c0*/  LEA.HI R0, R0, R16, RZ, 0x5 ;  /* 0x0000001000007211 */ /* 0x000fcc00078f28ff */
[----:B------:R-:W1:Y:S01]  /*f3d0*/  S2R R0, SR_TID.X ;  /* 0x0000000000007919 */ /* 0x000e620000002100 */
[----:B0-----:R-:W-:Y:S02]  /*f3e0*/  LOP3.LUT R14, R17, 0x3, RZ, 0xc0, !PT ;  /* 0x00000003110e7812 */ /* 0x001fe400078ec0ff */
[----:B------:R-:W-:-:S03]  /*f3f0*/  SHF.R.U32.HI R2, RZ, 0x2, R17 ;  /* 0x00000002ff027819 */ /* 0x000fc60000011611 */
[----:B------:R-:W-:Y:S01]  /*f400*/  IMAD.SHL.U32 R14, R14, 0x20, RZ ;  /* 0x000000200e0e7824 */ /* 0x000fe200078e00ff */
[----:B------:R-:W-:Y:S02]  /*f410*/  SGXT.U32 R17, R2, 0x3 ;  /* 0x000000030211781a */ /* 0x000fe40000000000 */
[----:B------:R-:W5:Y:S04]  /*f420*/  LDL R2, [R1+0x23b8] ;  /* 0x0023b80001027983 */ /* 0x000f680000100800 */
[----:B------:R-:W5:Y:S01]  /*f430*/  LDL.LU R16, [R1+0x5740] ;  /* 0x0057400001107983 */ /* 0x000f620000300800 */
[----:B-1----:R-:W-:-:S05]  /*f440*/  LOP3.LUT R0, R0, 0x3, RZ, 0xc0, !PT ;  /* 0x0000000300007812 */ /* 0x002fca00078ec0ff */
[----:B------:R-:W-:-:S05]  /*f450*/  IMAD.SHL.U32 R0, R0, 0x800, RZ ;  /* 0x0000080000007824 */ /* 0x000fca00078e00ff */
[----:B------:R-:W-:Y:S02]  /*f460*/  LOP3.LUT R0, R14, R0, R17, 0xfe, !PT ;  /* 0x000000000e007212 */ /* 0x000fe400078efe11 */
[----:B------:R-:W5:Y:S04]  /*f470*/  LDL.LU R17, [R1+0x573c] ;  /* 0x00573c0001117983 */ /* 0x000f680000300800 */
[----:B------:R-:W5:Y:S01]  /*f480*/  LDL R14, [R1+0x23c4] ;  /* 0x0023c400010e7983 */ /* 0x000f620000100800 */
[C---:B------:R-:W-:Y:S02]  /*f490*/  ISETP.GT.U32.AND P3, PT, R61.reuse, R19, PT ;  /* 0x000000133d00720c */ /* 0x040fe40003f64070 */
[C---:B------:R-:W-:Y:S02]  /*f4a0*/  ISETP.GT.U32.AND P4, PT, R61.reuse, R20, PT ;  /* 0x000000143d00720c */ /* 0x040fe40003f84070 */
[----:B------:R-:W-:-:S02]  /*f4b0*/  ISETP.GT.U32.AND P5, PT, R61, R22, PT ;  /* 0x000000163d00720c */ /* 0x000fc40003fa4070 */
[C---:B------:R-:W-:Y:S02]  /*f4c0*/  ISETP.GT.U32.AND P0, PT, R61.reuse, R23, PT ;  /* 0x000000173d00720c */ /* 0x040fe40003f04070 */
[C---:B------:R-:W-:Y:S02]  /*f4d0*/  ISETP.GT.U32.AND P1, PT, R61.reuse, R24, PT ;  /* 0x000000183d00720c */ /* 0x040fe40003f24070 */
[----:B------:R-:W-:-:S03]  /*f4e0*/  ISETP.GT.U32.AND P2, PT, R61, R25, PT ;  /* 0x000000193d00720c */ /* 0x000fc60003f44070 */
[--C-:B------:R-:W-:Y:S01]  /*f4f0*/  @!P3 IMAD.IADD R19, R19, 0x1, -R61.reuse ;  /* 0x000000011313b824 */ /* 0x100fe200078e0a3d */
[C---:B------:R-:W-:Y:S02]  /*f500*/  ISETP.GT.U32.AND P3, PT, R61.reuse, R26, PT ;  /* 0x0000001a3d00720c */ /* 0x040fe40003f64070 */
[C---:B------:R-:W-:Y:S01]  /*f510*/  ISETP.GT.U32.AND P6, PT, R61.reuse, R21, PT ;  /* 0x000000153d00720c */ /* 0x040fe20003fc4070 */
[--C-:B------:R-:W-:Y:S01]  /*f520*/  @!P4 IMAD.IADD R20, R20, 0x1, -R61.reuse ;  /* 0x000000011414c824 */ /* 0x100fe200078e0a3d */
[C---:B------:R-:W-:Y:S01]  /*f530*/  ISETP.GT.U32.AND P4, PT, R61.reuse, R27, PT ;  /* 0x0000001b3d00720c */ /* 0x040fe20003f84070 */
[--C-:B------:R-:W-:Y:S01]  /*f540*/  @!P5 IMAD.IADD R22, R22, 0x1, -R61.reuse ;  /* 0x000000011616d824 */ /* 0x100fe200078e0a3d */
[----:B------:R-:W-:Y:S01]  /*f550*/  ISETP.GT.U32.AND P5, PT, R61, R29, PT ;  /* 0x0000001d3d00720c */ /* 0x000fe20003fa4070 */
        /* <DEDUP_REMOVED lines=24> */
[----:B------:R-:W-:-:S02]  /*f6e0*/  @!P4 IMAD.IADD R34, R34, 0x1, -R61 ;  /* 0x000000012222c824 */ /* 0x000fc400078e0a3d */
        /* <DEDUP_REMOVED lines=50> */
[----:B------:R-:W-:Y:S01]  /*fa10*/  @!P3 IMAD.IADD R47, R47, 0x1, -R61 ;  /* 0x000000012f2fb824 */ /* 0x000fe200078e0a3d */
[----:B------:R-:W-:-:S02]  /*fa20*/  ISETP.GT.U32.AND P3, PT, R61, R41, PT ;  /* 0x000000293d00720c */ /* 0x000fc40003f64070 */
        /* <DEDUP_REMOVED lines=24> */
[C---:B------:R-:W-:Y:S01]  /*fbb0*/  ISETP.GT.U32.AND P2, PT, R61.reuse, R53, PT ;  /* 0x000000353d00720c */ /* 0x040fe20003f44070 */
[--C-:B------:R-:W-:Y:S01]  /*fbc0*/  @!P3 IMAD.IADD R48, R48, 0x1, -R61.reuse ;  /* 0x000000013030b824 */ /* 0x100fe200078e0a3d */
[----:B------:R-:W-:Y:S01]  /*fbd0*/  ISETP.GT.U32.AND P3, PT, R61, R55, PT ;  /* 0x000000373d00720c */ /* 0x000fe20003f64070 */
[--C-:B------:R-:W-:Y:S01]  /*fbe0*/  @!P6 IMAD.IADD R47, R47, 0x1, -R61.reuse ;  /* 0x000000012f2fe824 */ /* 0x100fe200078e0a3d */
[----:B------:R0:W-:Y:S01]  /*fbf0*/  STL [R1+0x5634], R0 ;  /* 0x0056340001007387 */ /* 0x0001e20000100800 */
[----:B------:R-:W-:Y:S01]  /*fc00*/  ISETP.GT.U32.AND P6, PT, R61, R54, PT ;  /* 0x000000363d00720c */ /* 0x000fe20003fc4070 */
[--C-:B------:R-:W-:Y:S01]  /*fc10*/  @!P4 IMAD.IADD R49, R49, 0x1, -R61.reuse ;  /* 0x000000013131c824 */ /* 0x100fe200078e0a3d */
[C---:B------:R-:W-:Y:S01]  /*fc20*/  ISETP.GT.U32.AND P4, PT, R61.reuse, R56, PT ;  /* 0x000000383d00720c */ /* 0x040fe20003f84070 */
[--C-:B------:R-:W-:Y:S01]  /*fc30*/  @!P5 IMAD.IADD R50, R50, 0x1, -R61.reuse ;  /* 0x000000013232d824 */ /* 0x100fe200078e0a3d */
[----:B------:R-:W-:Y:S01]  /*fc40*/  ISETP.GT.U32.AND P5, PT, R61, R57, PT ;  /* 0x000000393d00720c */ /* 0x000fe20003fa4070 */
[--C-:B------:R-:W-:Y:S01]  /*fc50*/  @!P0 IMAD.IADD R51, R51, 0x1, -R61.reuse ;  /* 0x0000000133338824 */ /* 0x100fe200078e0a3d */
[----:B0-----:R-:W0:Y:S01]  /*fc60*/  S2R R0, SR_TID.X ;  /* 0x0000000000007919 */ /* 0x001e220000002100 */
[--C-:B------:R-:W-:Y:S01]  /*fc70*/  @!P1 IMAD.IADD R52, R52, 0x1, -R61.reuse ;  /* 0x0000000134349824 */ /* 0x100fe200078e0a3d */
[----:B------:R-:W-:Y:S01]  /*fc80*/  ISETP.GT.U32.AND P0, PT, R61, R58, PT ;  /* 0x0000003a3d00720c */ /* 0x000fe20003f04070 */
[--C-:B------:R-:W-:Y:S01]  /*fc90*/  @!P2 IMAD.IADD R53, R53, 0x1, -R61.reuse ;  /* 0x000000013535a824 */ /* 0x100fe200078e0a3d */
[----:B------:R-:W-:Y:S01]  /*fca0*/  ISETP.GT.U32.AND P1, PT, R61, R59, PT ;  /* 0x0000003b3d00720c */ /* 0x000fe20003f24070 */
[----:B------:R-:W-:Y:S01]  /*fcb0*/  @!P3 IMAD.IADD R55, R55, 0x1, -R61 ;  /* 0x000000013737b824 */ /* 0x000fe200078e0a3d */
[----:B------:R-:W-:-:S02]  /*fcc0*/  ISETP.GT.U32.AND P2, PT, R61, R60, PT ;  /* 0x0000003c3d00720c */ /* 0x000fc40003f44070 */
[C---:B------:R-:W-:Y:S01]  /*fcd0*/  ISETP.GT.U32.AND P3, PT, R61.reuse, R49, PT ;  /* 0x000000313d00720c */ /* 0x040fe20003f64070 */
[--C-:B------:R-:W-:Y:S02]  /*fce0*/  @!P6 IMAD.IADD R54, R54, 0x1, -R61.reuse ;  /* 0x000000013636e824 */ /* 0x100fe400078e0a3d */
        /* <DEDUP_REMOVED lines=21> */
[----:B------:R-:W-:Y:S02]  /*fe40*/  @!P2 IMAD.IADD R54, R54, 0x1, -R61 ;  /* 0x000000013636a824 */ /* 0x000fe400078e0a3d */
[----:B0-----:R-:W-:-:S02]  /*fe50*/  IMAD.SHL.U32 R0, R0, 0x10, RZ ;  /* 0x0000001000007824 */ /* 0x001fc400078e00ff */
[--C-:B------:R-:W-:Y:S01]  /*fe60*/  @!P6 IMAD.IADD R48, R48, 0x1, -R61.reuse ;  /* 0x000000013030e824 */ /* 0x100fe200078e0a3d */
[----:B------:R-:W-:Y:S01]  /*fe70*/  ISETP.GT.U32.AND P6, PT, R61, R59, PT ;  /* 0x0000003b3d00720c */ /* 0x000fe20003fc4070 */
[--C-:B------:R-:W-:Y:S01]  /*fe80*/  @!P3 IMAD.IADD R55, R55, 0x1, -R61.reuse ;  /* 0x000000013737b824 */ /* 0x100fe200078e0a3d */
[----:B------:R-:W-:Y:S01]  /*fe90*/  LOP3.LUT R0, R0, 0x100, RZ, 0xc0, !PT ;  /* 0x0000010000007812 */ /* 0x000fe200078ec0ff */
[--C-:B------:R-:W-:Y:S02]  /*fea0*/  @!P4 IMAD.IADD R56, R56, 0x1, -R61.reuse ;  /* 0x000000013838c824 */ /* 0x100fe400078e0a3d */
[--C-:B------:R-:W-:Y:S02]  /*feb0*/  @!P5 IMAD.IADD R57, R57, 0x1, -R61.reuse ;  /* 0x000000013939d824 */ /* 0x100fe400078e0a3d */
[--C-:B------:R-:W-:Y:S02]  /*fec0*/  @!P0 IMAD.IADD R58, R58, 0x1, -R61.reuse ;  /* 0x000000013a3a8824 */ /* 0x100fe400078e0a3d */
[----:B------:R-:W-:-:S04]  /*fed0*/  @!P1 IMAD.IADD R60, R60, 0x1, -R61 ;  /* 0x000000013c3c9824 */ /* 0x000fc800078e0a3d */
[----:B------:R-:W-:Y:S01]  /*fee0*/  @!P6 IMAD.IADD R59, R59, 0x1, -R61 ;  /* 0x000000013b3be824 */ /* 0x000fe200078e0a3d */
[----:B---3--:R-:W-:Y:S02]  /*fef0*/  ISETP.GE.AND P2, PT, R10, RZ, PT ;  /* 0x000000ff0a00720c */ /* 0x008fe40003f46270 */
[----:B----4-:R-:W-:Y:S02]  /*ff00*/  ISETP.GE.AND P3, PT, R12, RZ, PT ;  /* 0x000000ff0c00720c */ /* 0x010fe40003f66270 */
[----:B--2---:R-:W-:Y:S02]  /*ff10*/  IADD3 R9, R9, UR15, R0 ;  /* 0x0000000f09097c10 */ /* 0x004fe4000fffe000 */
[----:B------:R-:W2:Y:S01]  /*ff20*/  LDL R0, [R1+0x23cc] ;  /* 0x0023cc0001007983 */ /* 0x000ea20000100800 */
[----:B-----5:R-:W-:-:S03]  /*ff30*/  ISETP.GE.AND P4, PT, R11, RZ, PT ;  /* 0x000000ff0b00720c */ /* 0x020fc60003f86270 */
[----:B------:R0:W-:Y:S01]  /*ff40*/  STL [R1+0x2098], R9 ;  /* 0x0020980901007387 */ /* 0x0001e20000100800 */
[----:B------:R-:W-:Y:S02]  /*ff50*/  ISETP.GE.AND P0, PT, R8, RZ, PT ;  /* 0x000000ff0800720c */ /* 0x000fe40003f06270 */
[----:B------:R-:W-:Y:S01]  /*ff60*/  ISETP.GE.AND P5, PT, R5, RZ, PT ;  /* 0x000000ff0500720c */ /* 0x000fe20003fa6270 */
[----:B------:R-:W3:Y:S01]  /*ff70*/  LDL R12, [R1+0x23d0] ;  /* 0x0023d000010c7983 */ /* 0x000ee20000100800 */
[----:B------:R-:W-:-:S03]  /*ff80*/  ISETP.GE.AND P1, PT, R7, RZ, PT ;  /* 0x000000ff0700720c */ /* 0x000fc60003f26270 */
[----:B------:R-:W4:Y:S04]  /*ff90*/  LDL R11, [R1+0x23dc] ;  /* 0x0023dc00010b7983 */ /* 0x000f280000100800 */
[----:B------:R-:W5:Y:S04]  /*ffa0*/  LDL R10, [R1+0x23e8] ;  /* 0x0023e800010a7983 */ /* 0x000f680000100800 */
[----:B0-----:R-:W5:Y:S04]  /*ffb0*/  LDL R9, [R1+0x23f8] ;  /* 0x0023f80001097983 */ /* 0x001f680000100800 */
[----:B------:R-:W5:Y:S04]  /*ffc0*/  LDL R8, [R1+0x2400] ;  /* 0x0024000001087983 */ /* 0x000f680000100800 */
[----:B------:R-:W5:Y:S04]  /*ffd0*/  LDL R7, [R1+0x2408] ;  /* 0x0024080001077983 */ /* 0x000f680000100800 */
[----:B------:R-:W5:Y:S01]  /*ffe0*/  LDL R5, [R1+0x217c] ;  /* 0x00217c0001057983 */ /* 0x000f620000100800 */
[----:B------:R-:W-:-:S02]  /*fff0*/  @!P3 IMAD.MOV R16, RZ, RZ, -R16 ;  /* 0x000000ffff10b224 */ /* 0x000fc400078e0a10 */
[----:B------:R-:W-:Y:S01]  /*10000*/  @!P2 IMAD.MOV R17, RZ, RZ, -R17 ;  /* 0x000000ffff11a224 */ /* 0x000fe200078e0a11 */
[----:B------:R-:W-:Y:S02]  /*10010*/  ISETP.GE.AND P2, PT, R2, RZ, PT ;  /* 0x000000ff0200720c */ /* 0x000fe40003f46270 */
[----:B------:R-:W5:Y:S01]  /*10020*/  LDL R2, [R1+0x211c] ;  /* 0x00211c0001027983 */ /* 0x000f620000100800 */
[----:B------:R-:W-:-:S03]  /*10030*/  ISETP.GE.AND P3, PT, R14, RZ, PT ;  /* 0x000000ff0e00720c */ /* 0x000fc60003f66270 */
[----:B------:R-:W5:Y:S04]  /*10040*/  LDL.LU R61, [R1+0x2048] ;  /* 0x00204800013d7983 */ /* 0x000f680000300800 */
[----:B------:R-:W3:Y:S01]  /*10050*/  LDL.LU R14, [R1+0x5738] ;  /* 0x00573800010e7983 */ /* 0x000ee20000300800 */
[----:B------:R-:W-:Y:S02]  /*10060*/  @!P4 IMAD.MOV R15, RZ, RZ, -R15 ;  /* 0x000000ffff0fc224 */ /* 0x000fe400078e0a0f */
[----:B------:R-:W-:Y:S01]  /*10070*/  @!P5 IMAD.MOV R13, RZ, RZ, -R13 ;  /* 0x000000ffff0dd224 */ /* 0x000fe200078e0a0d */
[----:B--2---:R-:W-:Y:S02]  /*10080*/  ISETP.GE.AND P4, PT, R0, RZ, PT ;  /* 0x000000ff0000720c */ /* 0x004fe40003f86270 */
[----:B------:R-:W2:Y:S01]  /*10090*/  LDL R0, [R1+0x5434] ;  /* 0x0054340001007983 */ /* 0x000ea20000100800 */
[----:B----4-:R-:W-:Y:S01]  /*100a0*/  ISETP.GE.AND P5, PT, R11, RZ, PT ;  /* 0x000000ff0b00720c */ /* 0x010fe20003fa6270 */
[----:B---3--:R-:W-:Y:S01]  /*100b0*/  @!P0 IMAD.MOV R14, RZ, RZ, -R14 ;  /* 0x000000ffff0e8224 */ /* 0x008fe200078e0a0e */
[----:B------:R-:W-:-:S02]  /*100c0*/  ISETP.GE.AND P0, PT, R12, RZ, PT ;  /* 0x000000ff0c00720c */ /* 0x000fc40003f06270 */
[----:B------:R-:W3:Y:S04]  /*100d0*/  LDL.LU R12, [R1+0x5734] ;  /* 0x00573400010c7983 */ /* 0x000ee80000300800 */
[----:B------:R-:W4:Y:S01]  /*100e0*/  LDL.LU R11, [R1+0x5730] ;  /* 0x00573000010b7983 */ /* 0x000f220000300800 */
[----:B---3--:R-:W-:Y:S01]  /*100f0*/  @!P1 IMAD.MOV R12, RZ, RZ, -R12 ;  /* 0x000000ffff0c9224 */ /* 0x008fe200078e0a0c */
[----:B-----5:R-:W-:Y:S02]  /*10100*/  ISETP.GE.AND P1, PT, R10, RZ, PT ;  /* 0x000000ff0a00720c */ /* 0x020fe40003f26270 */
[----:B------:R-:W3:Y:S01]  /*10110*/  LDL.LU R10, [R1+0x572c] ;  /* 0x00572c00010a7983 */ /* 0x000ee20000300800 */
[----:B----4-:R-:W-:Y:S01]  /*10120*/  @!P2 IMAD.MOV R11, RZ, RZ, -R11 ;  /* 0x000000ffff0ba224 */ /* 0x010fe200078e0a0b */
[----:B------:R-:W-:-:S02]  /*10130*/  ISETP.GE.AND P2, PT, R9, RZ, PT ;  /* 0x000000ff0900720c */ /* 0x000fc40003f46270 */
[----:B------:R-:W4:Y:S01]  /*10140*/  LDL.LU R9, [R1+0x5728] ;  /* 0x0057280001097983 */ /* 0x000f220000300800 */
[----:B---3--:R-:W-:Y:S01]  /*10150*/  @!P3 IMAD.MOV R10, RZ, RZ, -R10 ;  /* 0x000000ffff0ab224 */ /* 0x008fe200078e0a0a */
[----:B------:R-:W-:Y:S02]  /*10160*/  ISETP.GE.AND P3, PT, R8, RZ, PT ;  /* 0x000000ff0800720c */ /* 0x000fe40003f66270 */
[----:B------:R-:W3:Y:S01]  /*10170*/  LDL.LU R8, [R1+0x5724] ;  /* 0x0057240001087983 */ /* 0x000ee20000300800 */
[----:B----4-:R-:W-:Y:S01]  /*10180*/  @!P4 IMAD.MOV R9, RZ, RZ, -R9 ;  /* 0x000000ffff09c224 */ /* 0x010fe200078e0a09 */
[----:B------:R-:W-:Y:S02]  /*10190*/  ISETP.GE.AND P4, PT, R7, RZ, PT ;  /* 0x000000ff0700720c */ /* 0x000fe40003f86270 */
[----:B------:R-:W4:Y:S01]  /*101a0*/  LDL.LU R7, [R1+0x5720] ;  /* 0x0057200001077983 */ /* 0x000f220000300800 */
[----:B------:R-:W-:Y:S02]  /*101b0*/  ISETP.NE.AND P6, PT, R61, RZ, PT ;  /* 0x000000ff3d00720c */ /* 0x000fe40003fc5270 */
[----:B------:R-:W-:Y:S01]  /*101c0*/  LOP3.LUT R61, RZ, R61, RZ, 0x33, !PT ;  /* 0x0000003dff3d7212 */ /* 0x000fe200078e33ff */
[----:B------:R-:W-:Y:S01]  /*101d0*/  @!P1 IMAD.MOV R6, RZ, RZ, -R6 ;  /* 0x000000ffff069224 */ /* 0x000fe200078e0a06 */
[----:B--2---:R-:W-:-:S02]  /*101e0*/  ISETP.GE.AND P1, PT, R0, RZ, PT ;  /* 0x000000ff0000720c */ /* 0x004fc40003f26270 */
[C---:B------:R-:W-:Y:S02]  /*101f0*/  SEL R0, R61.reuse, R17, !P6 ;  /* 0x000000113d007207 */ /* 0x040fe40007000000 */
[C---:B------:R-:W-:Y:S02]  /*10200*/  SEL R16, R61.reuse, R16, !P6 ;  /* 0x000000103d107207 */ /* 0x040fe40007000000 */
[----:B------:R-:W-:Y:S01]  /*10210*/  SEL R15, R61, R15, !P6 ;  /* 0x0000000f3d0f7207 */ /* 0x000fe20007000000 */
[----:B---3--:R-:W-:Y:S01]  /*10220*/  @!P0 IMAD.MOV R8, RZ, RZ, -R8 ;  /* 0x000000ffff088224 */ /* 0x008fe200078e0a08 */
[----:B------:R-:W-:Y:S02]  /*10230*/  ISETP.GE.AND P0, PT, R5, RZ, PT ;  /* 0x000000ff0500720c */ /* 0x000fe40003f06270 */
[----:B------:R-:W2:Y:S01]  /*10240*/  LDL.LU R5, [R1+0x571c] ;  /* 0x00571c0001057983 */ /* 0x000ea20000300800 */
[----:B----4-:R-:W-:Y:S01]  /*10250*/  @!P5 IMAD.MOV R7, RZ, RZ, -R7 ;  /* 0x000000ffff07d224 */ /* 0x010fe200078e0a07 */
[----:B------:R-:W-:-:S02]  /*10260*/  ISETP.GE.AND P5, PT, R2, RZ, PT ;  /* 0x000000ff0200720c */ /* 0x000fc40003fa6270 */
[----:B------:R-:W3:Y:S04]  /*10270*/  LDL.LU R2, [R1+0x5718] ;  /* 0x0057180001027983 */ /* 0x000ee80000300800 */
[----:B------:R-:W4:Y:S04]  /*10280*/  LDL.LU R17, [R1+0x204c] ;  /* 0x00204c0001117983 */ /* 0x000f280000300800 */
[----:B------:R0:W-:Y:S04]  /*10290*/  STL [R1+0x25c], R0 ;  /* 0x00025c0001007387 */ /* 0x0001e80000100800 */
[----:B------:R-:W-:Y:S01]  /*102a0*/  STL [R1+0x258], R16 ;  /* 0x0002581001007387 */ /* 0x000fe20000100800 */
[----:B0-----:R-:W-:-:S03]  /*102b0*/  SEL R0, R61, R14, !P6 ;  /* 0x0000000e3d007207 */ /* 0x001fc60007000000 */
[----:B------:R-:W-:Y:S01]  /*102c0*/  STL [R1+0x254], R15 ;  /* 0x0002540f01007387 */ /* 0x000fe20000100800 */
[----:B------:R-:W-:-:S03]  /*102d0*/  SEL R14, R61, R13, !P6 ;  /* 0x0000000d3d0e7207 */ /* 0x000fc60007000000 */
[----:B------:R-:W5:Y:S04]  /*102e0*/  LDL R13, [R1+0x53f0] ;  /* 0x0053f000010d7983 */ /* 0x000f680000100800 */
[----:B------:R0:W-:Y:S04]  /*102f0*/  STL [R1+0x250], R0 ;  /* 0x0002500001007387 */ /* 0x0001e80000100800 */
[----:B------:R1:W-:Y:S01]  /*10300*/  STL [R1+0x24c], R14 ;  /* 0x00024c0e01007387 */ /* 0x0003e20000100800 */
[----:B0-----:R-:W-:-:S03]  /*10310*/  SEL R0, R61, R12, !P6 ;  /* 0x0000000c3d007207 */ /* 0x001fc60007000000 */
[----:B------:R-:W4:Y:S01]  /*10320*/  LDL R12, [R1+0x53f4] ;  /* 0x0053f400010c7983 */ /* 0x000f220000100800 */
[----:B-1----:R-:W-:-:S03]  /*10330*/  SEL R14, R61, R11, !P6 ;  /* 0x0000000b3d0e7207 */ /* 0x002fc60007000000 */
[----:B------:R0:W-:Y:S04]  /*10340*/  STL [R1+0x248], R0 ;  /* 0x0002480001007387 */ /* 0x0001e80000100800 */
[----:B------:R-:W5:Y:S04]  /*10350*/  LDL R11, [R1+0x5404] ;  /* 0x00540400010b7983 */ /* 0x000f680000100800 */
[----:B------:R1:W-:Y:S01]  /*10360*/  STL [R1+0x244], R14 ;  /* 0x0002440e01007387 */ /* 0x0003e20000100800 */
[----:B0-----:R-:W-:-:S03]  /*10370*/  SEL R0, R61, R10, !P6 ;  /* 0x0000000a3d007207 */ /* 0x001fc60007000000 */
[----:B------:R-:W4:Y:S04]  /*10380*/  LDL R10, [R1+0x540c] ;  /* 0x00540c00010a7983 */ /* 0x000f280000100800 */
[----:B-1----:R-:W4:Y:S04]  /*10390*/  LDL R14, [R1+0x53d4] ;  /* 0x0053d400010e7983 */ /* 0x002f280000100800 */
[----:B------:R0:W-:Y:S01]  /*103a0*/  STL [R1+0x240], R0 ;  /* 0x0002400001007387 */ /* 0x0001e20000100800 */
[----:B------:R-:W-:Y:S01]  /*103b0*/  @!P3 IMAD.MOV R4, RZ, RZ, -R4 ;  /* 0x000000ffff04b224 */ /* 0x000fe200078e0a04 */
[----:B0-----:R-:W-:-:S02]  /*103c0*/  SEL R0, R61, R9, !P6 ;  /* 0x000000093d007207 */ /* 0x001fc40007000000 */
[C---:B------:R-:W-:Y:S02]  /*103d0*/  SEL R9, R61.reuse, R8, !P6 ;  /* 0x000000083d097207 */ /* 0x040fe40007000000 */
[----:B------:R-:W4:Y:S04]  /*103e0*/  LDL R8, [R1+0x5420] ;  /* 0x0054200001087983 */ /* 0x000f280000100800 */
[----:B------:R0:W-:Y:S01]  /*103f0*/  STL [R1+0x23c], R0 ;  /* 0x00023c0001007387 */ /* 0x0001e20000100800 */
[----:B------:R-:W-:-:S03]  /*10400*/  SEL R6, R61, R6, !P6 ;  /* 0x000000063d067207 */ /* 0x000fc60007000000 */
[----:B------:R-:W-:Y:S01]  /*10410*/  STL [R1+0x238], R9 ;  /* 0x0002380901007387 */ /* 0x000fe20000100800 */
[----:B------:R-:W-:-:S03]  /*10420*/  @!P4 IMAD.MOV R3, RZ, RZ, -R3 ;  /* 0x000000ffff03c224 */ /* 0x000fc600078e0a03 */
[----:B------:R-:W4:Y:S01]  /*10430*/  LDL R15, [R1+0x53cc] ;  /* 0x0053cc00010f7983 */ /* 0x000f220000100800 */
[----:B0-----:R-:W-:-:S05]  /*10440*/  SEL R0, R61, R7, !P6 ;  /* 0x000000073d007207 */ /* 0x001fca0007000000 */
[----:B------:R0:W-:Y:S01]  /*10450*/  STL [R1+0x234], R0 ;  /* 0x0002340001007387 */ /* 0x0001e20000100800 */
[----:B------:R-:W-:-:S03]  /*10460*/  SEL R3, R61, R3, !P6 ;  /* 0x000000033d037207 */ /* 0x000fc60007000000 */
[----:B------:R-:W-:Y:S04]  /*10470*/  STL [R1+0x230], R6 ;  /* 0x0002300601007387 */ /* 0x000fe80000100800 */
[----:B------:R-:W4:Y:S01]  /*10480*/  LDL R16, [R1+0x53c4] ;  /* 0x0053c40001107983 */ /* 0x000f220000100800 */
[----:B0-----:R-:W-:Y:S01]  /*10490*/  SEL R0, R61, R4, !P6 ;  /* 0x000000043d007207 */ /* 0x001fe20007000000 */
[----:B--2---:R-:W-:-:S05]  /*104a0*/  @!P2 IMAD.MOV R5, RZ, RZ, -R5 ;  /* 0x000000ffff05a224 */ /* 0x004fca00078e0a05 */
[----:B------:R-:W-:Y:S01]  /*104b0*/  SEL R5, R61, R5, !P6 ;  /* 0x000000053d057207 */ /* 0x000fe20007000000 */
[----:B---3--:R-:W-:-:S04]  /*104c0*/  @!P0 IMAD.MOV R2, RZ, RZ, -R2 ;  /* 0x000000ffff028224 */ /* 0x008fc800078e0a02 */
[----:B------:R-:W-:Y:S04]  /*104d0*/  STL [R1+0x22c], R5 ;  /* 0x00022c0501007387 */ /* 0x000fe80000100800 */
[----:B------:R0:W-:Y:S04]  /*104e0*/  STL [R1+0x228], R0 ;  /* 0x0002280001007387 */ /* 0x0001e80000100800 */
[----:B------:R-:W2:Y:S01]  /*104f0*/  LDL R9, [R1+0x53c0] ;  /* 0x0053c00001097983 */ /* 0x000ea20000100800 */
[----:B0-----:R-:W-:-:S03]  /*10500*/  SEL R0, R61, R2, !P6 ;  /* 0x000000023d007207 */ /* 0x001fc60007000000 */
[----:B------:R-:W-:Y:S04]  /*10510*/  STL [R1+0x224], R3 ;  /* 0x0002240301007387 */ /* 0x000fe80000100800 */
[----:B------:R0:W-:Y:S01]  /*10520*/  STL [R1+0x5638], R0 ;  /* 0x0056380001007387 */ /* 0x0001e20000100800 */
[----:B-----5:R-:W-:-:S03]  /*10530*/  ISETP.GE.AND P3, PT, R11, RZ, PT ;  /* 0x000000ff0b00720c */ /* 0x020fc60003f66270 */
[----:B------:R-:W3:Y:S01]  /*10540*/  LDL R11, [R1+0x53b4] ;  /* 0x0053b400010b7983 */ /* 0x000ee20000100800 */
[----:B----4-:R-:W-:-:S03]  /*10550*/  ISETP.GE.AND P0, PT, R10, RZ, PT ;  /* 0x000000ff0a00720c */ /* 0x010fc60003f06270 */
[----:B------:R-:W4:Y:S04]  /*10560*/  LDL R10, [R1+0x53bc] ;  /* 0x0053bc00010a7983 */ /* 0x000f280000100800 */
[----:B------:R-:W5:Y:S01]  /*10570*/  LDL.LU R2, [R1+0x150] ;  /* 0x0001500001027983 */ /* 0x000f620000300800 */
[----:B0-----:R-:W-:-:S04]  /*10580*/  IMAD.MOV.U32 R0, RZ, RZ, R18 ;  /* 0x000000ffff007224 */ /* 0x001fc800078e0012 */
[----:B------:R-:W-:Y:S01]  /*10590*/  @!P5 IMAD.MOV R0, RZ, RZ, -R0 ;  /* 0x000000ffff00d224 */ /* 0x000fe200078e0a00 */
[----:B------:R-:W-:Y:S02]  /*105a0*/  ISETP.GE.AND P5, PT, R12, RZ, PT ;  /* 0x000000ff0c00720c */ /* 0x000fe40003fa6270 */
[----:B------:R-:W3:Y:S04]  /*105b0*/  LDL R12, [R1+0x53a8] ;  /* 0x0053a800010c7983 */ /* 0x000ee80000100800 */
[----:B------:R-:W2:Y:S01]  /*105c0*/  LDL.LU R3, [R1+0x14c] ;  /* 0x00014c0001037983 */ /* 0x000ea20000300800 */
[----:B-----5:R-:W-:Y:S01]  /*105d0*/  @!P1 IMAD.MOV R2, RZ, RZ, -R2 ;  /* 0x000000ffff029224 */ /* 0x020fe200078e0a02 */
[----:B------:R-:W-:Y:S02]  /*105e0*/  ISETP.GE.AND P1, PT, R13, RZ, PT ;  /* 0x000000ff0d00720c */ /* 0x000fe40003f26270 */
[----:B------:R-:W5:Y:S04]  /*105f0*/  LDL R13, [R1+0x53a4] ;  /* 0x0053a400010d7983 */ /* 0x000f680000100800 */
[----:B------:R0:W-:Y:S04]  /*10600*/  STL [R1+0x150], R2 ;  /* 0x0001500201007387 */ /* 0x0001e80000100800 */
[----:B0-----:R-:W4:Y:S01]  /*10610*/  LDL.LU R2, [R1+0x148] ;  /* 0x0001480001027983 */ /* 0x001f220000300800 */
[----:B------:R-:W-:-:S13]  /*10620*/  ISETP.GE.AND P4, PT, R8, RZ, PT ;  /* 0x000000ff0800720c */ /* 0x000fda0003f86270 */
[----:B--2---:R-:W-:Y:S01]  /*10630*/  @!P4 IMAD.MOV R3, RZ, RZ, -R3 ;  /* 0x000000ffff03c224 */ /* 0x004fe200078e0a03 */
[----:B------:R-:W-:Y:S02]  /*10640*/  ISETP.GE.AND P4, PT, R14, RZ, PT ;  /* 0x000000ff0e00720c */ /* 0x000fe40003f86270 */
[----:B------:R-:W2:Y:S04]  /*10650*/  LDL R14, [R1+0x539c] ;  /* 0x00539c00010e7983 */ /* 0x000ea80000100800 */
[----:B------:R0:W-:Y:S04]  /*10660*/  STL [R1+0x14c], R3 ;  /* 0x00014c0301007387 */ /* 0x0001e80000100800 */
[----:B0-----:R-:W3:Y:S01]  /*10670*/  LDL.LU R3, [R1+0x144] ;  /* 0x0001440001037983 */ /* 0x001ee20000300800 */
[----:B----4-:R-:W-:Y:S01]  /*10680*/  @!P0 IMAD.MOV R2, RZ, RZ, -R2 ;  /* 0x000000ffff028224 */ /* 0x010fe200078e0a02 */
[----:B------:R-:W-:-:S02]  /*10690*/  ISETP.GE.AND P0, PT, R15, RZ, PT ;  /* 0x000000ff0f00720c */ /* 0x000fc40003f06270 */
[----:B------:R-:W4:Y:S04]  /*106a0*/  LDL R15, [R1+0x5390] ;  /* 0x00539000010f7983 */ /* 0x000f280000100800 */
[----:B------:R0:W-:Y:S04]  /*106b0*/  STL [R1+0x148], R2 ;  /* 0x0001480201007387 */ /* 0x0001e80000100800 */
[----:B0-----:R-:W5:Y:S01]  /*106c0*/  LDL.LU R2, [R1+0x140] ;  /* 0x0001400001027983 */ /* 0x001f620000300800 */
[----:B---3--:R-:W-:Y:S01]  /*106d0*/  @!P3 IMAD.MOV R3, RZ, RZ, -R3 ;  /* 0x000000ffff03b224 */ /* 0x008fe200078e0a03 */
[----:B------:R-:W-:-:S02]  /*106e0*/  ISETP.GE.AND P3, PT, R16, RZ, PT ;  /* 0x000000ff1000720c */ /* 0x000fc40003f66270 */
[----:B------:R-:W3:Y:S04]  /*106f0*/  LDL R16, [R1+0x5380] ;  /* 0x0053800001107983 */ /* 0x000ee80000100800 */
[----:B------:R0:W-:Y:S04]  /*10700*/  STL [R1+0x144], R3 ;  /* 0x0001440301007387 */ /* 0x0001e80000100800 */
[----:B0-----:R-:W2:Y:S01]  /*10710*/  LDL.LU R3, [R1+0x13c] ;  /* 0x00013c0001037983 */ /* 0x001ea20000300800 */
[----:B-----5:R-:W-:Y:S01]  /*10720*/  @!P5 IMAD.MOV R2, RZ, RZ, -R2 ;  /* 0x000000ffff02d224 */ /* 0x020fe200078e0a02 */
[----:B------:R-:W-:-:S02]  /*10730*/  ISETP.GE.AND P5, PT, R9, RZ, PT ;  /* 0x000000ff0900720c */ /* 0x000fc40003fa6270 */
[----:B------:R-:W5:Y:S04]  /*10740*/  LDL R9, [R1+0x5370] ;  /* 0x0053700001097983 */ /* 0x000f680000100800 */
[----:B------:R0:W-:Y:S04]  /*10750*/  STL [R1+0x140], R2 ;  /* 0x0001400201007387 */ /* 0x0001e80000100800 */
[----:B0-----:R-:W4:Y:S01]  /*10760*/  LDL.LU R2, [R1+0x138] ;  /* 0x0001380001027983 */ /* 0x001f220000300800 */
[----:B--2---:R-:W-:Y:S01]  /*10770*/  @!P1 IMAD.MOV R3, RZ, RZ, -R3 ;  /* 0x000000ffff039224 */ /* 0x004fe200078e0a03 */
[----:B------:R-:W-:-:S02]  /*10780*/  ISETP.GE.AND P1, PT, R10, RZ, PT ;  /* 0x000000ff0a00720c */ /* 0x000fc40003f26270 */
        /* <DEDUP_REMOVED lines=219> */
[----:B------:R-:W-:-:S04]  /*11540*/  ISETP.GE.AND P5, PT, R14, RZ, PT ;  /* 0x000000ff0e00720c */ /* 0x000fc80003fa6270 */
[----:B------:R0:W-:Y:S04]  /*11550*/  STL [R1+0x8c], R3 ;  /* 0x00008c0301007387 */ /* 0x0001e80000100800 */
[----:B0-----:R-:W2:Y:S04]  /*11560*/  LDL.LU R3, [R1+0x84] ;  /* 0x0000840001037983 */ /* 0x001ea80000300800 */
[----:B------:R-:W5:Y:S01]  /*11570*/  LDL R14, [R1+0x47ec] ;  /* 0x0047ec00010e7983 */ /* 0x000f620000100800 */
[----:B----4-:R-:W-:-:S05]  /*11580*/  @!P1 IMAD.MOV R2, RZ, RZ, -R2 ;  /* 0x000000ffff029224 */ /* 0x010fca00078e0a02 */
[----:B------:R0:W-:Y:S04]  /*11590*/  STL [R1+0x88], R2 ;  /* 0x0000880201007387 */ /* 0x0001e80000100800 */
[----:B0-----:R-:W4:Y:S01]  /*115a0*/  LDL.LU R2, [R1+0x80] ;  /* 0x0000800001027983 */ /* 0x001f220000300800 */
[----:B------:R-:W-:-:S03]  /*115b0*/  ISETP.GE.AND P1, PT, R15, RZ, PT ;  /* 0x000000ff0f00720c */ /* 0x000fc60003f26270 */
[----:B------:R-:W5:Y:S01]  /*115c0*/  LDL R15, [R1+0x47f8] ;  /* 0x0047f800010f7983 */ /* 0x000f620000100800 */
[----:B--2---:R-:W-:Y:S01]  /*115d0*/  @!P4 IMAD.MOV R3, RZ, RZ, -R3 ;  /* 0x000000ffff03c224 */ /* 0x004fe200078e0a03 */
[----:B------:R-:W-:-:S04]  /*115e0*/  ISETP.GE.AND P4, PT, R16, RZ, PT ;  /* 0x000000ff1000720c */ /* 0x000fc80003f86270 */
[----:B------:R0:W-:Y:S04]  /*115f0*/  STL [R1+0x84], R3 ;  /* 0x0000840301007387 */ /* 0x0001e80000100800 */
[----:B0-----:R-:W2:Y:S04]  /*11600*/  LDL.LU R3, [R1+0x7c] ;  /* 0x00007c0001037983 */ /* 0x001ea80000300800 */
[----:B------:R-:W5:Y:S01]  /*11610*/  LDL R16, [R1+0x47fc] ;  /* 0x0047fc0001107983 */ /* 0x000f620000100800 */
[----:B----4-:R-:W-:-:S05]  /*11620*/  @!P0 IMAD.MOV R2, RZ, RZ, -R2 ;  /* 0x000000ffff028224 */ /* 0x010fca00078e0a02 */
[----:B------:R0:W-:Y:S04]  /*11630*/  STL [R1+0x80], R2 ;  /* 0x0000800201007387 */ /* 0x0001e80000100800 */
[----:B0-----:R-:W4:Y:S04]  /*11640*/  LDL.LU R2, [R1+0x78] ;  /* 0x0000780001027983 */ /* 0x001f280000300800 */
[----:B------:R-:W5:Y:S01]  /*11650*/  LDL R8, [R1+0x4808] ;  /* 0x0048080001087983 */ /* 0x000f620000100800 */
        /* <DEDUP_REMOVED lines=10> */
[----:B------:R-:W-:Y:S01]  /*11700*/  ISETP.GE.AND P0, PT, R9, RZ, PT ;  /* 0x000000ff0900720c */ /* 0x000fe20003f06270 */
[----:B---3--:R-:W-:Y:S01]  /*11710*/  @!P1 IMAD.MOV R3, RZ, RZ, -R3 ;  /* 0x000000ffff039224 */ /* 0x008fe200078e0a03 */
[----:B------:R-:W-:-:S02]  /*11720*/  ISETP.GE.AND P1, PT, R12, RZ, PT ;  /* 0x000000ff0c00720c */ /* 0x000fc40003f26270 */
[----:B------:R-:W3:Y:S04]  /*11730*/  LDL R12, [R1+0x4814] ;  /* 0x00481400010c7983 */ /* 0x000ee80000100800 */
[----:B------:R0:W-:Y:S04]  /*11740*/  STL [R1+0x74], R3 ;  /* 0x0000740301007387 */ /* 0x0001e80000100800 */
[----:B0-----:R-:W2:Y:S04]  /*11750*/  LDL.LU R3, [R1+0x6c] ;  /* 0x00006c0001037983 */ /* 0x001ea80000300800 */
[----:B------:R-:W3:Y:S01]  /*11760*/  LDL R9, [R1+0x4820] ;  /* 0x0048200001097983 */ /* 0x000ee20000100800 */
[----:B-----5:R-:W-:-:S05]  /*11770*/  @!P4 IMAD.MOV R2, RZ, RZ, -R2 ;  /* 0x000000ffff02c224 */ /* 0x020fca00078e0a02 */
[----:B------:R0:W-:Y:S04]  /*11780*/  STL [R1+0x70], R2 ;  /* 0x0000700201007387 */ /* 0x0001e80000100800 */
[----:B0-----:R-:W5:Y:S01]  /*11790*/  LDL.LU R2, [R1+0x68] ;  /* 0x0000680001027983 */ /* 0x001f620000300800 */
[----:B------:R-:W-:-:S03]  /*117a0*/  ISETP.GE.AND P4, PT, R13, RZ, PT ;  /* 0x000000ff0d00720c */ /* 0x000fc60003f86270 */
[----:B------:R-:W3:Y:S01]  /*117b0*/  LDL R13, [R1+0x4824] ;  /* 0x00482400010d7983 */ /* 0x000ee20000100800 */
[----:B--2---:R-:W-:Y:S01]  /*117c0*/  @!P0 IMAD.MOV R3, RZ, RZ, -R3 ;  /* 0x000000ffff038224 */ /* 0x004fe200078e0a03 */
[----:B------:R-:W-:-:S04]  /*117d0*/  ISETP.GE.AND P0, PT, R14, RZ, PT ;  /* 0x000000ff0e00720c */ /* 0x000fc80003f06270 */
        /* <DEDUP_REMOVED lines=16> */
[----:B--2---:R-:W-:Y:S01]  /*118e0*/  @!P4 IMAD.MOV R3, RZ, RZ, -R3 ;  /* 0x000000ffff03c224 */ /* 0x004fe200078e0a03 */
[----:B------:R-:W-:Y:S02]  /*118f0*/  ISETP.GE.AND P4, PT, R10, RZ, PT ;  /* 0x000000ff0a00720c */ /* 0x000fe40003f86270 */
[----:B------:R-:W2:Y:S04]  /*11900*/  LDL R10, [R1+0x4844] ;  /* 0x00484400010a7983 */ /* 0x000ea80000100800 */
[----:B------:R0:W-:Y:S04]  /*11910*/  STL [R1+0x5c], R3 ;  /* 0x00005c0301007387 */ /* 0x0001e80000100800 */
[----:B0-----:R-:W3:Y:S01]  /*11920*/  LDL.LU R3, [R1+0x54] ;  /* 0x0000540001037983 */ /* 0x001ee20000300800 */
[----:B-----5:R-:W-:-:S05]  /*11930*/  @!P0 IMAD.MOV R2, RZ, RZ, -R2 ;  /* 0x000000ffff028224 */ /* 0x020fca00078e0a02 */
[----:B------:R0:W-:Y:S04]  /*11940*/  STL [R1+0x58], R2 ;  /* 0x0000580201007387 */ /* 0x0001e80000100800 */
[----:B0-----:R-:W5:Y:S01]  /*11950*/  LDL.LU R2, [R1+0x50] ;  /* 0x0000500001027983 */ /* 0x001f620000300800 */
[----:B----4-:R-:W-:-:S03]  /*11960*/  ISETP.GE.AND P0, PT, R11, RZ, PT ;  /* 0x000000ff0b00720c */ /* 0x010fc60003f06270 */
[----:B------:R-:W4:Y:S01]  /*11970*/  LDL R11, [R1+0x4850] ;  /* 0x00485000010b7983 */ /* 0x000f220000100800 */
[----:B---3--:R-:W-:Y:S01]  /*11980*/  @!P3 IMAD.MOV R3, RZ, RZ, -R3 ;  /* 0x000000ffff03b224 */ /* 0x008fe200078e0a03 */
[----:B------:R-:W-:-:S04]  /*11990*/  ISETP.GE.AND P3, PT, R12, RZ, PT ;  /* 0x000000ff0c00720c */ /* 0x000fc80003f66270 */
[----:B------:R0:W-:Y:S04]  /*119a0*/  STL [R1+0x54], R3 ;  /* 0x0000540301007387 */ /* 0x0001e80000100800 */
[----:B0-----:R-:W3:Y:S04]  /*119b0*/  LDL.LU R3, [R1+0x4c] ;  /* 0x00004c0001037983 */ /* 0x001ee80000300800 */
[----:B------:R-:W4:Y:S01]  /*119c0*/  LDL R12, [R1+0x4854] ;  /* 0x00485400010c7983 */ /* 0x000f220000100800 */
[----:B-----5:R-:W-:-:S05]  /*119d0*/  @!P5 IMAD.MOV R2, RZ, RZ, -R2 ;  /* 0x000000ffff02d224 */ /* 0x020fca00078e0a02 */
[----:B------:R0:W-:Y:S04]  /*119e0*/  STL [R1+0x50], R2 ;  /* 0x0000500201007387 */ /* 0x0001e80000100800 */
[----:B0-----:R-:W5:Y:S01]  /*119f0*/  LDL.LU R2, [R1+0x48] ;  /* 0x0000480001027983 */ /* 0x001f620000300800 */
[----:B------:R-:W-:-:S13]  /*11a00*/  ISETP.GE.AND P1, PT, R8, RZ, PT ;  /* 0x000000ff0800720c */ /* 0x000fda0003f26270 */
[----:B---3--:R-:W-:Y:S01]  /*11a10*/  @!P1 IMAD.MOV R3, RZ, RZ, -R3 ;  /* 0x000000ffff039224 */ /* 0x008fe200078e0a03 */
[----:B------:R-:W-:Y:S02]  /*11a20*/  ISETP.GE.AND P1, PT, R13, RZ, PT ;  /* 0x000000ff0d00720c */ /* 0x000fe40003f26270 */
[----:B------:R-:W3:Y:S04]  /*11a30*/  LDL R13, [R1+0x4860] ;  /* 0x00486000010d7983 */ /* 0x000ee80000100800 */
[----:B------:R0:W-:Y:S04]  /*11a40*/  STL [R1+0x4c], R3 ;  /* 0x00004c0301007387 */ /* 0x0001e80000100800 */
[----:B0-----:R-:W2:Y:S01]  /*11a50*/  LDL.LU R3, [R1+0x44] ;  /* 0x0000440001037983 */ /* 0x001ea20000300800 */
[----:B-----5:R-:W-:-:S05]  /*11a60*/  @!P4 IMAD.MOV R2, RZ, RZ, -R2 ;  /* 0x000000ffff02c224 */ /* 0x020fca00078e0a02 */
[----:B------:R0:W-:Y:S04]  /*11a70*/  STL [R1+0x48], R2 ;  /* 0x0000480201007387 */ /* 0x0001e80000100800 */
[----:B0-----:R-:W5:Y:S01]  /*11a80*/  LDL.LU R2, [R1+0x40] ;  /* 0x0000400001027983 */ /* 0x001f620000300800 */
[----:B------:R-:W-:-:S03]  /*11a90*/  ISETP.GE.AND P4, PT, R14, RZ, PT ;  /* 0x000000ff0e00720c */ /* 0x000fc60003f86270 */
[----:B------:R-:W3:Y:S04]  /*11aa0*/  LDL R14, [R1+0x4864] ;  /* 0x00486400010e7983 */ /* 0x000ee80000100800 */
[----:B------:R-:W4:Y:S01]  /*11ab0*/  LDL.LU R61, [R1+0x3c] ;  /* 0x00003c00013d7983 */ /* 0x000f220000300800 */
[----:B--2---:R-:W-:Y:S01]  /*11ac0*/  @!P0 IMAD.MOV R3, RZ, RZ, -R3 ;  /* 0x000000ffff038224 */ /* 0x004fe200078e0a03 */
[----:B------:R-:W-:-:S04]  /*11ad0*/  ISETP.GE.AND P0, PT, R15, RZ, PT ;  /* 0x000000ff0f00720c */ /* 0x000fc80003f06270 */
[----:B------:R-:W-:Y:S04]  /*11ae0*/  STL [R1+0x44], R3 ;  /* 0x0000440301007387 */ /* 0x000fe80000100800 */
[----:B------:R-:W2:Y:S01]  /*11af0*/  LDL R15, [R1+0x4870] ;  /* 0x00487000010f7983 */ /* 0x000ea20000100800 */
[----:B-----5:R-:W-:-:S05]  /*11b00*/  @!P3 IMAD.MOV R2, RZ, RZ, -R2 ;  /* 0x000000ffff02b224 */ /* 0x020fca00078e0a02 */
[----:B------:R0:W-:Y:S04]  /*11b10*/  STL [R1+0x40], R2 ;  /* 0x0000400201007387 */ /* 0x0001e80000100800 */
[----:B0-----:R-:W5:Y:S01]  /*11b20*/  LDL.LU R2, [R1+0x38] ;  /* 0x0000380001027983 */ /* 0x001f620000300800 */
[----:B------:R-:W-:Y:S02]  /*11b30*/  ISETP.GE.AND P5, PT, R9, RZ, PT ;  /* 0x000000ff0900720c */ /* 0x000fe40003fa6270 */
[----:B------:R-:W-:Y:S02]  /*11b40*/  ISETP.GE.AND P3, PT, R16, RZ, PT ;  /* 0x000000ff1000720c */ /* 0x000fe40003f66270 */
[----:B------:R-:W2:Y:S09]  /*11b50*/  LDL R16, [R1+0x4874] ;  /* 0x0048740001107983 */ /* 0x000eb20000100800 */
[----:B----4-:R-:W-:Y:S01]  /*11b60*/  @!P5 IMAD.MOV R61, RZ, RZ, -R61 ;  /* 0x000000ffff3dd224 */ /* 0x010fe200078e0a3d */
[----:B------:R-:W-:-:S04]  /*11b70*/  ISETP.GE.AND P5, PT, R10, RZ, PT ;  /* 0x000000ff0a00720c */ /* 0x000fc80003fa6270 */
[----:B------:R-:W-:Y:S04]  /*11b80*/  STL [R1+0x56a0], R61 ;  /* 0x0056a03d01007387 */ /* 0x000fe80000100800 */
[----:B------:R-:W4:Y:S04]  /*11b90*/  LDL.LU R3, [R1+0x34] ;  /* 0x0000340001037983 */ /* 0x000f280000300800 */
[----:B------:R-:W2:Y:S01]  /*11ba0*/  LDL R10, [R1+0x4880] ;  /* 0x00488000010a7983 */ /* 0x000ea20000100800 */
[----:B-----5:R-:W-:-:S05]  /*11bb0*/  @!P1 IMAD.MOV R2, RZ, RZ, -R2 ;  /* 0x000000ffff029224 */ /* 0x020fca00078e0a02 */
[----:B------:R-:W-:Y:S04]  /*11bc0*/  STL [R1+0x56a4], R2 ;  /* 0x0056a40201007387 */ /* 0x000fe80000100800 */
[----:B------:R-:W5:Y:S01]  /*11bd0*/  LDL.LU R4, [R1+0x30] ;  /* 0x0000300001047983 */ /* 0x000f620000300800 */
[----:B------:R-:W-:-:S03]  /*11be0*/  ISETP.GE.AND P1, PT, R11, RZ, PT ;  /* 0x000000ff0b00720c */ /* 0x000fc60003f26270 */
[----:B------:R-:W2:Y:S01]  /*11bf0*/  LDL R11, [R1+0x4884] ;  /* 0x00488400010b7983 */ /* 0x000ea20000100800 */
[----:B----4-:R-:W-:Y:S01]  /*11c00*/  @!P4 IMAD.MOV R3, RZ, RZ, -R3 ;  /* 0x000000ffff03c224 */ /* 0x010fe200078e0a03 */
[----:B------:R-:W-:-:S04]  /*11c10*/  ISETP.GE.AND P4, PT, R12, RZ, PT ;  /* 0x000000ff0c00720c */ /* 0x000fc80003f86270 */
[----:B------:R0:W-:Y:S04]  /*11c20*/  STL [R1+0x56a8], R3 ;  /* 0x0056a80301007387 */ /* 0x0001e80000100800 */
[----:B------:R-:W4:Y:S04]  /*11c30*/  LDL.LU R5, [R1+0x2c] ;  /* 0x00002c0001057983 */ /* 0x000f280000300800 */
[----:B------:R-:W2:Y:S01]  /*11c40*/  LDL R12, [R1+0x4890] ;  /* 0x00489000010c7983 */ /* 0x000ea20000100800 */
[----:B-----5:R-:W-:-:S05]  /*11c50*/  @!P0 IMAD.MOV R4, RZ, RZ, -R4 ;  /* 0x000000ffff048224 */ /* 0x020fca00078e0a04 */
[----:B------:R-:W-:Y:S04]  /*11c60*/  STL [R1+0x56ac], R4 ;  /* 0x0056ac0401007387 */ /* 0x000fe80000100800 */
[----:B------:R-:W5:Y:S01]  /*11c70*/  LDL.LU R6, [R1+0x28] ;  /* 0x0000280001067983 */ /* 0x000f620000300800 */
[----:B---3--:R-:W-:-:S03]  /*11c80*/  ISETP.GE.AND P0, PT, R13, RZ, PT ;  /* 0x000000ff0d00720c */ /* 0x008fc60003f06270 */
[----:B------:R-:W3:Y:S01]  /*11c90*/  LDL R13, [R1+0x4894] ;  /* 0x00489400010d7983 */ /* 0x000ee20000100800 */
[----:B----4-:R-:W-:Y:S01]  /*11ca0*/  @!P3 IMAD.MOV R5, RZ, RZ, -R5 ;  /* 0x000000ffff05b224 */ /* 0x010fe200078e0a05 */
[----:B------:R-:W-:-:S04]  /*11cb0*/  ISETP.GE.AND P3, PT, R14, RZ, PT ;  /* 0x000000ff0e00720c */ /* 0x000fc80003f66270 */
[----:B------:R-:W-:Y:S04]  /*11cc0*/  STL [R1+0x56b0], R5 ;  /* 0x0056b00501007387 */ /* 0x000fe80000100800 */
[----:B------:R-:W4:Y:S04]  /*11cd0*/  LDL.LU R7, [R1+0x24] ;  /* 0x0000240001077983 */ /* 0x000f280000300800 */
[----:B------:R-:W3:Y:S01]  /*11ce0*/  LDL R14, [R1+0x48a0] ;  /* 0x0048a000010e7983 */ /* 0x000ee20000100800 */
[----:B-----5:R-:W-:-:S05]  /*11cf0*/  @!P5 IMAD.MOV R6, RZ, RZ, -R6 ;  /* 0x000000ffff06d224 */ /* 0x020fca00078e0a06 */
[----:B------:R1:W-:Y:S04]  /*11d00*/  STL [R1+0x56b4], R6 ;  /* 0x0056b40601007387 */ /* 0x0003e80000100800 */
[----:B------:R-:W5:Y:S01]  /*11d10*/  LDL.LU R8, [R1+0x20] ;  /* 0x0000200001087983 */ /* 0x000f620000300800 */
[----:B--2---:R-:W-:-:S03]  /*11d20*/  ISETP.GE.AND P5, PT, R15, RZ, PT ;  /* 0x000000ff0f00720c */ /* 0x004fc60003fa6270 */
[----:B------:R-:W2:Y:S01]  /*11d30*/  LDL R15, [R1+0x48a4] ;  /* 0x0048a400010f7983 */ /* 0x000ea20000100800 */
[----:B----4-:R-:W-:Y:S01]  /*11d40*/  @!P1 IMAD.MOV R7, RZ, RZ, -R7 ;  /* 0x000000ffff079224 */ /* 0x010fe200078e0a07 */
[----:B------:R-:W-:-:S04]  /*11d50*/  ISETP.GE.AND P1, PT, R16, RZ, PT ;  /* 0x000000ff1000720c */ /* 0x000fc80003f26270 */
[----:B------:R4:W-:Y:S04]  /*11d60*/  STL [R1+0x56b8], R7 ;  /* 0x0056b80701007387 */ /* 0x0009e80000100800 */
[----:B------:R-:W3:Y:S04]  /*11d70*/  LDL.LU R9, [R1+0x1c] ;  /* 0x00001c0001097983 */ /* 0x000ee80000300800 */
[----:B------:R-:W4:Y:S01]  /*11d80*/  LDL R16, [R1+0x48b0] ;  /* 0x0048b00001107983 */ /* 0x000f220000100800 */
[----:B-----5:R-:W-:Y:S01]  /*11d90*/  @!P4 IMAD.MOV R8, RZ, RZ, -R8 ;  /* 0x000000ffff08c224 */ /* 0x020fe200078e0a08 */
[----:B------:R-:W-:-:S04]  /*11da0*/  ISETP.GE.AND P4, PT, R10, RZ, PT ;  /* 0x000000ff0a00720c */ /* 0x000fc80003f86270 */
[----:B------:R-:W-:Y:S04]  /*11db0*/  STL [R1+0x56bc], R8 ;  /* 0x0056bc0801007387 */ /* 0x000fe80000100800 */
[----:B------:R-:W5:Y:S04]  /*11dc0*/  LDL.LU R10, [R1+0x18] ;  /* 0x00001800010a7983 */ /* 0x000f680000300800 */
[----:B0-----:R-:W4:Y:S01]  /*11dd0*/  LDL R3, [R1+0x48b4] ;  /* 0x0048b40001037983 */ /* 0x001f220000100800 */
[----:B---3--:R-:W-:Y:S01]  /*11de0*/  @!P0 IMAD.MOV R9, RZ, RZ, -R9 ;  /* 0x000000ffff098224 */ /* 0x008fe200078e0a09 */
[----:B------:R-:W-:-:S04]  /*11df0*/  ISETP.GE.AND P0, PT, R11, RZ, PT ;  /* 0x000000ff0b00720c */ /* 0x000fc80003f06270 */
[----:B------:R0:W-:Y:S04]  /*11e00*/  STL [R1+0x56c0], R9 ;  /* 0x0056c00901007387 */ /* 0x0001e80000100800 */
[----:B------:R-:W3:Y:S04]  /*11e10*/  LDL.LU R11, [R1+0x14] ;  /* 0x00001400010b7983 */ /* 0x000ee80000300800 */
[----:B------:R-:W4:Y:S01]  /*11e20*/  LDL R18, [R1+0x48c0] ;  /* 0x0048c00001127983 */ /* 0x000f220000100800 */
[----:B-----5:R-:W-:Y:S01]  /*11e30*/  @!P3 IMAD.MOV R10, RZ, RZ, -R10 ;  /* 0x000000ffff0ab224 */ /* 0x020fe200078e0a0a */
[----:B------:R-:W-:-:S04]  /*11e40*/  ISETP.GE.AND P3, PT, R12, RZ, PT ;  /* 0x000000ff0c00720c */ /* 0x000fc80003f66270 */
[----:B------:R5:W-:Y:S04]  /*11e50*/  STL [R1+0x56c4], R10 ;  /* 0x0056c40a01007387 */ /* 0x000be80000100800 */
[----:B------:R-:W2:Y:S04]  /*11e60*/  LDL.LU R12, [R1+0x10] ;  /* 0x00001000010c7983 */ /* 0x000ea80000300800 */
[----:B------:R-:W5:Y:S01]  /*11e70*/  LDL R2, [R1+0x48c4] ;  /* 0x0048c40001027983 */ /* 0x000f620000100800 */
[----:B---3--:R-:W-:Y:S01]  /*11e80*/  @!P5 IMAD.MOV R11, RZ, RZ, -R11 ;  /* 0x000000ffff0bd224 */ /* 0x008fe200078e0a0b */
[----:B------:R-:W-:-:S04]  /*11e90*/  ISETP.GE.AND P5, PT, R13, RZ, PT ;  /* 0x000000ff0d00720c */ /* 0x000fc80003fa6270 */
[----:B------:R-:W-:Y:S04]  /*11ea0*/  STL [R1+0x56c8], R11 ;  /* 0x0056c80b01007387 */ /* 0x000fe80000100800 */
[----:B------:R-:W3:Y:S04]  /*11eb0*/  LDL.LU R13, [R1+0xc] ;  /* 0x00000c00010d7983 */ /* 0x000ee80000300800 */
[----:B------:R-:W5:Y:S01]  /*11ec0*/  LDL R61, [R1+0x48d0] ;  /* 0x0048d000013d7983 */ /* 0x000f620000100800 */
[----:B--2---:R-:W-:Y:S01]  /*11ed0*/  @!P1 IMAD.MOV R12, RZ, RZ, -R12 ;  /* 0x000000ffff0c9224 */ /* 0x004fe200078e0a0c */
[----:B------:R-:W-:-:S04]  /*11ee0*/  ISETP.GE.AND P1, PT, R14, RZ, PT ;  /* 0x000000ff0e00720c */ /* 0x000fc80003f26270 */
[----:B------:R-:W-:Y:S04]  /*11ef0*/  STL [R1+0x56cc], R12 ;  /* 0x0056cc0c01007387 */ /* 0x000fe80000100800 */
[----:B------:R-:W2:Y:S04]  /*11f00*/  LDL.LU R14, [R1+0x8] ;  /* 0x00000800010e7983 */ /* 0x000ea80000300800 */
[----:B-1----:R-:W5:Y:S01]  /*11f10*/  LDL R6, [R1+0x48d4] ;  /* 0x0048d40001067983 */ /* 0x002f620000100800 */
[----:B---3--:R-:W-:Y:S01]  /*11f20*/  @!P4 IMAD.MOV R13, RZ, RZ, -R13 ;  /* 0x000000ffff0dc224 */ /* 0x008fe200078e0a0d */
[----:B------:R-:W-:-:S04]  /*11f30*/  ISETP.GE.AND P4, PT, R15, RZ, PT ;  /* 0x000000ff0f00720c */ /* 0x000fc80003f86270 */
[----:B------:R-:W-:Y:S04]  /*11f40*/  STL [R1+0x56d0], R13 ;  /* 0x0056d00d01007387 */ /* 0x000fe80000100800 */
[----:B------:R-:W3:Y:S04]  /*11f50*/  LDL.LU R15, [R1+0x4] ;  /* 0x00000400010f7983 */ /* 0x000ee80000300800 */
[----:B------:R-:W5:Y:S01]  /*11f60*/  LDL R5, [R1+0x48e0] ;  /* 0x0048e00001057983 */ /* 0x000f620000100800 */
[----:B--2---:R-:W-:Y:S01]  /*11f70*/  @!P0 IMAD.MOV R14, RZ, RZ, -R14 ;  /* 0x000000ffff0e8224 */ /* 0x004fe200078e0a0e */
[----:B----4-:R-:W-:-:S04]  /*11f80*/  ISETP.GE.AND P0, PT, R16, RZ, PT ;  /* 0x000000ff1000720c */ /* 0x010fc80003f06270 */
[----:B------:R-:W-:Y:S04]  /*11f90*/  STL [R1+0x56d4], R14 ;  /* 0x0056d40e01007387 */ /* 0x000fe80000100800 */
[----:B------:R-:W2:Y:S04]  /*11fa0*/  LDL.LU R16, [R1] ;  /* 0x0000000001107983 */ /* 0x000ea80000300800 */
[----:B------:R-:W4:Y:S01]  /*11fb0*/  LDL R4, [R1+0x48e4] ;  /* 0x0048e40001047983 */ /* 0x000f220000100800 */
[----:B---3--:R-:W-:Y:S01]  /*11fc0*/  @!P3 IMAD.MOV R15, RZ, RZ, -R15 ;  /* 0x000000ffff0fb224 */ /* 0x008fe200078e0a0f */
[----:B------:R-:W-:-:S04]  /*11fd0*/  ISETP.GE.AND P3, PT, R3, RZ, PT ;  /* 0x000000ff0300720c */ /* 0x000fc80003f66270 */
[----:B------:R-:W-:Y:S04]  /*11fe0*/  STL [R1+0x56d8], R15 ;  /* 0x0056d80f01007387 */ /* 0x000fe80000100800 */
[----:B------:R-:W3:Y:S01]  /*11ff0*/  LDL R3, [R1+0x48f0] ;  /* 0x0048f00001037983 */ /* 0x000ee20000100800 */
[----:B------:R-:W-:Y:S02]  /*12000*/  @!P1 IMAD.MOV R19, RZ, RZ, -R19 ;  /* 0x000000ffff139224 */ /* 0x000fe400078e0a13 */
[----:B------:R-:W-:Y:S01]  /*12010*/  @!P4 IMAD.MOV R20, RZ, RZ, -R20 ;  /* 0x000000ffff14c224 */ /* 0x000fe200078e0a14 */
[----:B-----5:R-:W-:Y:S02]  /*12020*/  ISETP.GE.AND P1, PT, R2, RZ, PT ;  /* 0x000000ff0200720c */ /* 0x020fe40003f26270 */
[----:B------:R-:W-:Y:S01]  /*12030*/  ISETP.GE.AND P4, PT, R61, RZ, PT ;  /* 0x000000ff3d00720c */ /* 0x000fe20003f86270 */
[----:B--2---:R-:W-:Y:S01]  /*12040*/  @!P5 IMAD.MOV R16, RZ, RZ, -R16 ;  /* 0x000000ffff10d224 */ /* 0x004fe200078e0a10 */
[----:B------:R-:W-:-:S04]  /*12050*/  ISETP.GE.AND P5, PT, R18, RZ, PT ;  /* 0x000000ff1200720c */ /* 0x000fc80003fa6270 */
[----:B------:R-:W-:Y:S04]  /*12060*/  STL [R1+0x56dc], R16 ;  /* 0x0056dc1001007387 */ /* 0x000fe80000100800 */
[----:B------:R-:W2:Y:S04]  /*12070*/  LDL R18, [R1+0x48f4] ;  /* 0x0048f40001127983 */ /* 0x000ea80000100800 */
[----:B------:R-:W-:Y:S04]  /*12080*/  STL [R1+0x56e0], R19 ;  /* 0x0056e01301007387 */ /* 0x000fe80000100800 */
[----:B------:R-:W5:Y:S04]  /*12090*/  LDL R2, [R1+0x48f8] ;  /* 0x0048f80001027983 */ /* 0x000f680000100800 */
[----:B------:R-:W-:Y:S04]  /*120a0*/  STL [R1+0x56e4], R20 ;  /* 0x0056e41401007387 */ /* 0x000fe80000100800 */
[----:B------:R-:W5:Y:S01]  /*120b0*/  LDL R61, [R1+0x48fc] ;  /* 0x0048fc00013d7983 */ /* 0x000f620000100800 */
[----:B------:R-:W-:Y:S01]  /*120c0*/  @!P0 IMAD.MOV R21, RZ, RZ, -R21 ;  /* 0x000000ffff158224 */ /* 0x000fe200078e0a15 */
[----:B------:R-:W-:Y:S01]  /*120d0*/  ISETP.GE.AND P0, PT, R6, RZ, PT ;  /* 0x000000ff0600720c */ /* 0x000fe20003f06270 */
[----:B------:R-:W-:-:S02]  /*120e0*/  @!P3 IMAD.MOV R22, RZ, RZ, -R22 ;  /* 0x000000ffff16b224 */ /* 0x000fc400078e0a16 */
[----:B------:R-:W-:Y:S01]  /*120f0*/  @!P5 IMAD.MOV R23, RZ, RZ, -R23 ;  /* 0x000000ffff17d224 */ /* 0x000fe200078e0a17 */
[----:B------:R-:W-:Y:S01]  /*12100*/  STL [R1+0x56e8], R21 ;  /* 0x0056e81501007387 */ /* 0x000fe20000100800 */
[----:B------:R-:W-:Y:S01]  /*12110*/  @!P1 IMAD.MOV R24, RZ, RZ, -R24 ;  /* 0x000000ffff189224 */ /* 0x000fe200078e0a18 */
[----:B------:R-:W-:Y:S01]  /*12120*/  ISETP.GE.AND P3, PT, R5, RZ, PT ;  /* 0x000000ff0500720c */ /* 0x000fe20003f66270 */
[----:B------:R-:W-:Y:S01]  /*12130*/  @!P4 IMAD.MOV R25, RZ, RZ, -R25 ;  /* 0x000000ffff19c224 */ /* 0x000fe200078e0a19 */
[----:B------:R-:W5:Y:S01]  /*12140*/  LDL R6, [R1+0x4908] ;  /* 0x0049080001067983 */ /* 0x000f620000100800 */
[----:B----4-:R-:W-:-:S03]  /*12150*/  ISETP.GE.AND P5, PT, R4, RZ, PT ;  /* 0x000000ff0400720c */ /* 0x010fc60003fa6270 */
[----:B------:R-:W-:Y:S04]  /*12160*/  STL [R1+0x56ec], R22 ;  /* 0x0056ec1601007387 */ /* 0x000fe80000100800 */
[----:B------:R-:W4:Y:S04]  /*12170*/  LDL R5, [R1+0x490c] ;  /* 0x00490c0001057983 */ /* 0x000f280000100800 */
[----:B------:R-:W-:Y:S04]  /*12180*/  STL [R1+0x56f0], R23 ;  /* 0x0056f01701007387 */ /* 0x000fe80000100800 */
[----:B------:R-:W-:Y:S04]  /*12190*/  STL [R1+0x56f4], R24 ;  /* 0x0056f41801007387 */ /* 0x000fe80000100800 */
[----:B------:R-:W4:Y:S04]  /*121a0*/  LDL R4, [R1+0x4918] ;  /* 0x0049180001047983 */ /* 0x000f280000100800 */
[----:B------:R-:W-:Y:S01]  /*121b0*/  STL [R1+0x56f8], R25 ;  /* 0x0056f81901007387 */ /* 0x000fe20000100800 */
[----:B------:R-:W-:Y:S01]  /*121c0*/  @!P0 IMAD.MOV R26, RZ, RZ, -R26 ;  /* 0x000000ffff1a8224 */ /* 0x000fe200078e0a1a */
[----:B---3--:R-:W-:Y:S01]  /*121d0*/  ISETP.GE.AND P1, PT, R3, RZ, PT ;  /* 0x000000ff0300720c */ /* 0x008fe20003f26270 */
[----:B------:R-:W-:Y:S01]  /*121e0*/  @!P3 IMAD.MOV R27, RZ, RZ, -R27 ;  /* 0x000000ffff1bb224 */ /* 0x000fe200078e0a1b */
[----:B--2---:R-:W-:-:S02]  /*121f0*/  ISETP.GE.AND P4, PT, R18, RZ, PT ;  /* 0x000000ff1200720c */ /* 0x004fc40003f86270 */
[----:B------:R-:W2:Y:S04]  /*12200*/  LDL R18, [R1+0x491c] ;  /* 0x00491c0001127983 */ /* 0x000ea80000100800 */
[----:B------:R-:W-:Y:S01]  /*12210*/  STL [R1+0x56fc], R26 ;  /* 0x0056fc1a01007387 */ /* 0x000fe20000100800 */
[----:B-----5:R-:W-:-:S03]  /*12220*/  ISETP.GE.AND P0, PT, R2, RZ, PT ;  /* 0x000000ff0200720c */ /* 0x020fc60003f06270 */
[----:B------:R-:W3:Y:S04]  /*12230*/  LDL R3, [R1+0x4c50] ;  /* 0x004c500001037983 */ /* 0x000ee80000100800 */
[----:B------:R-:W5:Y:S01]  /*12240*/  LDL R2, [R1+0x4c54] ;  /* 0x004c540001027983 */ /* 0x000f620000100800 */
[----:B------:R-:W-:-:S03]  /*12250*/  ISETP.GE.AND P3, PT, R61, RZ, PT ;  /* 0x000000ff3d00720c */ /* 0x000fc60003f66270 */
[----:B------:R-:W-:Y:S04]  /*12260*/  STL [R1+0x5700], R27 ;  /* 0x0057001b01007387 */ /* 0x000fe80000100800 */
[----:B------:R-:W5:Y:S01]  /*12270*/  LDL R61, [R1+0x4c58] ;  /* 0x004c5800013d7983 */ /* 0x000f620000100800 */
[----:B------:R-:W-:Y:S02]  /*12280*/  @!P5 IMAD.MOV R28, RZ, RZ, -R28 ;  /* 0x000000ffff1cd224 */ /* 0x000fe400078e0a1c */
[----:B------:R-:W-:Y:S02]  /*12290*/  @!P1 IMAD.MOV R29, RZ, RZ, -R29 ;  /* 0x000000ffff1d9224 */ /* 0x000fe400078e0a1d */
[----:B------:R-:W-:Y:S01]  /*122a0*/  @!P4 IMAD.MOV R30, RZ, RZ, -R30 ;  /* 0x000000ffff1ec224 */ /* 0x000fe200078e0a1e */
[----:B------:R-:W-:Y:S01]  /*122b0*/  STL [R1+0x5704], R28 ;  /* 0x0057041c01007387 */ /* 0x000fe20000100800 */
[----:B------:R-:W-:Y:S01]  /*122c0*/  @!P0 IMAD.MOV R31, RZ, RZ, -R31 ;  /* 0x000000ffff1f8224 */ /* 0x000fe200078e0a1f */
[----:B------:R-:W-:-:S02]  /*122d0*/  ISETP.GE.AND P5, PT, R6, RZ, PT ;  /* 0x000000ff0600720c */ /* 0x000fc40003fa6270 */
[----:B------:R-:W5:Y:S01]  /*122e0*/  LDL R7, [R1+0x4c5c] ;  /* 0x004c5c0001077983 */ /* 0x000f620000100800 */
[----:B----4-:R-:W-:-:S03]  /*122f0*/  ISETP.GE.AND P1, PT, R5, RZ, PT ;  /* 0x000000ff0500720c */ /* 0x010fc60003f26270 */
[----:B------:R-:W-:Y:S04]  /*12300*/  STL [R1+0x5708], R29 ;  /* 0x0057081d01007387 */ /* 0x000fe80000100800 */
[----:B------:R-:W4:Y:S04]  /*12310*/  LDL R6, [R1+0x4c60] ;  /* 0x004c600001067983 */ /* 0x000f280000100800 */
[----:B------:R-:W4:Y:S01]  /*12320*/  LDL R5, [R1+0x4c64] ;  /* 0x004c640001057983 */ /* 0x000f220000100800 */
[----:B------:R-:W-:-:S03]  /*12330*/  ISETP.GE.AND P4, PT, R4, RZ, PT ;  /* 0x000000ff0400720c */ /* 0x000fc60003f86270 */
[----:B------:R-:W-:Y:S04]  /*12340*/  STL [R1+0x570c], R30 ;  /* 0x00570c1e01007387 */ /* 0x000fe80000100800 */
[----:B------:R-:W4:Y:S04]  /*12350*/  LDL R4, [R1+0x4c68] ;  /* 0x004c680001047983 */ /* 0x000f280000100800 */
[----:B------:R-:W-:Y:S01]  /*12360*/  STL [R1+0x5710], R31 ;  /* 0x0057101f01007387 */ /* 0x000fe20000100800 */
[----:B------:R-:W-:Y:S02]  /*12370*/  @!P3 IMAD.MOV R32, RZ, RZ, -R32 ;  /* 0x000000ffff20b224 */ /* 0x000fe400078e0a20 */
[----:B------:R-:W-:-:S02]  /*12380*/  @!P5 IMAD.MOV R33, RZ, RZ, -R33 ;  /* 0x000000ffff21d224 */ /* 0x000fc400078e0a21 */
[----:B------:R-:W-:Y:S01]  /*12390*/  @!P1 IMAD.MOV R34, RZ, RZ, -R34 ;  /* 0x000000ffff229224 */ /* 0x000fe200078e0a22 */
[----:B--2---:R-:W-:Y:S02]  /*123a0*/  ISETP.GE.AND P0, PT, R18, RZ, PT ;  /* 0x000000ff1200720c */ /* 0x004fe40003f06270 */
[----:B------:R-:W2:Y:S04]  /*123b0*/  LDL R18, [R1+0x4ff4] ;  /* 0x004ff40001127983 */ /* 0x000ea80000100800 */
[----:B------:R-:W-:Y:S01]  /*123c0*/  STL [R1+0x5714], R32 ;  /* 0x0057142001007387 */ /* 0x000fe20000100800 */
[----:B---3--:R-:W-:-:S03]  /*123d0*/  ISETP.GE.AND P3, PT, R3, RZ, PT ;  /* 0x000000ff0300720c */ /* 0x008fc60003f66270 */
[----:B------:R-:W3:Y:S01]  /*123e0*/  LDL R3, [R1+0x4ff8] ;  /* 0x004ff80001037983 */ /* 0x000ee20000100800 */
[----:B-----5:R-:W-:-:S03]  /*123f0*/  ISETP.GE.AND P5, PT, R2, RZ, PT ;  /* 0x000000ff0200720c */ /* 0x020fc60003fa6270 */
[----:B------:R-:W5:Y:S01]  /*12400*/  LDL R2, [R1+0x4ffc] ;  /* 0x004ffc0001027983 */ /* 0x000f620000100800 */
[----:B------:R-:W-:Y:S01]  /*12410*/  ISETP.GE.AND P1, PT, R61, RZ, PT ;  /* 0x000000ff3d00720c */ /* 0x000fe20003f26270 */
[----:B------:R-:W-:Y:S02]  /*12420*/  @!P4 IMAD.MOV R35, RZ, RZ, -R35 ;  /* 0x000000ffff23c224 */ /* 0x000fe400078e0a23 */
[----:B------:R-:W5:Y:S01]  /*12430*/  LDL R61, [R1+0x5000] ;  /* 0x00500000013d7983 */ /* 0x000f620000100800 */
[----:B------:R-:W-:-:S03]  /*12440*/  @!P0 IMAD.MOV R36, RZ, RZ, -R36 ;  /* 0x000000ffff248224 */ /* 0x000fc600078e0a24 */
[----:B0-----:R-:W5:Y:S01]  /*12450*/  LDL R9, [R1+0x5004] ;  /* 0x0050040001097983 */ /* 0x001f620000100800 */
[----:B------:R-:W-:-:S03]  /*12460*/  ISETP.GE.AND P4, PT, R7, RZ, PT ;  /* 0x000000ff0700720c */ /* 0x000fc60003f86270 */
[----:B------:R-:W5:Y:S01]  /*12470*/  LDL R8, [R1+0x5008] ;  /* 0x0050080001087983 */ /* 0x000f620000100800 */
[----:B------:R-:W-:-:S03]  /*12480*/  @!P3 IMAD.MOV R37, RZ, RZ, -R37 ;  /* 0x000000ffff25b224 */ /* 0x000fc600078e0a25 */
[----:B------:R-:W5:Y:S01]  /*12490*/  LDL R7, [R1+0x500c] ;  /* 0x00500c0001077983 */ /* 0x000f620000100800 */
[----:B------:R-:W-:Y:S01]  /*124a0*/  @!P1 IMAD.MOV R39, RZ, RZ, -R39 ;  /* 0x000000ffff279224 */ /* 0x000fe200078e0a27 */
[----:B----4-:R-:W-:Y:S02]  /*124b0*/  ISETP.GE.AND P0, PT, R6, RZ, PT ;  /* 0x000000ff0600720c */ /* 0x010fe40003f06270 */
[----:B------:R-:W4:Y:S01]  /*124c0*/  LDL R10, [R1+0x502c] ;  /* 0x00502c00010a7983 */ /* 0x000f220000100800 */
[----:B------:R-:W-:-:S03]  /*124d0*/  ISETP.GE.AND P3, PT, R5, RZ, PT ;  /* 0x000000ff0500720c */ /* 0x000fc60003f66270 */
[----:B------:R-:W4:Y:S01]  /*124e0*/  LDL R6, [R1+0x5010] ;  /* 0x0050100001067983 */ /* 0x000f220000100800 */
[----:B------:R-:W-:Y:S02]  /*124f0*/  @!P5 IMAD.MOV R38, RZ, RZ, -R38 ;  /* 0x000000ffff26d224 */ /* 0x000fe400078e0a26 */
[----:B------:R-:W-:Y:S01]  /*12500*/  @!P4 IMAD.MOV R40, RZ, RZ, -R40 ;  /* 0x000000ffff28c224 */ /* 0x000fe200078e0a28 */
[----:B------:R-:W4:Y:S01]  /*12510*/  LDL R5, [R1+0x5018] ;  /* 0x0050180001057983 */ /* 0x000f220000100800 */
[----:B------:R-:W-:-:S03]  /*12520*/  ISETP.GE.AND P5, PT, R4, RZ, PT ;  /* 0x000000ff0400720c */ /* 0x000fc60003fa6270 */
[----:B------:R-:W4:Y:S01]  /*12530*/  LDL R4, [R1+0x501c] ;  /* 0x00501c0001047983 */ /* 0x000f220000100800 */
[----:B------:R-:W-:Y:S02]  /*12540*/  @!P0 IMAD.MOV R41, RZ, RZ, -R41 ;  /* 0x000000ffff298224 */ /* 0x000fe400078e0a29 */
[----:B------:R-:W-:Y:S01]  /*12550*/  @!P3 IMAD.MOV R42, RZ, RZ, -R42 ;  /* 0x000000ffff2ab224 */ /* 0x000fe200078e0a2a */
[----:B--2---:R-:W-:Y:S02]  /*12560*/  ISETP.GE.AND P1, PT, R18, RZ, PT ;  /* 0x000000ff1200720c */ /* 0x004fe40003f26270 */
[----:B------:R-:W2:Y:S01]  /*12570*/  LDL R18, [R1+0x5014] ;  /* 0x0050140001127983 */ /* 0x000ea20000100800 */
[----:B---3--:R-:W-:-:S03]  /*12580*/  ISETP.GE.AND P4, PT, R3, RZ, PT ;  /* 0x000000ff0300720c */ /* 0x008fc60003f86270 */
[----:B------:R-:W3:Y:S01]  /*12590*/  LDL R3, [R1+0x5020] ;  /* 0x0050200001037983 */ /* 0x000ee20000100800 */
[----:B-----5:R-:W-:-:S03]  /*125a0*/  ISETP.GE.AND P0, PT, R2, RZ, PT ;  /* 0x000000ff0200720c */ /* 0x020fc60003f06270 */
[----:B------:R-:W5:Y:S01]  /*125b0*/  LDL R2, [R1+0x5024] ;  /* 0x0050240001027983 */ /* 0x000f620000100800 */
[----:B------:R-:W-:-:S03]  /*125c0*/  ISETP.GE.AND P3, PT, R61, RZ, PT ;  /* 0x000000ff3d00720c */ /* 0x000fc60003f66270 */
[----:B------:R-:W5:Y:S01]  /*125d0*/  LDL R61, [R1+0x5028] ;  /* 0x00502800013d7983 */ /* 0x000f620000100800 */
[----:B------:R-:W-:Y:S01]  /*125e0*/  @!P5 IMAD.MOV R43, RZ, RZ, -R43 ;  /* 0x000000ffff2bd224 */ /* 0x000fe200078e0a2b */
[----:B------:R-:W-:Y:S01]  /*125f0*/  ISETP.GE.AND P5, PT, R9, RZ, PT ;  /* 0x000000ff0900720c */ /* 0x000fe20003fa6270 */
[----:B------:R-:W-:Y:S01]  /*12600*/  @!P1 IMAD.MOV R44, RZ, RZ, -R44 ;  /* 0x000000ffff2c9224 */ /* 0x000fe200078e0a2c */
[----:B------:R-:W5:Y:S01]  /*12610*/  LDL R9, [R1+0x5030] ;  /* 0x0050300001097983 */ /* 0x000f620000100800 */
[----:B------:R-:W-:Y:S01]  /*12620*/  @!P4 IMAD.MOV R45, RZ, RZ, -R45 ;  /* 0x000000ffff2dc224 */ /* 0x000fe200078e0a2d */
[----:B------:R-:W-:Y:S01]  /*12630*/  ISETP.GE.AND P1, PT, R8, RZ, PT ;  /* 0x000000ff0800720c */ /* 0x000fe20003f26270 */
[----:B------:R-:W-:Y:S01]  /*12640*/  @!P0 IMAD.MOV R46, RZ, RZ, -R46 ;  /* 0x000000ffff2e8224 */ /* 0x000fe200078e0a2e */
[----:B------:R-:W-:Y:S02]  /*12650*/  ISETP.GE.AND P4, PT, R7, RZ, PT ;  /* 0x000000ff0700720c */ /* 0x000fe40003f86270 */
[----:B------:R-:W-:Y:S01]  /*12660*/  @!P3 IMAD.MOV R47, RZ, RZ, -R47 ;  /* 0x000000ffff2fb224 */ /* 0x000fe200078e0a2f */
[----:B----4-:R-:W-:-:S04]  /*12670*/  ISETP.GE.AND P0, PT, R6, RZ, PT ;  /* 0x000000ff0600720c */ /* 0x010fc80003f06270 */
[----:B------:R-:W-:-:S04]  /*12680*/  @!P5 IMAD.MOV R48, RZ, RZ, -R48 ;  /* 0x000000ffff30d224 */ /* 0x000fc800078e0a30 */
[----:B------:R-:W-:Y:S01]  /*12690*/  @!P1 IMAD.MOV R49, RZ, RZ, -R49 ;  /* 0x000000ffff319224 */ /* 0x000fe200078e0a31 */
[----:B------:R-:W-:Y:S01]  /*126a0*/  ISETP.GE.AND P5, PT, R5, RZ, PT ;  /* 0x000000ff0500720c */ /* 0x000fe20003fa6270 */
[----:B------:R-:W-:Y:S01]  /*126b0*/  @!P4 IMAD.MOV R50, RZ, RZ, -R50 ;  /* 0x000000ffff32c224 */ /* 0x000fe200078e0a32 */
[----:B------:R-:W-:Y:S02]  /*126c0*/  ISETP.GE.AND P1, PT, R4, RZ, PT ;  /* 0x000000ff0400720c */ /* 0x000fe40003f26270 */
[----:B------:R-:W-:Y:S01]  /*126d0*/  @!P0 IMAD.MOV R51, RZ, RZ, -R51 ;  /* 0x000000ffff338224 */ /* 0x000fe200078e0a33 */
[----:B--2---:R-:W-:Y:S02]  /*126e0*/  ISETP.GE.AND P3, PT, R18, RZ, PT ;  /* 0x000000ff1200720c */ /* 0x004fe40003f66270 */
[----:B------:R-:W2:Y:S04]  /*126f0*/  LDL R18, [R1+0x5034] ;  /* 0x0050340001127983 */ /* 0x000ea80000100800 */
[----:B------:R-:W4:Y:S01]  /*12700*/  LDL.LU R7, [R1+0x150] ;  /* 0x0001500001077983 */ /* 0x000f220000300800 */
[----:B---3--:R-:W-:-:S03]  /*12710*/  ISETP.GE.AND P4, PT, R3, RZ, PT ;  /* 0x000000ff0300720c */ /* 0x008fc60003f86270 */
[----:B------:R-:W3:Y:S04]  /*12720*/  LDL.LU R6, [R1+0x14c] ;  /* 0x00014c0001067983 */ /* 0x000ee80000300800 */
[----:B------:R-:W3:Y:S01]  /*12730*/  LDL.LU R5, [R1+0x148] ;  /* 0x0001480001057983 */ /* 0x000ee20000300800 */
[----:B-----5:R-:W-:-:S03]  /*12740*/  ISETP.GE.AND P0, PT, R2, RZ, PT ;  /* 0x000000ff0200720c */ /* 0x020fc60003f06270 */
[----:B------:R-:W5:Y:S01]  /*12750*/  LDL.LU R4, [R1+0x144] ;  /* 0x0001440001047983 */ /* 0x000f620000300800 */
[----:B------:R-:W-:-:S03]  /*12760*/  @!P3 IMAD.MOV R52, RZ, RZ, -R52 ;  /* 0x000000ffff34b224 */ /* 0x000fc600078e0a34 */
[----:B------:R-:W5:Y:S01]  /*12770*/  LDL.LU R3, [R1+0x140] ;  /* 0x0001400001037983 */ /* 0x000f620000300800 */
[----:B------:R-:W-:-:S03]  /*12780*/  ISETP.GE.AND P3, PT, R61, RZ, PT ;  /* 0x000000ff3d00720c */ /* 0x000fc60003f66270 */
[----:B------:R-:W5:Y:S04]  /*12790*/  LDL.LU R2, [R1+0x13c] ;  /* 0x00013c0001027983 */ /* 0x000f680000300800 */
[----:B------:R-:W5:Y:S01]  /*127a0*/  LDL.LU R61, [R1+0x138] ;  /* 0x00013800013d7983 */ /* 0x000f620000300800 */
[----:B------:R-:W0:Y:S01]  /*127b0*/  S2R R8, SR_TID.X ;  /* 0x0000000000087919 */ /* 0x000e220000002100 */
[----:B------:R-:W-:Y:S01]  /*127c0*/  @!P4 IMAD.MOV R55, RZ, RZ, -R55 ;  /* 0x000000ffff37c224 */ /* 0x000fe200078e0a37 */
[----:B------:R-:W-:Y:S02]  /*127d0*/  ISETP.NE.AND P2, PT, R17, RZ, PT ;  /* 0x000000ff1100720c */ /* 0x000fe40003f45270 */
[----:B0-----:R-:W-:-:S05]  /*127e0*/  LOP3.LUT R8, R8, 0x1f, RZ, 0xc0, !PT ;  /* 0x0000001f08087812 */ /* 0x001fca00078ec0ff */
[----:B------:R-:W-:-:S05]  /*127f0*/  IMAD R8, R8, UR14, RZ ;  /* 0x0000000e08087c24 */ /* 0x000fca000f8e02ff */
[----:B------:R4:W-:Y:S01]  /*12800*/  STL [R1+0x21c], R8 ;  /* 0x00021c0801007387 */ /* 0x0009e20000100800 */
[----:B------:R-:W-:Y:S01]  /*12810*/  @!P5 IMAD.MOV R53, RZ, RZ, -R53 ;  /* 0x000000ffff35d224 */ /* 0x000fe200078e0a35 */
[----:B------:R-:W-:Y:S01]  /*12820*/  ISETP.GE.AND P5, PT, R10, RZ, PT ;  /* 0x000000ff0a00720c */ /* 0x000fe20003fa6270 */
[----:B------:R-:W-:Y:S01]  /*12830*/  @!P1 IMAD.MOV R54, RZ, RZ, -R54 ;  /* 0x000000ffff369224 */ /* 0x000fe200078e0a36 */
[----:B------:R-:W-:Y:S02]  /*12840*/  ISETP.GE.AND P1, PT, R9, RZ, PT ;  /* 0x000000ff0900720c */ /* 0x000fe40003f26270 */
[----:B--2---:R-:W-:Y:S02]  /*12850*/  ISETP.GE.AND P4, PT, R18, RZ, PT ;  /* 0x000000ff1200720c */ /* 0x004fe40003f86270 */
[----:B------:R-:W-:Y:S02]  /*12860*/  LOP3.LUT R18, RZ, R17, RZ, 0x33, !PT ;  /* 0x00000011ff127212 */ /* 0x000fe400078e33ff */
[----:B------:R-:W-:Y:S01]  /*12870*/  IADD3 R17, P6, R8, UR6, RZ ;  /* 0x0000000608117c10 */ /* 0x000fe2000ffde0ff */
[----:B------:R-:W-:Y:S01]  /*12880*/  @!P3 IMAD.MOV R57, RZ, RZ, -R57 ;  /* 0x000000ffff39b224 */ /* 0x000fe200078e0a39 */
[----:B----4-:R-:W-:-:S03]  /*12890*/  SEL R8, R18, R7, !P2 ;  /* 0x0000000712087207 */ /* 0x010fc60005000000 */
[----:B------:R-:W-:Y:S01]  /*128a0*/  @!P5 IMAD.MOV R58, RZ, RZ, -R58 ;  /* 0x000000ffff3ad224 */ /* 0x000fe200078e0a3a */
[C---:B---3--:R-:W-:Y:S01]  /*128b0*/  SEL R7, R18.reuse, R6, !P2 ;  /* 0x0000000612077207 */ /* 0x048fe20005000000 */
[----:B------:R0:W-:Y:S01]  /*128c0*/  STL [R1+0x569c], R17 ;  /* 0x00569c1101007387 */ /* 0x0001e20000100800 */
[----:B------:R-:W-:Y:S01]  /*128d0*/  ULDC UR6, c[0x0][0x240] ;  /* 0x0000900000067ab9 */ /* 0x000fe20000000800 */
[C---:B------:R-:W-:Y:S02]  /*128e0*/  SEL R6, R18.reuse, R5, !P2 ;  /* 0x0000000512067207 */ /* 0x040fe40005000000 */
[----:B------:R1:W-:Y:S01]  /*128f0*/  STL [R1+0x214], R8 ;  /* 0x0002140801007387 */ /* 0x0003e20000100800 */
[----:B-----5:R-:W-:-:S03]  /*12900*/  SEL R5, R18, R4, !P2 ;  /* 0x0000000412057207 */ /* 0x020fc60005000000 */
[----:B------:R2:W-:Y:S01]  /*12910*/  STL [R1+0x210], R7 ;  /* 0x0002100701007387 */ /* 0x0005e20000100800 */
[----:B------:R-:W-:-:S03]  /*12920*/  SEL R4, R18, R3, !P2 ;  /* 0x0000000312047207 */ /* 0x000fc60005000000 */
[----:B------:R3:W-:Y:S01]  /*12930*/  STL [R1+0x20c], R6 ;  /* 0x00020c0601007387 */ /* 0x0007e20000100800 */
[----:B------:R-:W-:-:S03]  /*12940*/  SEL R3, R18, R2, !P2 ;  /* 0x0000000212037207 */ /* 0x000fc60005000000 */
[----:B------:R4:W-:Y:S01]  /*12950*/  STL [R1+0x208], R5 ;  /* 0x0002080501007387 */ /* 0x0009e20000100800 */
[----:B------:R-:W-:-:S03]  /*12960*/  SEL R2, R18, R61, !P2 ;  /* 0x0000003d12027207 */ /* 0x000fc60005000000 */
[----:B------:R5:W-:Y:S04]  /*12970*/  STL [R1+0x204], R4 ;  /* 0x0002040401007387 */ /* 0x000be80000100800 */
[----:B0-----:R-:W5:Y:S04]  /*12980*/  LDL.LU R17, [R1+0x134] ;  /* 0x0001340001117983 */ /* 0x001f680000300800 */
[----:B------:R0:W-:Y:S04]  /*12990*/  STL [R1+0x200], R3 ;  /* 0x0002000301007387 */ /* 0x0001e80000100800 */
[----:B------:R-:W5:Y:S04]  /*129a0*/  LDL.LU R32, [R1+0x130] ;  /* 0x0001300001207983 */ /* 0x000f680000300800 */
[----:B------:R0:W-:Y:S04]  /*129b0*/  STL [R1+0x1fc], R2 ;  /* 0x0001fc0201007387 */ /* 0x0001e80000100800 */
[----:B------:R-:W5:Y:S04]  /*129c0*/  LDL.LU R31, [R1+0x12c] ;  /* 0x00012c00011f7983 */ /* 0x000f680000300800 */
        /* <DEDUP_REMOVED lines=20> */
[----:B-1----:R-:W5:Y:S04]  /*12b10*/  LDL.LU R8, [R1+0xd8] ;  /* 0x0000d80001087983 */ /* 0x002f680000300800 */
[----:B--2---:R-:W2:Y:S04]  /*12b20*/  LDL.LU R7, [R1+0xd4] ;  /* 0x0000d40001077983 */ /* 0x004ea80000300800 */
[----:B---3--:R-:W3:Y:S04]  /*12b30*/  LDL.LU R6, [R1+0xd0] ;  /* 0x0000d00001067983 */ /* 0x008ee80000300800 */
[----:B----4-:R-:W4:Y:S04]  /*12b40*/  LDL.LU R5, [R1+0xcc] ;  /* 0x0000cc0001057983 */ /* 0x010f280000300800 */
[----:B-----5:R-:W5:Y:S04]  /*12b50*/  LDL.LU R4, [R1+0xc8] ;  /* 0x0000c80001047983 */ /* 0x020f680000300800 */
[----:B0-----:R-:W5:Y:S04]  /*12b60*/  LDL.LU R3, [R1+0xc4] ;  /* 0x0000c40001037983 */ /* 0x001f680000300800 */
[----:B------:R-:W5:Y:S04]  /*12b70*/  LDL.LU R2, [R1+0xc0] ;  /* 0x0000c00001027983 */ /* 0x000f680000300800 */
[----:B------:R-:W5:Y:S01]  /*12b80*/  LDL.LU R61, [R1+0xbc] ;  /* 0x0000bc00013d7983 */ /* 0x000f620000300800 */
[----:B------:R-:W-:-:S05]  /*12b90*/  SEL R17, R18, R17, !P2 ;  /* 0x0000001112117207 */ /* 0x000fca0005000000 */
[----:B------:R0:W-:Y:S01]  /*12ba0*/  STL [R1+0x1f8], R17 ;  /* 0x0001f81101007387 */ /* 0x0001e20000100800 */
[C---:B------:R-:W-:Y:S02]  /*12bb0*/  SEL R32, R18.reuse, R32, !P2 ;  /* 0x0000002012207207 */ /* 0x040fe40005000000 */
[----:B------:R-:W-:-:S03]  /*12bc0*/  SEL R31, R18, R31, !P2 ;  /* 0x0000001f121f7207 */ /* 0x000fc60005000000 */
[----:B------:R-:W-:Y:S01]  /*12bd0*/  STL [R1+0x1f4], R32 ;  /* 0x0001f42001007387 */ /* 0x000fe20000100800 */
[----:B0-----:R-:W-:-:S03]  /*12be0*/  SEL R17, R18, R30, !P2 ;  /* 0x0000001e12117207 */ /* 0x001fc60005000000 */
[----:B------:R-:W-:Y:S01]  /*12bf0*/  STL [R1+0x3c], R31 ;  /* 0x00003c1f01007387 */ /* 0x000fe20000100800 */
[----:B------:R-:W-:-:S03]  /*12c00*/  SEL R29, R18, R29, !P2 ;  /* 0x0000001d121d7207 */ /* 0x000fc60005000000 */
[----:B------:R0:W-:Y:S01]  /*12c10*/  STL [R1+0x38], R17 ;  /* 0x0000381101007387 */ /* 0x0001e20000100800 */
[----:B------:R-:W-:-:S03]  /*12c20*/  SEL R28, R18, R28, !P2 ;  /* 0x0000001c121c7207 */ /* 0x000fc60005000000 */
[----:B------:R-:W-:Y:S01]  /*12c30*/  STL [R1+0x34], R29 ;  /* 0x0000341d01007387 */ /* 0x000fe20000100800 */
[----:B0-----:R-:W-:-:S03]  /*12c40*/  SEL R17, R18, R27, !P2 ;  /* 0x0000001b12117207 */ /* 0x001fc60005000000 */
[----:B------:R-:W-:Y:S01]  /*12c50*/  STL [R1+0x30], R28 ;  /* 0x0000301c01007387 */ /* 0x000fe20000100800 */
[C---:B------:R-:W-:Y:S02]  /*12c60*/  SEL R26, R18.reuse, R26, !P2 ;  /* 0x0000001a121a7207 */ /* 0x040fe40005000000 */
[C---:B------:R-:W-:Y:S01]  /*12c70*/  SEL R25, R18.reuse, R25, !P2 ;  /* 0x0000001912197207 */ /* 0x040fe20005000000 */
[----:B------:R0:W-:Y:S04]  /*12c80*/  STL [R1+0x2c], R17 ;  /* 0x00002c1101007387 */ /* 0x0001e80000100800 */
[----:B------:R-:W-:Y:S01]  /*12c90*/  STL [R1+0x28], R26 ;  /* 0x0000281a01007387 */ /* 0x000fe20000100800 */
[----:B0-----:R-:W-:-:S03]  /*12ca0*/  SEL R17, R18, R24, !P2 ;  /* 0x0000001812117207 */ /* 0x001fc60005000000 */
[----:B------:R-:W-:Y:S01]  /*12cb0*/  STL [R1+0x24], R25 ;  /* 0x0000241901007387 */ /* 0x000fe20000100800 */
[C---:B------:R-:W-:Y:S02]  /*12cc0*/  SEL R23, R18.reuse, R23, !P2 ;  /* 0x0000001712177207 */ /* 0x040fe40005000000 */
[C---:B------:R-:W-:Y:S01]  /*12cd0*/  SEL R22, R18.reuse, R22, !P2 ;  /* 0x0000001612167207 */ /* 0x040fe20005000000 */
[----:B------:R0:W-:Y:S04]  /*12ce0*/  STL [R1+0x20], R17 ;  /* 0x0000201101007387 */ /* 0x0001e80000100800 */
[----:B------:R-:W-:Y:S01]  /*12cf0*/  STL [R1+0x1c], R23 ;  /* 0x00001c1701007387 */ /* 0x000fe20000100800 */
[C---:B------:R-:W-:Y:S02]  /*12d00*/  SEL R20, R18.reuse, R20, !P2 ;  /* 0x0000001412147207 */ /* 0x040fe40005000000 */
[C---:B0-----:R-:W-:Y:S01]  /*12d10*/  SEL R17, R18.reuse, R21, !P2 ;  /* 0x0000001512117207 */ /* 0x041fe20005000000 */
[----:B------:R-:W-:Y:S01]  /*12d20*/  STL [R1+0x18], R22 ;  /* 0x0000181601007387 */ /* 0x000fe20000100800 */
[----:B------:R-:W-:-:S03]  /*12d30*/  SEL R19, R18, R19, !P2 ;  /* 0x0000001312137207 */ /* 0x000fc60005000000 */
[----:B------:R0:W-:Y:S04]  /*12d40*/  STL [R1+0x14], R17 ;  /* 0x0000141101007387 */ /* 0x0001e80000100800 */
[----:B------:R1:W-:Y:S01]  /*12d50*/  STL [R1+0x10], R20 ;  /* 0x0000101401007387 */ /* 0x0003e20000100800 */
[C---:B0-----:R-:W-:Y:S02]  /*12d60*/  SEL R17, R18.reuse, R16, !P2 ;  /* 0x0000001012117207 */ /* 0x041fe40005000000 */
[C---:B------:R-:W-:Y:S02]  /*12d70*/  SEL R16, R18.reuse, R15, !P2 ;  /* 0x0000000f12107207 */ /* 0x040fe40005000000 */
[C---:B------:R-:W-:Y:S01]  /*12d80*/  SEL R15, R18.reuse, R14, !P2 ;  /* 0x0000000e120f7207 */ /* 0x040fe20005000000 */
[----:B------:R0:W-:Y:S01]  /*12d90*/  STL [R1+0xc], R19 ;  /* 0x00000c1301007387 */ /* 0x0001e20000100800 */
[----:B------:R-:W-:-:S02]  /*12da0*/  SEL R14, R18, R13, !P2 ;  /* 0x0000000d120e7207 */ /* 0x000fc40005000000 */
[C---:B------:R-:W-:Y:S01]  /*12db0*/  SEL R13, R18.reuse, R12, !P2 ;  /* 0x0000000c120d7207 */ /* 0x040fe20005000000 */
[----:B------:R-:W-:Y:S01]  /*12dc0*/  STL [R1+0x8], R17 ;  /* 0x0000081101007387 */ /* 0x000fe20000100800 */
[C---:B------:R-:W-:Y:S02]  /*12dd0*/  SEL R12, R18.reuse, R11, !P2 ;  /* 0x0000000b120c7207 */ /* 0x040fe40005000000 */
[C---:B------:R-:W-:Y:S01]  /*12de0*/  SEL R11, R18.reuse, R10, !P2 ;  /* 0x0000000a120b7207 */ /* 0x040fe20005000000 */
[----:B------:R0:W-:Y:S01]  /*12df0*/  STL [R1+0x4], R16 ;  /* 0x0000041001007387 */ /* 0x0001e20000100800 */
[----:B------:R-:W-:-:S03]  /*12e00*/  SEL R10, R18, R9, !P2 ;  /* 0x00000009120a7207 */ /* 0x000fc60005000000 */
[----:B------:R0:W-:Y:S01]  /*12e10*/  STL [R1], R15 ;  /* 0x0000000f01007387 */ /* 0x0001e20000100800 */
[----:B------:R-:W-:-:S03]  /*12e20*/  SEL R9, R18, R8, !P2 ;  /* 0x0000000812097207 */ /* 0x000fc60005000000 */
[----:B------:R0:W-:Y:S01]  /*12e30*/  STL [R1+0x1f0], R14 ;  /* 0x0001f00e01007387 */ /* 0x0001e20000100800 */
[----:B--2---:R-:W-:-:S03]  /*12e40*/  SEL R8, R18, R7, !P2 ;  /* 0x0000000712087207 */ /* 0x004fc60005000000 */
[----:B------:R2:W-:Y:S01]  /*12e50*/  STL [R1+0x1ec], R13 ;  /* 0x0001ec0d01007387 */ /* 0x0005e20000100800 */
[----:B---3--:R-:W-:-:S03]  /*12e60*/  SEL R7, R18, R6, !P2 ;  /* 0x0000000612077207 */ /* 0x008fc60005000000 */
[----:B------:R3:W-:Y:S01]  /*12e70*/  STL [R1+0x1e8], R12 ;  /* 0x0001e80c01007387 */ /* 0x0007e20000100800 */
[----:B----4-:R-:W-:-:S03]  /*12e80*/  SEL R6, R18, R5, !P2 ;  /* 0x0000000512067207 */ /* 0x010fc60005000000 */
        /* <DEDUP_REMOVED lines=9> */
[----:B------:R5:W-:Y:S04]  /*12f20*/  STL [R1+0x1d0], R6 ;  /* 0x0001d00601007387 */ /* 0x000be80000100800 */
[----:B------:R5:W-:Y:S04]  /*12f30*/  STL [R1+0x1cc], R5 ;  /* 0x0001cc0501007387 */ /* 0x000be80000100800 */
[----:B------:R5:W-:Y:S04]  /*12f40*/  STL [R1+0x1c8], R4 ;  /* 0x0001c80401007387 */ /* 0x000be80000100800 */
[----:B------:R-:W5:Y:S04]  /*12f50*/  LDL.LU R32, [R1+0xb8] ;  /* 0x0000b80001207983 */ /* 0x000f680000300800 */
        /* <DEDUP_REMOVED lines=14> */
[----:B0-----:R-:W5:Y:S04]  /*13040*/  LDL.LU R19, [R1+0x84] ;  /* 0x0000840001137983 */ /* 0x001f680000300800 */
[----:B------:R-:W5:Y:S04]  /*13050*/  LDL.LU R16, [R1+0x80] ;  /* 0x0000800001107983 */ /* 0x000f680000300800 */
[----:B------:R-:W5:Y:S04]  /*13060*/  LDL.LU R15, [R1+0x7c] ;  /* 0x00007c00010f7983 */ /* 0x000f680000300800 */
[----:B------:R-:W5:Y:S04]  /*13070*/  LDL.LU R14, [R1+0x78] ;  /* 0x00007800010e7983 */ /* 0x000f680000300800 */
[----:B--2---:R-:W2:Y:S04]  /*13080*/  LDL.LU R13, [R1+0x74] ;  /* 0x00007400010d7983 */ /* 0x004ea80000300800 */
[----:B---3--:R-:W3:Y:S04]  /*13090*/  LDL.LU R12, [R1+0x70] ;  /* 0x00007000010c7983 */ /* 0x008ee80000300800 */
[----:B----4-:R-:W4:Y:S04]  /*130a0*/  LDL.LU R11, [R1+0x6c] ;  /* 0x00006c00010b7983 */ /* 0x010f280000300800 */
[----:B-----5:R-:W5:Y:S04]  /*130b0*/  LDL.LU R10, [R1+0x68] ;  /* 0x00006800010a7983 */ /* 0x020f680000300800 */
        /* <DEDUP_REMOVED lines=9> */
[----:B------:R-:W5:Y:S01]  /*13150*/  LDL.LU R17, [R1+0x40] ;  /* 0x0000400001117983 */ /* 0x000f620000300800 */
[----:B------:R-:W-:-:S05]  /*13160*/  SEL R32, R18, R32, !P2 ;  /* 0x0000002012207207 */ /* 0x000fca0005000000 */
[----:B------:R0:W-:Y:S01]  /*13170*/  STL [R1+0x1bc], R32 ;  /* 0x0001bc2001007387 */ /* 0x0001e20000100800 */
[----:B------:R-:W-:-:S03]  /*13180*/  SEL R31, R18, R31, !P2 ;  /* 0x0000001f121f7207 */ /* 0x000fc60005000000 */
[----:B0-----:R-:W5:Y:S01]  /*13190*/  LDL.LU R32, [R1+0x5714] ;  /* 0x0057140001207983 */ /* 0x001f620000300800 */
[----:B------:R-:W-:-:S03]  /*131a0*/  SEL R30, R18, R30, !P2 ;  /* 0x0000001e121e7207 */ /* 0x000fc60005000000 */
[----:B------:R0:W-:Y:S01]  /*131b0*/  STL [R1+0x1b8], R31 ;  /* 0x0001b81f01007387 */ /* 0x0001e20000100800 */
[C---:B------:R-:W-:Y:S02]  /*131c0*/  SEL R29, R18.reuse, R29, !P2 ;  /* 0x0000001d121d7207 */ /* 0x040fe40005000000 */
[C---:B------:R-:W-:Y:S01]  /*131d0*/  SEL R28, R18.reuse, R28, !P2 ;  /* 0x0000001c121c7207 */ /* 0x040fe20005000000 */
[----:B0-----:R-:W5:Y:S01]  /*131e0*/  LDL.LU R31, [R1+0x5710] ;  /* 0x00571000011f7983 */ /* 0x001f620000300800 */
[----:B------:R-:W-:-:S03]  /*131f0*/  SEL R27, R18, R27, !P2 ;  /* 0x0000001b121b7207 */ /* 0x000fc60005000000 */
[----:B------:R0:W-:Y:S01]  /*13200*/  STL [R1+0x1b4], R30 ;  /* 0x0001b41e01007387 */ /* 0x0001e20000100800 */
[C---:B------:R-:W-:Y:S02]  /*13210*/  SEL R26, R18.reuse, R26, !P2 ;  /* 0x0000001a121a7207 */ /* 0x040fe40005000000 */
[C---:B------:R-:W-:Y:S01]  /*13220*/  SEL R25, R18.reuse, R25, !P2 ;  /* 0x0000001912197207 */ /* 0x040fe20005000000 */
[----:B0-----:R-:W5:Y:S04]  /*13230*/  LDL.LU R30, [R1+0x570c] ;  /* 0x00570c00011e7983 */ /* 0x001f680000300800 */
[----:B------:R0:W-:Y:S01]  /*13240*/  STL [R1+0x1b0], R29 ;  /* 0x0001b01d01007387 */ /* 0x0001e20000100800 */
[C---:B------:R-:W-:Y:S02]  /*13250*/  SEL R24, R18.reuse, R24, !P2 ;  /* 0x0000001812187207 */ /* 0x040fe40005000000 */
[C---:B------:R-:W-:Y:S01]  /*13260*/  SEL R23, R18.reuse, R23, !P2 ;  /* 0x0000001712177207 */ /* 0x040fe20005000000 */
[----:B0-----:R-:W5:Y:S04]  /*13270*/  LDL.LU R29, [R1+0x5708] ;  /* 0x00570800011d7983 */ /* 0x001f680000300800 */
[----:B------:R0:W-:Y:S01]  /*13280*/  STL [R1+0x1ac], R28 ;  /* 0x0001ac1c01007387 */ /* 0x0001e20000100800 */
[----:B------:R-:W-:-:S03]  /*13290*/  SEL R22, R18, R22, !P2 ;  /* 0x0000001612167207 */ /* 0x000fc60005000000 */
        /* <DEDUP_REMOVED lines=20> */
[----:B--2---:R-:W-:-:S03]  /*133e0*/  SEL R13, R18, R13, !P2 ;  /* 0x0000000d120d7207 */ /* 0x004fc60005000000 */
[----:B0-----:R-:W2:Y:S04]  /*133f0*/  LDL.LU R21, [R1+0x56e8] ;  /* 0x0056e80001157983 */ /* 0x001ea80000300800 */
[----:B------:R0:W-:Y:S01]  /*13400*/  STL [R1+0x18c], R20 ;  /* 0x00018c1401007387 */ /* 0x0001e20000100800 */
[----:B---3--:R-:W-:-:S03]  /*13410*/  SEL R12, R18, R12, !P2 ;  /* 0x0000000c120c7207 */ /* 0x008fc60005000000 */
[----:B0-----:R-:W3:Y:S04]  /*13420*/  LDL.LU R20, [R1+0x56e4] ;  /* 0x0056e40001147983 */ /* 0x001ee80000300800 */
[----:B------:R0:W-:Y:S01]  /*13430*/  STL [R1+0x188], R19 ;  /* 0x0001881301007387 */ /* 0x0001e20000100800 */
[----:B----4-:R-:W-:-:S03]  /*13440*/  SEL R11, R18, R11, !P2 ;  /* 0x0000000b120b7207 */ /* 0x010fc60005000000 */
[----:B0-----:R-:W4:Y:S04]  /*13450*/  LDL.LU R19, [R1+0x56e0] ;  /* 0x0056e00001137983 */ /* 0x001f280000300800 */
[----:B------:R0:W-:Y:S01]  /*13460*/  STL [R1+0x184], R16 ;  /* 0x0001841001007387 */ /* 0x0001e20000100800 */
[----:B-----5:R-:W-:-:S03]  /*13470*/  SEL R10, R18, R10, !P2 ;  /* 0x0000000a120a7207 */ /* 0x020fc60005000000 */
[----:B0-----:R-:W5:Y:S04]  /*13480*/  LDL.LU R16, [R1+0x56dc] ;  /* 0x0056dc0001107983 */ /* 0x001f680000300800 */
[----:B------:R0:W-:Y:S01]  /*13490*/  STL [R1+0x180], R15 ;  /* 0x0001800f01007387 */ /* 0x0001e20000100800 */
[----:B------:R-:W-:-:S03]  /*134a0*/  SEL R9, R18, R9, !P2 ;  /* 0x0000000912097207 */ /* 0x000fc60005000000 */
[----:B0-----:R-:W2:Y:S04]  /*134b0*/  LDL.LU R15, [R1+0x56d8] ;  /* 0x0056d800010f7983 */ /* 0x001ea80000300800 */
[----:B------:R0:W-:Y:S01]  /*134c0*/  STL [R1+0x17c], R14 ;  /* 0x00017c0e01007387 */ /* 0x0001e20000100800 */
[----:B------:R-:W-:-:S03]  /*134d0*/  SEL R8, R18, R8, !P2 ;  /* 0x0000000812087207 */ /* 0x000fc60005000000 */
[----:B0-----:R-:W3:Y:S04]  /*134e0*/  LDL.LU R14, [R1+0x56d4] ;  /* 0x0056d400010e7983 */ /* 0x001ee80000300800 */
[----:B------:R0:W-:Y:S01]  /*134f0*/  STL [R1+0x178], R13 ;  /* 0x0001780d01007387 */ /* 0x0001e20000100800 */
[----:B------:R-:W-:-:S03]  /*13500*/  SEL R7, R18, R7, !P2 ;  /* 0x0000000712077207 */ /* 0x000fc60005000000 */
[----:B0-----:R-:W4:Y:S04]  /*13510*/  LDL.LU R13, [R1+0x56d0] ;  /* 0x0056d000010d7983 */ /* 0x001f280000300800 */
[----:B------:R0:W-:Y:S01]  /*13520*/  STL [R1+0x174], R12 ;  /* 0x0001740c01007387 */ /* 0x0001e20000100800 */
[----:B------:R-:W-:-:S03]  /*13530*/  SEL R6, R18, R6, !P2 ;  /* 0x0000000612067207 */ /* 0x000fc60005000000 */
        /* <DEDUP_REMOVED lines=16> */
[----:B------:R0:W-:Y:S04]  /*13640*/  STL [R1+0x15c], R6 ;  /* 0x00015c0601007387 */ /* 0x0001e80000100800 */
[----:B0-----:R-:W3:Y:S04]  /*13650*/  LDL.LU R6, [R1+0x56b4] ;  /* 0x0056b40001067983 */ /* 0x001ee80000300800 */
[----:B------:R0:W-:Y:S04]  /*13660*/  STL [R1+0x158], R5 ;  /* 0x0001580501007387 */ /* 0x0001e80000100800 */
[----:B0-----:R-:W4:Y:S04]  /*13670*/  LDL.LU R5, [R1+0x56b0] ;  /* 0x0056b00001057983 */ /* 0x001f280000300800 */
[----:B------:R0:W-:Y:S04]  /*13680*/  STL [R1+0x154], R4 ;  /* 0x0001540401007387 */ /* 0x0001e80000100800 */
[----:B0-----:R-:W5:Y:S04]  /*13690*/  LDL.LU R4, [R1+0x56ac] ;  /* 0x0056ac0001047983 */ /* 0x001f680000300800 */
[----:B------:R0:W-:Y:S04]  /*136a0*/  STL [R1+0x150], R3 ;  /* 0x0001500301007387 */ /* 0x0001e80000100800 */
[----:B0-----:R-:W2:Y:S04]  /*136b0*/  LDL.LU R3, [R1+0x56a8] ;  /* 0x0056a80001037983 */ /* 0x001ea80000300800 */
[----:B------:R0:W-:Y:S04]  /*136c0*/  STL [R1+0x14c], R2 ;  /* 0x00014c0201007387 */ /* 0x0001e80000100800 */
[----:B0-----:R-:W3:Y:S04]  /*136d0*/  LDL.LU R2, [R1+0x56a4] ;  /* 0x0056a40001027983 */ /* 0x001ee80000300800 */
[----:B------:R0:W-:Y:S04]  /*136e0*/  STL [R1+0x148], R61 ;  /* 0x0001483d01007387 */ /* 0x0001e80000100800 */
[----:B0-----:R-:W4:Y:S01]  /*136f0*/  LDL.LU R61, [R1+0x56a0] ;  /* 0x0056a000013d7983 */ /* 0x001f220000300800 */
[----:B------:R-:W-:-:S05]  /*13700*/  SEL R17, R18, R17, !P2 ;  /* 0x0000001112117207 */ /* 0x000fca0005000000 */
[----:B------:R3:W-:Y:S01]  /*13710*/  STL [R1+0x144], R17 ;  /* 0x0001441101007387 */ /* 0x0007e20000100800 */
[C---:B-----5:R-:W-:Y:S02]  /*13720*/  SEL R4, R18.reuse, R4, !P2 ;  /* 0x0000000412047207 */ /* 0x060fe40005000000 */
[C---:B---3--:R-:W-:Y:S02]  /*13730*/  SEL R17, R18.reuse, R2, !P2 ;  /* 0x0000000212117207 */ /* 0x048fe40005000000 */
[C---:B--2---:R-:W-:Y:S02]  /*13740*/  SEL R2, R18.reuse, R3, !P2 ;  /* 0x0000000312027207 */ /* 0x044fe40005000000 */
[C---:B----4-:R-:W-:Y:S02]  /*13750*/  SEL R3, R18.reuse, R5, !P2 ;  /* 0x0000000512037207 */ /* 0x050fe40005000000 */
[----:B------:R-:W-:-:S05]  /*13760*/  SEL R61, R18, R61, !P2 ;  /* 0x0000003d123d7207 */ /* 0x000fca0005000000 */
[----:B------:R-:W-:Y:S04]  /*13770*/  STL [R1+0x140], R61 ;  /* 0x0001403d01007387 */ /* 0x000fe80000100800 */
[----:B------:R-:W-:Y:S04]  /*13780*/  STL [R1+0x13c], R17 ;  /* 0x00013c1101007387 */ /* 0x000fe80000100800 */
[----:B------:R0:W-:Y:S04]  /*13790*/  STL [R1+0x138], R2 ;  /* 0x0001380201007387 */ /* 0x0001e80000100800 */
[----:B------:R1:W-:Y:S01]  /*137a0*/  STL [R1+0x134], R4 ;  /* 0x0001340401007387 */ /* 0x0003e20000100800 */
[----:B0-----:R-:W-:-:S03]  /*137b0*/  SEL R2, R18, R6, !P2 ;  /* 0x0000000612027207 */ /* 0x001fc60005000000 */
[----:B------:R0:W-:Y:S01]  /*137c0*/  STL [R1+0x130], R3 ;  /* 0x0001300301007387 */ /* 0x0001e20000100800 */
[----:B-1----:R-:W-:-:S03]  /*137d0*/  SEL R4, R18, R7, !P2 ;  /* 0x0000000712047207 */ /* 0x002fc60005000000 */
[----:B------:R1:W-:Y:S04]  /*137e0*/  STL [R1+0x12c], R2 ;  /* 0x00012c0201007387 */ /* 0x0003e80000100800 */
[----:B------:R2:W-:Y:S01]  /*137f0*/  STL [R1+0x128], R4 ;  /* 0x0001280401007387 */ /* 0x0005e20000100800 */
[C---:B0-----:R-:W-:Y:S02]  /*13800*/  SEL R3, R18.reuse, R8, !P2 ;  /* 0x0000000812037207 */ /* 0x041fe40005000000 */
[----:B-1----:R-:W-:-:S03]  /*13810*/  SEL R2, R18, R9, !P2 ;  /* 0x0000000912027207 */ /* 0x002fc60005000000 */
[----:B------:R0:W-:Y:S01]  /*13820*/  STL [R1+0x124], R3 ;  /* 0x0001240301007387 */ /* 0x0001e20000100800 */
[----:B--2---:R-:W-:-:S03]  /*13830*/  SEL R4, R18, R10, !P2 ;  /* 0x0000000a12047207 */ /* 0x004fc60005000000 */
        /* <DEDUP_REMOVED lines=60> */
[----:B------:R1:W-:Y:S01]  /*13c00*/  STL [R1+0xa8], R2 ;  /* 0x0000a80201007387 */ /* 0x0003e20000100800 */
[----:B0-----:R-:W-:-:S03]  /*13c10*/  SEL R3, R18, R43, !P2 ;  /* 0x0000002b12037207 */ /* 0x001fc60005000000 */
[----:B-1----:R-:W2:Y:S04]  /*13c20*/  LDL.LU R2, [R1+0x21c] ;  /* 0x00021c0001027983 */ /* 0x002ea80000300800 */
[----:B------:R0:W-:Y:S04]  /*13c30*/  STL [R1+0xa4], R4 ;  /* 0x0000a40401007387 */ /* 0x0001e80000100800 */
[----:B------:R1:W-:Y:S04]  /*13c40*/  STL [R1+0xa0], R3 ;  /* 0x0000a00301007387 */ /* 0x0003e80000100800 */
[----:B------:R-:W3:Y:S01]  /*13c50*/  LDL.LU R7, [R1+0x214] ;  /* 0x0002140001077983 */ /* 0x000ee20000300800 */
[----:B0-----:R-:W-:-:S02]  /*13c60*/  SEL R4, R18, R44, !P2 ;  /* 0x0000002c12047207 */ /* 0x001fc40005000000 */
[----:B-1----:R-:W-:-:S03]  /*13c70*/  SEL R3, R18, R45, !P2 ;  /* 0x0000002d12037207 */ /* 0x002fc60005000000 */
[----:B------:R0:W-:Y:S01]  /*13c80*/  STL [R1+0x9c], R4 ;  /* 0x00009c0401007387 */ /* 0x0001e20000100800 */
[----:B------:R-:W-:-:S03]  /*13c90*/  SEL R5, R18, R47, !P2 ;  /* 0x0000002f12057207 */ /* 0x000fc60005000000 */
[----:B------:R1:W-:Y:S01]  /*13ca0*/  STL [R1+0x98], R3 ;  /* 0x0000980301007387 */ /* 0x0003e20000100800 */
[C---:B0-----:R-:W-:Y:S02]  /*13cb0*/  SEL R4, R18.reuse, R46, !P2 ;  /* 0x0000002e12047207 */ /* 0x041fe40005000000 */
[----:B-1----:R-:W-:-:S03]  /*13cc0*/  SEL R3, R18, R48, !P2 ;  /* 0x0000003012037207 */ /* 0x002fc60005000000 */
[----:B------:R0:W-:Y:S04]  /*13cd0*/  STL [R1+0x94], R4 ;  /* 0x0000940401007387 */ /* 0x0001e80000100800 */
[----:B------:R1:W-:Y:S01]  /*13ce0*/  STL [R1+0x90], R5 ;  /* 0x0000900501007387 */ /* 0x0003e20000100800 */
[----:B0-----:R-:W-:-:S03]  /*13cf0*/  SEL R4, R18, R49, !P2 ;  /* 0x0000003112047207 */ /* 0x001fc60005000000 */
[----:B------:R0:W-:Y:S01]  /*13d00*/  STL [R1+0x8c], R3 ;  /* 0x00008c0301007387 */ /* 0x0001e20000100800 */
[----:B-1----:R-:W-:-:S03]  /*13d10*/  SEL R5, R18, R50, !P2 ;  /* 0x0000003212057207 */ /* 0x002fc60005000000 */
[----:B------:R1:W-:Y:S01]  /*13d20*/  STL [R1+0x88], R4 ;  /* 0x0000880401007387 */ /* 0x0003e20000100800 */
[----:B0-----:R-:W-:-:S03]  /*13d30*/  SEL R3, R18, R51, !P2 ;  /* 0x0000003312037207 */ /* 0x001fc60005000000 */
[----:B------:R-:W-:Y:S01]  /*13d40*/  STL [R1+0x84], R5 ;  /* 0x0000840501007387 */ /* 0x000fe20000100800 */
[----:B-1----:R-:W-:-:S03]  /*13d50*/  SEL R4, R18, R52, !P2 ;  /* 0x0000003412047207 */ /* 0x002fc60005000000 */
[----:B------:R-:W4:Y:S04]  /*13d60*/  LDL.LU R10, [R1+0x210] ;  /* 0x00021000010a7983 */ /* 0x000f280000300800 */
[----:B------:R0:W-:Y:S04]  /*13d70*/  STL [R1+0x80], R3 ;  /* 0x0000800301007387 */ /* 0x0001e80000100800 */
[----:B------:R1:W-:Y:S04]  /*13d80*/  STL [R1+0x7c], R4 ;  /* 0x00007c0401007387 */ /* 0x0003e80000100800 */
[----:B------:R-:W5:Y:S01]  /*13d90*/  LDL.LU R11, [R1+0x20c] ;  /* 0x00020c00010b7983 */ /* 0x000f620000300800 */
[----:B0-----:R-:W-:-:S02]  /*13da0*/  SEL R3, R18, R53, !P2 ;  /* 0x0000003512037207 */ /* 0x001fc40005000000 */
[----:B-1----:R-:W-:-:S03]  /*13db0*/  SEL R4, R18, R54, !P2 ;  /* 0x0000003612047207 */ /* 0x002fc60005000000 */
[----:B------:R0:W-:Y:S04]  /*13dc0*/  STL [R1+0x78], R3 ;  /* 0x0000780301007387 */ /* 0x0001e80000100800 */
[----:B------:R-:W2:Y:S04]  /*13dd0*/  LDL.LU R12, [R1+0x208] ;  /* 0x00020800010c7983 */ /* 0x000ea80000300800 */
[----:B------:R-:W-:Y:S04]  /*13de0*/  STL [R1+0x74], R4 ;  /* 0x0000740401007387 */ /* 0x000fe80000100800 */
[----:B------:R-:W2:Y:S01]  /*13df0*/  LDL.LU R13, [R1+0x204] ;  /* 0x00020400010d7983 */ /* 0x000ea20000300800 */
[----:B0-----:R-:W-:-:S05]  /*13e00*/  SEL R3, R18, R55, !P2 ;  /* 0x0000003712037207 */ /* 0x001fca0005000000 */
[----:B------:R0:W-:Y:S04]  /*13e10*/  STL [R1+0x70], R3 ;  /* 0x0000700301007387 */ /* 0x0001e80000100800 */
[----:B------:R-:W2:Y:S01]  /*13e20*/  LDL.LU R61, [R1+0x200] ;  /* 0x00020000013d7983 */ /* 0x000ea20000300800 */
[C---:B0-----:R-:W-:Y:S02]  /*13e30*/  SEL R3, R18.reuse, R57, !P2 ;  /* 0x0000003912037207 */ /* 0x041fe40005000000 */
[----:B------:R-:W-:-:S03]  /*13e40*/  SEL R4, R18, R58, !P2 ;  /* 0x0000003a12047207 */ /* 0x000fc60005000000 */
[----:B------:R0:W-:Y:S04]  /*13e50*/  STL [R1+0x68], R3 ;  /* 0x0000680301007387 */ /* 0x0001e80000100800 */
[----:B------:R-:W2:Y:S04]  /*13e60*/  LDL.LU R23, [R1+0x1fc] ;  /* 0x0001fc0001177983 */ /* 0x000ea80000300800 */
[----:B0-----:R-:W2:Y:S04]  /*13e70*/  LDL.LU R3, [R1+0x1f8] ;  /* 0x0001f80001037983 */ /* 0x001ea80000300800 */
[----:B------:R0:W-:Y:S04]  /*13e80*/  STL [R1+0x60], R4 ;  /* 0x0000600401007387 */ /* 0x0001e80000100800 */
[----:B------:R-:W2:Y:S04]  /*13e90*/  LDL.LU R22, [R1+0x1f4] ;  /* 0x0001f40001167983 */ /* 0x000ea80000300800 */
[----:B0-----:R-:W2:Y:S04]  /*13ea0*/  LDL.LU R4, [R1+0x3c] ;  /* 0x00003c0001047983 */ /* 0x001ea80000300800 */
[----:B------:R-:W2:Y:S04]  /*13eb0*/  LDL.LU R21, [R1+0x38] ;  /* 0x0000380001157983 */ /* 0x000ea80000300800 */
[----:B------:R-:W2:Y:S04]  /*13ec0*/  LDL.LU R5, [R1+0x34] ;  /* 0x0000340001057983 */ /* 0x000ea80000300800 */
[----:B------:R-:W2:Y:S04]  /*13ed0*/  LDL.LU R20, [R1+0x30] ;  /* 0x0000300001147983 */ /* 0x000ea80000300800 */
[----:B------:R-:W2:Y:S01]  /*13ee0*/  LDL.LU R6, [R1+0x2c] ;  /* 0x00002c0001067983 */ /* 0x000ea20000300800 */
[----:B------:R-:W-:-:S03]  /*13ef0*/  SEL R0, R18, R0, !P2 ;  /* 0x0000000012007207 */ /* 0x000fc60005000000 */
[----:B------:R-:W2:Y:S02]  /*13f00*/  LDL.LU R19, [R1+0x28] ;  /* 0x0000280001137983 */ /* 0x000ea40000300800 */
[----:B------:R-:W-:Y:S02]  /*13f10*/  IMAD R0, R0, UR6, RZ ;  /* 0x0000000600007c24 */ /* 0x000fe4000f8e02ff */
[----:B---3--:R-:W-:Y:S02]  /*13f20*/  IMAD R8, R7, UR6, RZ ;  /* 0x0000000607087c24 */ /* 0x008fe4000f8e02ff */
[----:B------:R-:W3:Y:S04]  /*13f30*/  LDL.LU R7, [R1+0x24] ;  /* 0x0000240001077983 */ /* 0x000ee80000300800 */
[----:B------:R0:W-:Y:S04]  /*13f40*/  STL [R1+0x64], R8 ;  /* 0x0000640801007387 */ /* 0x0001e80000100800 */
[----:B0-----:R-:W3:Y:S04]  /*13f50*/  LDL.LU R8, [R1+0x20] ;  /* 0x0000200001087983 */ /* 0x001ee80000300800 */
[----:B------:R-:W3:Y:S04]  /*13f60*/  LDL.LU R16, [R1+0x1c] ;  /* 0x00001c0001107983 */ /* 0x000ee80000300800 */
[----:B------:R-:W3:Y:S04]  /*13f70*/  LDL.LU R9, [R1+0x18] ;  /* 0x0000180001097983 */ /* 0x000ee80000300800 */
[----:B------:R5:W-:Y:S01]  /*13f80*/  STL [R1+0x563c], R0 ;  /* 0x00563c0001007387 */ /* 0x000be20000100800 */
[----:B----4-:R-:W-:-:S03]  /*13f90*/  IMAD R14, R10, UR6, RZ ;  /* 0x000000060a0e7c24 */ /* 0x010fc6000f8e02ff */
[----:B------:R-:W4:Y:S04]  /*13fa0*/  LDL.LU R10, [R1+0x14] ;  /* 0x00001400010a7983 */ /* 0x000f280000300800 */
[----:B------:R-:W-:Y:S04]  /*13fb0*/  STL [R1+0x5c], R14 ;  /* 0x00005c0e01007387 */ /* 0x000fe80000100800 */
[----:B------:R-:W4:Y:S01]  /*13fc0*/  LDL.LU R15, [R1+0x10] ;  /* 0x00001000010f7983 */ /* 0x000f220000300800 */
[----:B-----5:R-:W-:-:S03]  /*13fd0*/  IMAD R0, R11, UR6, RZ ;  /* 0x000000060b007c24 */ /* 0x020fc6000f8e02ff */
[----:B------:R-:W5:Y:S04]  /*13fe0*/  LDL.LU R11, [R1+0xc] ;  /* 0x00000c00010b7983 */ /* 0x000f680000300800 */
[----:B------:R2:W-:Y:S02]  /*13ff0*/  STL [R1+0x58], R0 ;  /* 0x0000580001007387 */ /* 0x0005e40000100800 */
[----:B--2---:R-:W-:Y:S02]  /*14000*/  IMAD R0, R12, UR6, RZ ;  /* 0x000000060c007c24 */ /* 0x004fe4000f8e02ff */
[----:B------:R-:W2:Y:S01]  /*14010*/  LDL.LU R12, [R1+0x8] ;  /* 0x00000800010c7983 */ /* 0x000ea20000300800 */
[----:B------:R-:W-:-:S03]  /*14020*/  IMAD R14, R13, UR6, RZ ;  /* 0x000000060d0e7c24 */ /* 0x000fc6000f8e02ff */
[----:B------:R-:W-:Y:S04]  /*14030*/  STL [R1+0x54], R0 ;  /* 0x0000540001007387 */ /* 0x000fe80000100800 */
[----:B------:R-:W2:Y:S04]  /*14040*/  LDL.LU R13, [R1+0x4] ;  /* 0x00000400010d7983 */ /* 0x000ea80000300800 */
[----:B------:R0:W-:Y:S04]  /*14050*/  STL [R1+0x50], R14 ;  /* 0x0000500e01007387 */ /* 0x0001e80000100800 */
[----:B0-----:R-:W2:Y:S01]  /*14060*/  LDL.LU R14, [R1] ;  /* 0x00000000010e7983 */ /* 0x001ea20000300800 */
[----:B------:R-:W-:-:S03]  /*14070*/  IMAD R0, R61, UR6, RZ ;  /* 0x000000063d007c24 */ /* 0x000fc6000f8e02ff */
[----:B------:R-:W2:Y:S04]  /*14080*/  LDL.LU R61, [R1+0x1f0] ;  /* 0x0001f000013d7983 */ /* 0x000ea80000300800 */
[----:B------:R0:W-:Y:S02]  /*14090*/  STL [R1+0x4c], R0 ;  /* 0x00004c0001007387 */ /* 0x0001e40000100800 */
[----:B0-----:R-:W-:Y:S02]  /*140a0*/  IMAD R0, R23, UR6, RZ ;  /* 0x0000000617007c24 */ /* 0x001fe4000f8e02ff */
[----:B------:R-:W-:Y:S02]  /*140b0*/  IMAD R23, R3, UR6, RZ ;  /* 0x0000000603177c24 */ /* 0x000fe4000f8e02ff */
[----:B------:R-:W2:Y:S04]  /*140c0*/  LDL.LU R3, [R1+0x1ec] ;  /* 0x0001ec0001037983 */ /* 0x000ea80000300800 */
[----:B------:R0:W-:Y:S04]  /*140d0*/  STL [R1+0x48], R0 ;  /* 0x0000480001007387 */ /* 0x0001e80000100800 */
[----:B------:R-:W-:Y:S01]  /*140e0*/  STL [R1+0x44], R23 ;  /* 0x0000441701007387 */ /* 0x000fe20000100800 */
[----:B0-----:R-:W-:-:S02]  /*140f0*/  IMAD R0, R22, UR6, RZ ;  /* 0x0000000616007c24 */ /* 0x001fc4000f8e02ff */
        /* <DEDUP_REMOVED lines=15> */
[----:B---3--:R-:W-:Y:S02]  /*141f0*/  IMAD R19, R7, UR6, RZ ;  /* 0x0000000607137c24 */ /* 0x008fe4000f8e02ff */
[----:B------:R-:W3:Y:S04]  /*14200*/  LDL.LU R7, [R1+0x1dc] ;  /* 0x0001dc0001077983 */ /* 0x000ee80000300800 */
[----:B------:R0:W-:Y:S04]  /*14210*/  STL [R1+0x28], R0 ;  /* 0x0000280001007387 */ /* 0x0001e80000100800 */
[----:B------:R-:W-:Y:S01]  /*14220*/  STL [R1+0x24], R19 ;  /* 0x0000241301007387 */ /* 0x000fe20000100800 */
[----:B0-----:R-:W-:-:S03]  /*14230*/  IMAD R0, R8, UR6, RZ ;  /* 0x0000000608007c24 */ /* 0x001fc6000f8e02ff */
[----:B------:R-:W3:Y:S01]  /*14240*/  LDL.LU R8, [R1+0x1d8] ;  /* 0x0001d80001087983 */ /* 0x000ee20000300800 */
[----:B------:R-:W-:-:S03]  /*14250*/  IMAD R16, R16, UR6, RZ ;  /* 0x0000000610107c24 */ /* 0x000fc6000f8e02ff */
[----:B------:R0:W-:Y:S02]  /*14260*/  STL [R1+0x20], R0 ;  /* 0x0000200001007387 */ /* 0x0001e40000100800 */
[----:B0-----:R-:W-:Y:S02]  /*14270*/  IMAD R0, R9, UR6, RZ ;  /* 0x0000000609007c24 */ /* 0x001fe4000f8e02ff */
[----:B------:R-:W3:Y:S04]  /*14280*/  LDL.LU R9, [R1+0x1d4] ;  /* 0x0001d40001097983 */ /* 0x000ee80000300800 */
[----:B------:R4:W-:Y:S04]  /*14290*/  STL [R1+0x1c], R16 ;  /* 0x00001c1001007387 */ /* 0x0009e80000100800 */
[----:B------:R0:W-:Y:S01]  /*142a0*/  STL [R1+0x18], R0 ;  /* 0x0000180001007387 */ /* 0x0001e20000100800 */
[----:B----4-:R-:W-:-:S03]  /*142b0*/  IMAD R16, R10, UR6, RZ ;  /* 0x000000060a107c24 */ /* 0x010fc6000f8e02ff */
[----:B------:R-:W4:Y:S01]  /*142c0*/  LDL.LU R10, [R1+0x1d0] ;  /* 0x0001d000010a7983 */ /* 0x000f220000300800 */
[----:B0-----:R-:W-:-:S03]  /*142d0*/  IMAD R0, R15, UR6, RZ ;  /* 0x000000060f007c24 */ /* 0x001fc6000f8e02ff */
[----:B------:R-:W-:Y:S01]  /*142e0*/  STL [R1+0x14], R16 ;  /* 0x0000141001007387 */ /* 0x000fe20000100800 */
[----:B-----5:R-:W-:-:S03]  /*142f0*/  IMAD R15, R11, UR6, RZ ;  /* 0x000000060b0f7c24 */ /* 0x020fc6000f8e02ff */
[----:B------:R-:W5:Y:S04]  /*14300*/  LDL.LU R11, [R1+0x1cc] ;  /* 0x0001cc00010b7983 */ /* 0x000f680000300800 */
[----:B------:R2:W-:Y:S04]  /*14310*/  STL [R1+0x10], R0 ;  /* 0x0000100001007387 */ /* 0x0005e80000100800 */
[----:B------:R0:W-:Y:S01]  /*14320*/  STL [R1+0xc], R15 ;  /* 0x00000c0f01007387 */ /* 0x0001e20000100800 */
[----:B--2---:R-:W-:-:S03]  /*14330*/  IMAD R0, R12, UR6, RZ ;  /* 0x000000060c007c24 */ /* 0x004fc6000f8e02ff */
[----:B------:R-:W2:Y:S01]  /*14340*/  LDL.LU R12, [R1+0x1c8] ;  /* 0x0001c800010c7983 */ /* 0x000ea20000300800 */
[----:B0-----:R-:W-:-:S03]  /*14350*/  IMAD R15, R13, UR6, RZ ;  /* 0x000000060d0f7c24 */ /* 0x001fc6000f8e02ff */
[----:B------:R0:W-:Y:S04]  /*14360*/  STL [R1+0x8], R0 ;  /* 0x0000080001007387 */ /* 0x0001e80000100800 */
[----:B------:R-:W2:Y:S04]  /*14370*/  LDL.LU R13, [R1+0x1c4] ;  /* 0x0001c400010d7983 */ /* 0x000ea80000300800 */
[----:B------:R1:W-:Y:S01]  /*14380*/  STL [R1+0x4], R15 ;  /* 0x0000040f01007387 */ /* 0x0003e20000100800 */
[----:B0-----:R-:W-:-:S03]  /*14390*/  IMAD R0, R14, UR6, RZ ;  /* 0x000000060e007c24 */ /* 0x001fc6000f8e02ff */
[----:B------:R-:W2:Y:S01]  /*143a0*/  LDL.LU R14, [R1+0x1c0] ;  /* 0x0001c000010e7983 */ /* 0x000ea20000300800 */
[----:B------:R-:W-:-:S03]  /*143b0*/  IMAD R61, R61, UR6, RZ ;  /* 0x000000063d3d7c24 */ /* 0x000fc6000f8e02ff */
[----:B------:R-:W-:Y:S04]  /*143c0*/  STL [R1], R0 ;  /* 0x0000000001007387 */ /* 0x000fe80000100800 */
[----:B------:R-:W-:Y:S04]  /*143d0*/  STL [R1+0x565c], R61 ;  /* 0x00565c3d01007387 */ /* 0x000fe80000100800 */
[----:B-1----:R-:W2:Y:S01]  /*143e0*/  LDL.LU R15, [R1+0x1bc] ;  /* 0x0001bc00010f7983 */ /* 0x002ea20000300800 */
[----:B------:R-:W-:-:S05]  /*143f0*/  IMAD R3, R3, UR6, RZ ;  /* 0x0000000603037c24 */ /* 0x000fca000f8e02ff */
[----:B------:R-:W-:Y:S04]  /*14400*/  STL [R1+0x5658], R3 ;  /* 0x0056580301007387 */ /* 0x000fe80000100800 */
[----:B------:R-:W2:Y:S01]  /*14410*/  LDL.LU R16, [R1+0x1b8] ;  /* 0x0001b80001107983 */ /* 0x000ea20000300800 */
[----:B------:R-:W-:-:S05]  /*14420*/  IMAD R4, R4, UR6, RZ ;  /* 0x0000000604047c24 */ /* 0x000fca000f8e02ff */
[----:B------:R-:W-:Y:S04]  /*14430*/  STL [R1+0x5654], R4 ;  /* 0x0056540401007387 */ /* 0x000fe80000100800 */
[----:B------:R-:W2:Y:S01]  /*14440*/  LDL.LU R19, [R1+0x1b4] ;  /* 0x0001b40001137983 */ /* 0x000ea20000300800 */
[----:B------:R-:W-:-:S05]  /*14450*/  IMAD R5, R5, UR6, RZ ;  /* 0x0000000605057c24 */ /* 0x000fca000f8e02ff */
[----:B------:R-:W-:Y:S04]  /*14460*/  STL [R1+0x5650], R5 ;  /* 0x0056500501007387 */ /* 0x000fe80000100800 */
[----:B------:R-:W2:Y:S01]  /*14470*/  LDL.LU R20, [R1+0x1b0] ;  /* 0x0001b00001147983 */ /* 0x000ea20000300800 */
[----:B------:R-:W-:-:S05]  /*14480*/  IMAD R6, R6, UR6, RZ ;  /* 0x0000000606067c24 */ /* 0x000fca000f8e02ff */
[----:B------:R-:W-:Y:S01]  /*14490*/  STL [R1+0x564c], R6 ;  /* 0x00564c0601007387 */ /* 0x000fe20000100800 */
[----:B---3--:R-:W-:-:S05]  /*144a0*/  IMAD R7, R7, UR6, RZ ;  /* 0x0000000607077c24 */ /* 0x008fca000f8e02ff */
[----:B------:R-:W-:Y:S04]  /*144b0*/  STL [R1+0x5648], R7 ;  /* 0x0056480701007387 */ /* 0x000fe80000100800 */
[----:B------:R-:W3:Y:S01]  /*144c0*/  LDL.LU R21, [R1+0x1ac] ;  /* 0x0001ac0001157983 */ /* 0x000ee20000300800 */
[----:B------:R-:W-:-:S05]  /*144d0*/  IMAD R8, R8, UR6, RZ ;  /* 0x0000000608087c24 */ /* 0x000fca000f8e02ff */
[----:B------:R-:W-:Y:S01]  /*144e0*/  STL [R1+0x5644], R8 ;  /* 0x0056440801007387 */ /* 0x000fe20000100800 */
[----:B------:R-:W-:-:S05]  /*144f0*/  IMAD R9, R9, UR6, RZ ;  /* 0x0000000609097c24 */ /* 0x000fca000f8e02ff */
[----:B------:R-:W-:Y:S04]  /*14500*/  STL [R1+0x5640], R9 ;  /* 0x0056400901007387 */ /* 0x000fe80000100800 */
[----:B------:R-:W3:Y:S01]  /*14510*/  LDL.LU R22, [R1+0x1a8] ;  /* 0x0001a80001167983 */ /* 0x000ee20000300800 */
[----:B----4-:R-:W-:-:S05]  /*14520*/  IMAD R10, R10, UR6, RZ ;  /* 0x000000060a0a7c24 */ /* 0x010fca000f8e02ff */
[----:B------:R0:W-:Y:S01]  /*14530*/  STL [R1+0x5660], R10 ;  /* 0x0056600a01007387 */ /* 0x0001e20000100800 */
[----:B-----5:R-:W-:-:S05]  /*14540*/  IMAD R11, R11, UR6, RZ ;  /* 0x000000060b0b7c24 */ /* 0x020fca000f8e02ff */
[----:B------:R-:W-:Y:S01]  /*14550*/  STL [R1+0x5664], R11 ;  /* 0x0056640b01007387 */ /* 0x000fe20000100800 */
[----:B--2---:R-:W-:-:S05]  /*14560*/  IMAD R12, R12, UR6, RZ ;  /* 0x000000060c0c7c24 */ /* 0x004fca000f8e02ff */
[----:B------:R-:W-:Y:S04]  /*14570*/  STL [R1+0x5668], R12 ;  /* 0x0056680c01007387 */ /* 0x000fe80000100800 */
[----:B------:R-:W2:Y:S01]  /*14580*/  LDL.LU R23, [R1+0x1a4] ;  /* 0x0001a40001177983 */ /* 0x000ea20000300800 */
[----:B------:R-:W-:-:S05]  /*14590*/  IMAD R13, R13, UR6, RZ ;  /* 0x000000060d0d7c24 */ /* 0x000fca000f8e02ff */
[----:B------:R-:W-:Y:S04]  /*145a0*/  STL [R1+0x566c], R13 ;  /* 0x00566c0d01007387 */ /* 0x000fe80000100800 */
[----:B------:R-:W4:Y:S01]  /*145b0*/  LDL.LU R24, [R1+0x1a0] ;  /* 0x0001a00001187983 */ /* 0x000f220000300800 */
[----:B------:R-:W-:-:S05]  /*145c0*/  IMAD R14, R14, UR6, RZ ;  /* 0x000000060e0e7c24 */ /* 0x000fca000f8e02ff */
[----:B------:R-:W-:Y:S04]  /*145d0*/  STL [R1+0x5670], R14 ;  /* 0x0056700e01007387 */ /* 0x000fe80000100800 */
[----:B------:R-:W5:Y:S04]  /*145e0*/  LDL.LU R25, [R1+0x19c] ;  /* 0x00019c0001197983 */ /* 0x000f680000300800 */
[----:B------:R-:W5:Y:S01]  /*145f0*/  LDL.LU R26, [R1+0x198] ;  /* 0x00019800011a7983 */ /* 0x000f620000300800 */
[----:B------:R-:W-:-:S05]  /*14600*/  IMAD R15, R15, UR6, RZ ;  /* 0x000000060f0f7c24 */ /* 0x000fca000f8e02ff */
[----:B------:R-:W-:Y:S01]  /*14610*/  STL [R1+0x5674], R15 ;  /* 0x0056740f01007387 */ /* 0x000fe20000100800 */
[----:B------:R-:W-:-:S05]  /*14620*/  IMAD R16, R16, UR6, RZ ;  /* 0x0000000610107c24 */ /* 0x000fca000f8e02ff */
[----:B------:R1:W-:Y:S04]  /*14630*/  STL [R1+0x5678], R16 ;  /* 0x0056781001007387 */ /* 0x0003e80000100800 */
[----:B------:R-:W5:Y:S04]  /*14640*/  LDL.LU R27, [R1+0x194] ;  /* 0x00019400011b7983 */ /* 0x000f680000300800 */
[----:B------:R-:W5:Y:S01]  /*14650*/  LDL.LU R28, [R1+0x190] ;  /* 0x00019000011c7983 */ /* 0x000f620000300800 */
[----:B------:R-:W-:-:S05]  /*14660*/  IMAD R19, R19, UR6, RZ ;  /* 0x0000000613137c24 */ /* 0x000fca000f8e02ff */
[----:B------:R-:W-:Y:S04]  /*14670*/  STL [R1+0x567c], R19 ;  /* 0x00567c1301007387 */ /* 0x000fe80000100800 */
[----:B------:R-:W5:Y:S04]  /*14680*/  LDL.LU R29, [R1+0x18c] ;  /* 0x00018c00011d7983 */ /* 0x000f680000300800 */
[----:B------:R-:W5:Y:S01]  /*14690*/  LDL.LU R30, [R1+0x188] ;  /* 0x00018800011e7983 */ /* 0x000f620000300800 */
[----:B------:R-:W-:-:S05]  /*146a0*/  IMAD R20, R20, UR6, RZ ;  /* 0x0000000614147c24 */ /* 0x000fca000f8e02ff */
[----:B------:R1:W-:Y:S04]  /*146b0*/  STL [R1+0x5680], R20 ;  /* 0x0056801401007387 */ /* 0x0003e80000100800 */
[----:B------:R-:W5:Y:S04]  /*146c0*/  LDL.LU R31, [R1+0x184] ;  /* 0x00018400011f7983 */ /* 0x000f680000300800 */
[----:B------:R-:W5:Y:S04]  /*146d0*/  LDL.LU R32, [R1+0x180] ;  /* 0x0001800001207983 */ /* 0x000f680000300800 */
[----:B------:R-:W5:Y:S04]  /*146e0*/  LDL.LU R33, [R1+0x17c] ;  /* 0x00017c0001217983 */ /* 0x000f680000300800 */
[----:B------:R-:W5:Y:S01]  /*146f0*/  LDL.LU R34, [R1+0x178] ;  /* 0x0001780001227983 */ /* 0x000f620000300800 */
[----:B------:R-:W-:-:S02]  /*14700*/  @!P0 IMAD.MOV R56, RZ, RZ, -R56 ;  /* 0x000000ffff388224 */ /* 0x000fc400078e0a38 */
[----:B------:R-:W-:Y:S02]  /*14710*/  @!P1 IMAD.MOV R59, RZ, RZ, -R59 ;  /* 0x000000ffff3b9224 */ /* 0x000fe400078e0a3b */
[----:B------:R-:W-:Y:S01]  /*14720*/  @!P4 IMAD.MOV R60, RZ, RZ, -R60 ;  /* 0x000000ffff3cc224 */ /* 0x000fe200078e0a3c */
[C---:B------:R-:W-:Y:S02]  /*14730*/  SEL R17, R18.reuse, R56, !P2 ;  /* 0x0000003812117207 */ /* 0x040fe40005000000 */
[C---:B------:R-:W-:Y:S02]  /*14740*/  SEL R59, R18.reuse, R59, !P2 ;  /* 0x0000003b123b7207 */ /* 0x040fe40005000000 */
[----:B------:R-:W-:Y:S01]  /*14750*/  SEL R18, R18, R60, !P2 ;  /* 0x0000003c12127207 */ /* 0x000fe20005000000 */
[----:B---3--:R-:W-:-:S05]  /*14760*/  IMAD R21, R21, UR6, RZ ;  /* 0x0000000615157c24 */ /* 0x008fca000f8e02ff */
[----:B------:R-:W-:Y:S04]  /*14770*/  STL [R1+0x5684], R21 ;  /* 0x0056841501007387 */ /* 0x000fe80000100800 */
[----:B------:R-:W3:Y:S04]  /*14780*/  LDL.LU R35, [R1+0x174] ;  /* 0x0001740001237983 */ /* 0x000ee80000300800 */
[----:B------:R-:W3:Y:S04]  /*14790*/  LDL.LU R36, [R1+0x170] ;  /* 0x0001700001247983 */ /* 0x000ee80000300800 */
[----:B------:R-:W3:Y:S04]  /*147a0*/  LDL.LU R37, [R1+0x16c] ;  /* 0x00016c0001257983 */ /* 0x000ee80000300800 */
[----:B------:R-:W3:Y:S01]  /*147b0*/  LDL.LU R38, [R1+0x168] ;  /* 0x0001680001267983 */ /* 0x000ee20000300800 */
[----:B------:R-:W-:-:S05]  /*147c0*/  IMAD R22, R22, UR6, RZ ;  /* 0x0000000616167c24 */ /* 0x000fca000f8e02ff */
[----:B------:R-:W-:Y:S04]  /*147d0*/  STL [R1+0x5688], R22 ;  /* 0x0056881601007387 */ /* 0x000fe80000100800 */
[----:B------:R-:W3:Y:S04]  /*147e0*/  LDL.LU R39, [R1+0x164] ;  /* 0x0001640001277983 */ /* 0x000ee80000300800 */
[----:B------:R-:W3:Y:S01]  /*147f0*/  LDL.LU R40, [R1+0x160] ;  /* 0x0001600001287983 */ /* 0x000ee20000300800 */
[----:B--2---:R-:W-:-:S05]  /*14800*/  IMAD R23, R23, UR6, RZ ;  /* 0x0000000617177c24 */ /* 0x004fca000f8e02ff */
[----:B------:R-:W-:Y:S01]  /*14810*/  STL [R1+0x568c], R23 ;  /* 0x00568c1701007387 */ /* 0x000fe20000100800 */
[----:B----4-:R-:W-:-:S05]  /*14820*/  IMAD R24, R24, UR6, RZ ;  /* 0x0000000618187c24 */ /* 0x010fca000f8e02ff */
[----:B------:R-:W-:Y:S01]  /*14830*/  STL [R1+0x5690], R24 ;  /* 0x0056901801007387 */ /* 0x000fe20000100800 */
[----:B-----5:R-:W-:Y:S02]  /*14840*/  IMAD R25, R25, UR6, RZ ;  /* 0x0000000619197c24 */ /* 0x020fe4000f8e02ff */
[----:B------:R-:W-:-:S03]  /*14850*/  IMAD R26, R26, UR6, RZ ;  /* 0x000000061a1a7c24 */ /* 0x000fc6000f8e02ff */
[----:B------:R-:W-:Y:S04]  /*14860*/  STL [R1+0x5694], R25 ;  /* 0x0056941901007387 */ /* 0x000fe80000100800 */
[----:B------:R-:W2:Y:S04]  /*14870*/  LDL.LU R41, [R1+0x15c] ;  /* 0x00015c0001297983 */ /* 0x000ea80000300800 */
[----:B------:R-:W4:Y:S04]  /*14880*/  LDL.LU R42, [R1+0x158] ;  /* 0x00015800012a7983 */ /* 0x000f280000300800 */
[----:B------:R-:W-:Y:S04]  /*14890*/  STL [R1+0x5698], R26 ;  /* 0x0056981a01007387 */ /* 0x000fe80000100800 */
        /* <DEDUP_REMOVED lines=17> */
[----:B0-----:R-:W3:Y:S04]  /*149b0*/  LDL.LU R10, [R1+0x110] ;  /* 0x00011000010a7983 */ /* 0x001ee80000300800 */
[----:B------:R-:W2:Y:S04]  /*149c0*/  LDL.LU R8, [R1+0x10c] ;  /* 0x00010c0001087983 */ /* 0x000ea80000300800 */
[----:B------:R-:W4:Y:S04]  /*149d0*/  LDL.LU R0, [R1+0x108] ;  /* 0x0001080001007983 */ /* 0x000f280000300800 */
[----:B-1----:R-:W5:Y:S04]  /*149e0*/  LDL.LU R16, [R1+0x104] ;  /* 0x0001040001107983 */ /* 0x002f680000300800 */
        /* <DEDUP_REMOVED lines=12> */
[----:B---3--:R-:W-:-:S03]  /*14ab0*/  IMAD R20, R10, UR6, RZ ;  /* 0x000000060a147c24 */ /* 0x008fc6000f8e02ff */
[----:B------:R-:W3:Y:S01]  /*14ac0*/  LDL.LU R10, [R1+0xd0] ;  /* 0x0000d000010a7983 */ /* 0x000ee20000300800 */
[----:B--2---:R-:W-:-:S03]  /*14ad0*/  IMAD R19, R8, UR6, RZ ;  /* 0x0000000608137c24 */ /* 0x004fc6000f8e02ff */
[----:B------:R4:W-:Y:S04]  /*14ae0*/  STL [R1+0x110], R20 ;  /* 0x0001101401007387 */ /* 0x0009e80000100800 */
[----:B------:R-:W2:Y:S04]  /*14af0*/  LDL.LU R8, [R1+0xcc] ;  /* 0x0000cc0001087983 */ /* 0x000ea80000300800 */
[----:B------:R5:W-:Y:S01]  /*14b00*/  STL [R1+0x10c], R19 ;  /* 0x00010c1301007387 */ /* 0x000be20000100800 */
[----:B----4-:R-:W-:-:S03]  /*14b10*/  IMAD R20, R0, UR6, RZ ;  /* 0x0000000600147c24 */ /* 0x010fc6000f8e02ff */
[----:B------:R-:W4:Y:S01]  /*14b20*/  LDL.LU R0, [R1+0xc8] ;  /* 0x0000c80001007983 */ /* 0x000f220000300800 */
[----:B-----5:R-:W-:-:S03]  /*14b30*/  IMAD R19, R16, UR6, RZ ;  /* 0x0000000610137c24 */ /* 0x020fc6000f8e02ff */
[----:B------:R-:W-:Y:S01]  /*14b40*/  STL [R1+0x108], R20 ;  /* 0x0001081401007387 */ /* 0x000fe20000100800 */
[----:B------:R-:W-:-:S03]  /*14b50*/  IMAD R16, R6, UR6, RZ ;  /* 0x0000000606107c24 */ /* 0x000fc6000f8e02ff */
[----:B------:R-:W-:Y:S04]  /*14b60*/  STL [R1+0x104], R19 ;  /* 0x0001041301007387 */ /* 0x000fe80000100800 */
[----:B------:R-:W5:Y:S01]  /*14b70*/  LDL.LU R6, [R1+0xc4] ;  /* 0x0000c40001067983 */ /* 0x000f620000300800 */
[----:B------:R-:W-:-:S05]  /*14b80*/  IMAD R15, R15, UR6, RZ ;  /* 0x000000060f0f7c24 */ /* 0x000fca000f8e02ff */
[----:B------:R0:W-:Y:S04]  /*14b90*/  STL [R1+0x100], R15 ;  /* 0x0001000f01007387 */ /* 0x0001e80000100800 */
[----:B------:R-:W-:Y:S01]  /*14ba0*/  STL [R1+0xfc], R16 ;  /* 0x0000fc1001007387 */ /* 0x000fe20000100800 */
[----:B0-----:R-:W-:Y:S02]  /*14bb0*/  IMAD R15, R14, UR6, RZ ;  /* 0x000000060e0f7c24 */ /* 0x001fe4000f8e02ff */
[----:B------:R-:W-:Y:S02]  /*14bc0*/  IMAD R14, R13, UR6, RZ ;  /* 0x000000060d0e7c24 */ /* 0x000fe4000f8e02ff */
[----:B------:R-:W-:Y:S01]  /*14bd0*/  IMAD R13, R4, UR6, RZ ;  /* 0x00000006040d7c24 */ /* 0x000fe2000f8e02ff */
[----:B------:R-:W-:Y:S04]  /*14be0*/  STL [R1+0xf8], R15 ;  /* 0x0000f80f01007387 */ /* 0x000fe80000100800 */
[----:B------:R-:W5:Y:S04]  /*14bf0*/  LDL.LU R4, [R1+0xc0] ;  /* 0x0000c00001047983 */ /* 0x000f680000300800 */
[----:B------:R0:W-:Y:S04]  /*14c00*/  STL [R1+0xf4], R14 ;  /* 0x0000f40e01007387 */ /* 0x0001e80000100800 */
[----:B------:R1:W-:Y:S01]  /*14c10*/  STL [R1+0xf0], R13 ;  /* 0x0000f00d01007387 */ /* 0x0003e20000100800 */
[----:B------:R-:W-:-:S02]  /*14c20*/  IMAD R5, R5, UR6, RZ ;  /* 0x0000000605057c24 */ /* 0x000fc4000f8e02ff */
[----:B0-----:R-:W-:Y:S02]  /*14c30*/  IMAD R14, R3, UR6, RZ ;  /* 0x00000006030e7c24 */ /* 0x001fe4000f8e02ff */
[----:B------:R-:W5:Y:S01]  /*14c40*/  LDL.LU R3, [R1+0xbc] ;  /* 0x0000bc0001037983 */ /* 0x000f620000300800 */
[----:B-1----:R-:W-:-:S03]  /*14c50*/  IMAD R13, R61, UR6, RZ ;  /* 0x000000063d0d7c24 */ /* 0x002fc6000f8e02ff */
[----:B------:R0:W-:Y:S04]  /*14c60*/  STL [R1+0xec], R14 ;  /* 0x0000ec0e01007387 */ /* 0x0001e80000100800 */
[----:B------:R-:W5:Y:S04]  /*14c70*/  LDL.LU R61, [R1+0xb8] ;  /* 0x0000b800013d7983 */ /* 0x000f680000300800 */
[----:B------:R1:W-:Y:S04]  /*14c80*/  STL [R1+0xe8], R13 ;  /* 0x0000e80d01007387 */ /* 0x0003e80000100800 */
[----:B------:R-:W5:Y:S04]  /*14c90*/  LDL.LU R22, [R1+0xb4] ;  /* 0x0000b40001167983 */ /* 0x000f680000300800 */
[----:B------:R-:W5:Y:S01]  /*14ca0*/  LDL.LU R21, [R1+0xb0] ;  /* 0x0000b00001157983 */ /* 0x000f620000300800 */
[----:B0-----:R-:W-:-:S03]  /*14cb0*/  IMAD R14, R7, UR6, RZ ;  /* 0x00000006070e7c24 */ /* 0x001fc6000f8e02ff */
[----:B------:R0:W-:Y:S04]  /*14cc0*/  STL [R1+0xe4], R5 ;  /* 0x0000e40501007387 */ /* 0x0001e80000100800 */
[----:B------:R-:W5:Y:S01]  /*14cd0*/  LDL.LU R20, [R1+0xac] ;  /* 0x0000ac0001147983 */ /* 0x000f620000300800 */
[----:B-1----:R-:W-:-:S03]  /*14ce0*/  IMAD R13, R9, UR6, RZ ;  /* 0x00000006090d7c24 */ /* 0x002fc6000f8e02ff */
[----:B------:R-:W5:Y:S01]  /*14cf0*/  LDL.LU R19, [R1+0xa8] ;  /* 0x0000a80001137983 */ /* 0x000f620000300800 */
[----:B------:R-:W-:-:S03]  /*14d00*/  IMAD R12, R12, UR6, RZ ;  /* 0x000000060c0c7c24 */ /* 0x000fc6000f8e02ff */
[----:B0-----:R-:W5:Y:S01]  /*14d10*/  LDL.LU R5, [R1+0xa4] ;  /* 0x0000a40001057983 */ /* 0x001f620000300800 */
[----:B------:R-:W-:-:S03]  /*14d20*/  IMAD R11, R11, UR6, RZ ;  /* 0x000000060b0b7c24 */ /* 0x000fc6000f8e02ff */
[----:B------:R-:W5:Y:S04]  /*14d30*/  LDL.LU R7, [R1+0xa0] ;  /* 0x0000a00001077983 */ /* 0x000f680000300800 */
[----:B------:R0:W-:Y:S04]  /*14d40*/  STL [R1+0xe0], R14 ;  /* 0x0000e00e01007387 */ /* 0x0001e80000100800 */
[----:B------:R-:W5:Y:S04]  /*14d50*/  LDL.LU R9, [R1+0x9c] ;  /* 0x00009c0001097983 */ /* 0x000f680000300800 */
[----:B------:R1:W-:Y:S04]  /*14d60*/  STL [R1+0xdc], R13 ;  /* 0x0000dc0d01007387 */ /* 0x0003e80000100800 */
[----:B------:R-:W5:Y:S04]  /*14d70*/  LDL.LU R16, [R1+0x98] ;  /* 0x0000980001107983 */ /* 0x000f680000300800 */
[----:B------:R4:W-:Y:S04]  /*14d80*/  STL [R1+0xd8], R12 ;  /* 0x0000d80c01007387 */ /* 0x0009e80000100800 */
[----:B------:R-:W5:Y:S04]  /*14d90*/  LDL.LU R15, [R1+0x94] ;  /* 0x00009400010f7983 */ /* 0x000f680000300800 */
[----:B------:R4:W-:Y:S04]  /*14da0*/  STL [R1+0xd4], R11 ;  /* 0x0000d40b01007387 */ /* 0x0009e80000100800 */
[----:B0-----:R-:W5:Y:S01]  /*14db0*/  LDL.LU R14, [R1+0x90] ;  /* 0x00009000010e7983 */ /* 0x001f620000300800 */
[----:B---3--:R-:W-:-:S05]  /*14dc0*/  IMAD R10, R10, UR6, RZ ;  /* 0x000000060a0a7c24 */ /* 0x008fca000f8e02ff */
[----:B------:R-:W-:Y:S01]  /*14dd0*/  STL [R1+0xd0], R10 ;  /* 0x0000d00a01007387 */ /* 0x000fe20000100800 */
[----:B--2---:R-:W-:-:S03]  /*14de0*/  IMAD R8, R8, UR6, RZ ;  /* 0x0000000608087c24 */ /* 0x004fc6000f8e02ff */
[----:B-1----:R-:W2:Y:S04]  /*14df0*/  LDL.LU R13, [R1+0x8c] ;  /* 0x00008c00010d7983 */ /* 0x002ea80000300800 */
[----:B------:R-:W-:Y:S01]  /*14e00*/  STL [R1+0xcc], R8 ;  /* 0x0000cc0801007387 */ /* 0x000fe20000100800 */
[----:B----4-:R-:W-:-:S03]  /*14e10*/  IMAD R0, R0, UR6, RZ ;  /* 0x0000000600007c24 */ /* 0x010fc6000f8e02ff */
[----:B------:R-:W3:Y:S04]  /*14e20*/  LDL.LU R12, [R1+0x88] ;  /* 0x00008800010c7983 */ /* 0x000ee80000300800 */
[----:B------:R-:W4:Y:S04]  /*14e30*/  LDL.LU R11, [R1+0x84] ;  /* 0x00008400010b7983 */ /* 0x000f280000300800 */
[----:B------:R0:W-:Y:S01]  /*14e40*/  STL [R1+0xc8], R0 ;  /* 0x0000c80001007387 */ /* 0x0001e20000100800 */
[----:B-----5:R-:W-:-:S03]  /*14e50*/  IMAD R6, R6, UR6, RZ ;  /* 0x0000000606067c24 */ /* 0x020fc6000f8e02ff */
[----:B0-----:R-:W5:Y:S04]  /*14e60*/  LDL.LU R0, [R1+0x80] ;  /* 0x0000800001007983 */ /* 0x001f680000300800 */
[----:B------:R-:W5:Y:S04]  /*14e70*/  LDL.LU R10, [R1+0x7c] ;  /* 0x00007c00010a7983 */ /* 0x000f680000300800 */
[----:B------:R-:W5:Y:S04]  /*14e80*/  LDL.LU R8, [R1+0x78] ;  /* 0x0000780001087983 */ /* 0x000f680000300800 */
[----:B------:R0:W-:Y:S04]  /*14e90*/  STL [R1+0xc4], R6 ;  /* 0x0000c40601007387 */ /* 0x0001e80000100800 */
[----:B0-----:R-:W5:Y:S01]  /*14ea0*/  LDL.LU R6, [R1+0x74] ;  /* 0x0000740001067983 */ /* 0x001f620000300800 */
[----:B------:R-:W-:-:S03]  /*14eb0*/  IMAD R24, R4, UR6, RZ ;  /* 0x0000000604187c24 */ /* 0x000fc6000f8e02ff */
[----:B------:R-:W5:Y:S04]  /*14ec0*/  LDL.LU R4, [R1+0x70] ;  /* 0x0000700001047983 */ /* 0x000f680000300800 */
[----:B------:R0:W-:Y:S01]  /*14ed0*/  STL [R1+0xc0], R24 ;  /* 0x0000c01801007387 */ /* 0x0001e20000100800 */
[----:B------:R-:W-:-:S03]  /*14ee0*/  IMAD R23, R3, UR6, RZ ;  /* 0x0000000603177c24 */ /* 0x000fc6000f8e02ff */
[----:B------:R-:W5:Y:S04]  /*14ef0*/  LDL.LU R3, [R1+0x68] ;  /* 0x0000680001037983 */ /* 0x000f680000300800 */
[----:B------:R1:W-:Y:S01]  /*14f00*/  STL [R1+0xbc], R23 ;  /* 0x0000bc1701007387 */ /* 0x0003e20000100800 */
[----:B0-----:R-:W-:-:S03]  /*14f10*/  IMAD R24, R61, UR6, RZ ;  /* 0x000000063d187c24 */ /* 0x001fc6000f8e02ff */
[----:B------:R-:W5:Y:S01]  /*14f20*/  LDL.LU R61, [R1+0x60] ;  /* 0x00006000013d7983 */ /* 0x000f620000300800 */
[----:B-1----:R-:W-:-:S03]  /*14f30*/  IMAD R23, R22, UR6, RZ ;  /* 0x0000000616177c24 */ /* 0x002fc6000f8e02ff */
[----:B------:R-:W-:Y:S01]  /*14f40*/  STL [R1+0xb8], R24 ;  /* 0x0000b81801007387 */ /* 0x000fe20000100800 */
[----:B------:R-:W-:-:S03]  /*14f50*/  IMAD R22, R21, UR6, RZ ;  /* 0x0000000615167c24 */ /* 0x000fc6000f8e02ff */
[----:B------:R-:W-:Y:S01]  /*14f60*/  STL [R1+0xb4], R23 ;  /* 0x0000b41701007387 */ /* 0x000fe20000100800 */
[----:B------:R-:W-:-:S03]  /*14f70*/  IMAD R21, R20, UR6, RZ ;  /* 0x0000000614157c24 */ /* 0x000fc6000f8e02ff */
[----:B------:R-:W-:Y:S01]  /*14f80*/  STL [R1+0xb0], R22 ;  /* 0x0000b01601007387 */ /* 0x000fe20000100800 */
[----:B------:R-:W-:-:S03]  /*14f90*/  IMAD R20, R19, UR6, RZ ;  /* 0x0000000613147c24 */ /* 0x000fc6000f8e02ff */
[----:B------:R-:W-:Y:S01]  /*14fa0*/  STL [R1+0xac], R21 ;  /* 0x0000ac1501007387 */ /* 0x000fe20000100800 */
[----:B------:R-:W-:-:S03]  /*14fb0*/  IMAD R19, R5, UR6, RZ ;  /* 0x0000000605137c24 */ /* 0x000fc6000f8e02ff */
[----:B------:R-:W5:Y:S04]  /*14fc0*/  LDL.LU R5, [R1+0x64] ;  /* 0x0000640001057983 */ /* 0x000f680000300800 */
[----:B------:R0:W-:Y:S04]  /*14fd0*/  STL [R1+0xa8], R20 ;  /* 0x0000a81401007387 */ /* 0x0001e80000100800 */
[----:B------:R1:W-:Y:S01]  /*14fe0*/  STL [R1+0xa4], R19 ;  /* 0x0000a41301007387 */ /* 0x0003e20000100800 */
[----:B0-----:R-:W-:-:S03]  /*14ff0*/  IMAD R20, R7, UR6, RZ ;  /* 0x0000000607147c24 */ /* 0x001fc6000f8e02ff */
[----:B------:R-:W5:Y:S01]  /*15000*/  LDL.LU R7, [R1+0x5c] ;  /* 0x00005c0001077983 */ /* 0x000f620000300800 */
[----:B-1----:R-:W-:Y:S02]  /*15010*/  IMAD R19, R9, UR6, RZ ;  /* 0x0000000609137c24 */ /* 0x002fe4000f8e02ff */
[----:B------:R-:W-:Y:S01]  /*15020*/  IMAD R16, R16, UR6, RZ ;  /* 0x0000000610107c24 */ /* 0x000fe2000f8e02ff */
[----:B------:R0:W-:Y:S04]  /*15030*/  STL [R1+0xa0], R20 ;  /* 0x0000a01401007387 */ /* 0x0001e80000100800 */
[----:B------:R-:W5:Y:S01]  /*15040*/  LDL.LU R9, [R1+0x58] ;  /* 0x0000580001097983 */ /* 0x000f620000300800 */
[----:B------:R-:W-:-:S03]  /*15050*/  IMAD R15, R15, UR6, RZ ;  /* 0x000000060f0f7c24 */ /* 0x000fc6000f8e02ff */
[----:B------:R-:W-:Y:S04]  /*15060*/  STL [R1+0x9c], R19 ;  /* 0x00009c1301007387 */ /* 0x000fe80000100800 */
[----:B------:R-:W5:Y:S01]  /*15070*/  LDL.LU R25, [R1+0x54] ;  /* 0x0000540001197983 */ /* 0x000f620000300800 */
[----:B------:R-:W-:-:S03]  /*15080*/  IMAD R14, R14, UR6, RZ ;  /* 0x000000060e0e7c24 */ /* 0x000fc6000f8e02ff */
[----:B------:R-:W-:Y:S04]  /*15090*/  STL [R1+0x98], R16 ;  /* 0x0000981001007387 */ /* 0x000fe80000100800 */
[----:B------:R-:W5:Y:S04]  /*150a0*/  LDL.LU R24, [R1+0x50] ;  /* 0x0000500001187983 */ /* 0x000f680000300800 */
[----:B------:R-:W-:Y:S04]  /*150b0*/  STL [R1+0x94], R15 ;  /* 0x0000940f01007387 */ /* 0x000fe80000100800 */
[----:B------:R-:W5:Y:S04]  /*150c0*/  LDL.LU R23, [R1+0x4c] ;  /* 0x00004c0001177983 */ /* 0x000f680000300800 */
[----:B------:R-:W-:Y:S04]  /*150d0*/  STL [R1+0x90], R14 ;  /* 0x0000900e01007387 */ /* 0x000fe80000100800 */
[----:B------:R-:W5:Y:S01]  /*150e0*/  LDL.LU R22, [R1+0x48] ;  /* 0x0000480001167983 */ /* 0x000f620000300800 */
[----:B--2---:R-:W-:-:S02]  /*150f0*/  IMAD R13, R13, UR6, RZ ;  /* 0x000000060d0d7c24 */ /* 0x004fc4000f8e02ff */
[----:B---3--:R-:W-:-:S03]  /*15100*/  IMAD R12, R12, UR6, RZ ;  /* 0x000000060c0c7c24 */ /* 0x008fc6000f8e02ff */
[----:B------:R-:W-:Y:S01]  /*15110*/  STL [R1+0x8c], R13 ;  /* 0x00008c0d01007387 */ /* 0x000fe20000100800 */
[----:B----4-:R-:W-:-:S03]  /*15120*/  IMAD R11, R11, UR6, RZ ;  /* 0x000000060b0b7c24 */ /* 0x010fc6000f8e02ff */
[----:B------:R-:W-:Y:S04]  /*15130*/  STL [R1+0x88], R12 ;  /* 0x0000880c01007387 */ /* 0x000fe80000100800 */
[----:B------:R-:W2:Y:S04]  /*15140*/  LDL.LU R21, [R1+0x44] ;  /* 0x0000440001157983 */ /* 0x000ea80000300800 */
[----:B------:R-:W-:Y:S01]  /*15150*/  STL [R1+0x84], R11 ;  /* 0x0000840b01007387 */ /* 0x000fe20000100800 */
[----:B-----5:R-:W-:Y:S02]  /*15160*/  IMAD R10, R10, UR6, RZ ;  /* 0x000000060a0a7c24 */ /* 0x020fe4000f8e02ff */
[----:B------:R-:W-:-:S03]  /*15170*/  IMAD R8, R8, UR6, RZ ;  /* 0x0000000608087c24 */ /* 0x000fc6000f8e02ff */
[----:B------:R-:W-:Y:S04]  /*15180*/  STL [R1+0x7c], R10 ;  /* 0x00007c0a01007387 */ /* 0x000fe80000100800 */
[----:B0-----:R-:W3:Y:S04]  /*15190*/  LDL.LU R20, [R1+0x40] ;  /* 0x0000400001147983 */ /* 0x001ee80000300800 */
[----:B------:R-:W-:Y:S01]  /*151a0*/  STL [R1+0x78], R8 ;  /* 0x0000780801007387 */ /* 0x000fe20000100800 */
[----:B------:R-:W-:-:S05]  /*151b0*/  IMAD R6, R6, UR6, RZ ;  /* 0x0000000606067c24 */ /* 0x000fca000f8e02ff */
[----:B------:R0:W-:Y:S02]  /*151c0*/  STL [R1+0x74], R6 ;  /* 0x0000740601007387 */ /* 0x0001e40000100800 */
[----:B0-----:R-:W-:Y:S02]  /*151d0*/  IMAD R6, R17, UR6, RZ ;  /* 0x0000000611067c24 */ /* 0x001fe4000f8e02ff */
[----:B------:R-:W4:Y:S01]  /*151e0*/  LDL.LU R17, [R1+0x569c] ;  /* 0x00569c0001117983 */ /* 0x000f220000300800 */
[----:B------:R-:W-:-:S05]  /*151f0*/  IMAD R4, R4, UR6, RZ ;  /* 0x0000000604047c24 */ /* 0x000fca000f8e02ff */
[----:B------:R0:W-:Y:S04]  /*15200*/  STL [R1+0x70], R4 ;  /* 0x0000700401007387 */ /* 0x0001e80000100800 */
[----:B------:R-:W5:Y:S01]  /*15210*/  LDL.LU R19, [R1+0x3c] ;  /* 0x00003c0001137983 */ /* 0x000f620000300800 */
[----:B0-----:R-:W-:-:S03]  /*15220*/  IMAD R4, R3, UR6, RZ ;  /* 0x0000000603047c24 */ /* 0x001fc6000f8e02ff */
[----:B------:R-:W-:Y:S04]  /*15230*/  STL [R1+0x6c], R6 ;  /* 0x00006c0601007387 */ /* 0x000fe80000100800 */
[----:B------:R-:W-:Y:S04]  /*15240*/  STL [R1+0x68], R4 ;  /* 0x0000680401007387 */ /* 0x000fe80000100800 */
[----:B------:R-:W5:Y:S01]  /*15250*/  LDL.LU R16, [R1+0x38] ;  /* 0x0000380001107983 */ /* 0x000f620000300800 */
[----:B------:R-:W-:-:S03]  /*15260*/  IMAD R3, R61, UR6, RZ ;  /* 0x000000063d037c24 */ /* 0x000fc6000f8e02ff */
[----:B------:R-:W5:Y:S04]  /*15270*/  LDL.LU R15, [R1+0x34] ;  /* 0x00003400010f7983 */ /* 0x000f680000300800 */
[----:B------:R4:W-:Y:S04]  /*15280*/  STL [R1+0x60], R3 ;  /* 0x0000600301007387 */ /* 0x0009e80000100800 */
[----:B------:R-:W5:Y:S04]  /*15290*/  LDL.LU R14, [R1+0x30] ;  /* 0x00003000010e7983 */ /* 0x000f680000300800 */
[----:B------:R-:W5:Y:S01]  /*152a0*/  LDL.LU R13, [R1+0x2c] ;  /* 0x00002c00010d7983 */ /* 0x000f620000300800 */
[----:B------:R-:W-:Y:S01]  /*152b0*/  LEA.HI.X.SX32 R2, R2, UR7, 0x1, P6 ;  /* 0x0000000702027c11 */ /* 0x000fe2000b0f0eff */
[----:B------:R-:W-:Y:S01]  /*152c0*/  IMAD R27, R27, UR6, RZ ;  /* 0x000000061b1b7c24 */ /* 0x000fe2000f8e02ff */
[----:B------:R-:W-:Y:S01]  /*152d0*/  UIMAD UR39, UR13, 0x1f, URZ ;  /* 0x0000001f0d2778a4 */ /* 0x000fe2000f8e023f */
        /* <DEDUP_REMOVED lines=9> */
[----:B------:R-:W-:Y:S01]  /*15370*/  ULDC UR7, c[0x0][0x238] ;  /* 0x00008e0000077ab9 */ /* 0x000fe20000000800 */
[----:B----4-:R-:W-:-:S02]  /*15380*/  IADD3 R3, P3, R5, R17, RZ ;  /* 0x0000001105037210 */ /* 0x010fc40007f7e0ff */
[----:B------:R-:W-:-:S03]  /*15390*/  IADD3 R4, P2, R7, R17, RZ ;  /* 0x0000001107047210 */ /* 0x000fc60007f5e0ff */
[----:B------:R0:W-:Y:S04]  /*153a0*/  STL [R1+0x3b68], R3 ;  /* 0x003b680301007387 */ /* 0x0001e80000100800 */
[----:B------:R-:W4:Y:S04]  /*153b0*/  LDL.LU R12, [R1+0x28] ;  /* 0x00002800010c7983 */ /* 0x000f280000300800 */
[----:B------:R1:W-:Y:S01]  /*153c0*/  STL [R1+0x3b6c], R4 ;  /* 0x003b6c0401007387 */ /* 0x0003e20000100800 */
[----:B0-----:R-:W-:-:S03]  /*153d0*/  IADD3 R3, P1, R9, R17, RZ ;  /* 0x0000001109037210 */ /* 0x001fc60007f3e0ff */
[----:B------:R-:W4:Y:S04]  /*153e0*/  LDL.LU R11, [R1+0x24] ;  /* 0x00002400010b7983 */ /* 0x000f280000300800 */
[----:B------:R0:W-:Y:S01]  /*153f0*/  STL [R1+0x3b70], R3 ;  /* 0x003b700301007387 */ /* 0x0001e20000100800 */
[----:B-1----:R-:W-:-:S03]  /*15400*/  IADD3 R4, P0, R25, R17, RZ ;  /* 0x0000001119047210 */ /* 0x002fc60007f1e0ff */
[----:B------:R-:W4:Y:S04]  /*15410*/  LDL.LU R10, [R1+0x20] ;  /* 0x00002000010a7983 */ /* 0x000f280000300800 */
[----:B------:R1:W-:Y:S01]  /*15420*/  STL [R1+0x3b74], R4 ;  /* 0x003b740401007387 */ /* 0x0003e20000100800 */
[----:B0-----:R-:W-:-:S03]  /*15430*/  IADD3 R3, P6, R24, R17, RZ ;  /* 0x0000001118037210 */ /* 0x001fc60007fde0ff */
[----:B------:R-:W4:Y:S04]  /*15440*/  LDL.LU R61, [R1+0x1c] ;  /* 0x00001c00013d7983 */ /* 0x000f280000300800 */
[----:B------:R0:W-:Y:S01]  /*15450*/  STL [R1+0x3b78], R3 ;  /* 0x003b780301007387 */ /* 0x0001e20000100800 */
[----:B-1----:R-:W-:-:S03]  /*15460*/  IADD3 R4, P5, R23, R17, RZ ;  /* 0x0000001117047210 */ /* 0x002fc60007fbe0ff */
[----:B0-----:R-:W4:Y:S01]  /*15470*/  LDL.LU R3, [R1+0x18] ;  /* 0x0000180001037983 */ /* 0x001f220000300800 */
[----:B------:R-:W-:-:S03]  /*15480*/  IADD3 R8, P4, R22, R17, RZ ;  /* 0x0000001116087210 */ /* 0x000fc60007f9e0ff */
[----:B------:R0:W-:Y:S01]  /*15490*/  STL [R1+0x3b7c], R4 ;  /* 0x003b7c0401007387 */ /* 0x0001e20000100800 */
[----:B------:R-:W-:-:S03]  /*154a0*/  LEA.HI.X.SX32 R6, R5, R2, 0x1, P3 ;  /* 0x0000000205067211 */ /* 0x000fc600018f0eff */
[----:B0-----:R-:W4:Y:S04]  /*154b0*/  LDL.LU R4, [R1+0x14] ;  /* 0x0000140001047983 */ /* 0x001f280000300800 */
[----:B------:R0:W-:Y:S04]  /*154c0*/  STL [R1+0x3b80], R8 ;  /* 0x003b800801007387 */ /* 0x0001e80000100800 */
[----:B------:R-:W4:Y:S01]  /*154d0*/  LDL.LU R5, [R1+0x10] ;  /* 0x0000100001057983 */ /* 0x000f220000300800 */
[----:B--2---:R-:W-:-:S03]  /*154e0*/  IADD3 R26, P3, R21, R17, RZ ;  /* 0x00000011151a7210 */ /* 0x004fc60007f7e0ff */
[----:B------:R1:W-:Y:S01]  /*154f0*/  STL [R1+0x3b60], R6 ;  /* 0x003b600601007387 */ /* 0x0003e20000100800 */
[----:B0-----:R-:W-:-:S03]  /*15500*/  LEA.HI.X.SX32 R8, R7, R2, 0x1, P2 ;  /* 0x0000000207087211 */ /* 0x001fc600010f0eff */
[----:B-1----:R-:W2:Y:S04]  /*15510*/  LDL.LU R6, [R1+0xc] ;  /* 0x00000c0001067983 */ /* 0x002ea80000300800 */
[----:B------:R3:W-:Y:S04]  /*15520*/  STL [R1+0x3b64], R26 ;  /* 0x003b641a01007387 */ /* 0x0007e80000100800 */
[----:B------:R-:W2:Y:S04]  /*15530*/  LDL.LU R7, [R1+0x8] ;  /* 0x0000080001077983 */ /* 0x000ea80000300800 */
[----:B------:R0:W-:Y:S01]  /*15540*/  STL [R1+0x3b58], R8 ;  /* 0x003b580801007387 */ /* 0x0001e20000100800 */
[----:B---3--:R-:W-:-:S03]  /*15550*/  IADD3 R26, P2, R20, R17, RZ ;  /* 0x00000011141a7210 */ /* 0x008fc60007f5e0ff */
[----:B0-----:R-:W3:Y:S04]  /*15560*/  LDL.LU R8, [R1+0x4] ;  /* 0x0000040001087983 */ /* 0x001ee80000300800 */
[----:B------:R0:W-:Y:S02]  /*15570*/  STL [R1+0x3b5c], R26 ;  /* 0x003b5c1a01007387 */ /* 0x0001e40000100800 */
[-C--:B0-----:R-:W-:Y:S02]  /*15580*/  LEA.HI.X.SX32 R26, R9, R2.reuse, 0x1, P1 ;  /* 0x00000002091a7211 */ /* 0x081fe400008f0eff */
[----:B------:R-:W3:Y:S01]  /*15590*/  LDL.LU R9, [R1] ;  /* 0x0000000001097983 */ /* 0x000ee20000300800 */
[----:B------:R-:W-:-:S03]  /*155a0*/  LEA.HI.X.SX32 R25, R25, R2, 0x1, P0 ;  /* 0x0000000219197211 */ /* 0x000fc600000f0eff */
[----:B------:R5:W-:Y:S02]  /*155b0*/  STL [R1+0x3b50], R26 ;  /* 0x003b501a01007387 */ /* 0x000be40000100800 */
[----:B-----5:R-:W-:-:S05]  /*155c0*/  IADD3 R26, P1, R19, R17, RZ ;  /* 0x00000011131a7210 */ /* 0x020fca0007f3e0ff */
[----:B------:R0:W-:Y:S01]  /*155d0*/  STL [R1+0x3b54], R26 ;  /* 0x003b541a01007387 */ /* 0x0001e20000100800 */
[----:B------:R-:W-:-:S03]  /*155e0*/  LEA.HI.X.SX32 R24, R24, R2, 0x1, P6 ;  /* 0x0000000218187211 */ /* 0x000fc600030f0eff */
[----:B0-----:R-:W5:Y:S04]  /*155f0*/  LDL.LU R26, [R1+0x5698] ;  /* 0x00569800011a7983 */ /* 0x001f680000300800 */
[----:B------:R0:W-:Y:S02]  /*15600*/  STL [R1+0x3b48], R25 ;  /* 0x003b481901007387 */ /* 0x0001e40000100800 */
[----:B0-----:R-:W-:-:S05]  /*15610*/  IADD3 R25, P0, R16, R17, RZ ;  /* 0x0000001110197210 */ /* 0x001fca0007f1e0ff */
        /* <DEDUP_REMOVED lines=18> */
[----:B------:R4:W-:Y:S01]  /*15740*/  STL [R1+0x3b28], R21 ;  /* 0x003b281501007387 */ /* 0x0009e20000100800 */
[-C--:B------:R-:W-:Y:S02]  /*15750*/  LEA.HI.X.SX32 R19, R19, R2.reuse, 0x1, P1 ;  /* 0x0000000213137211 */ /* 0x080fe400008f0eff */
[-C--:B------:R-:W-:Y:S02]  /*15760*/  LEA.HI.X.SX32 R16, R16, R2.reuse, 0x1, P0 ;  /* 0x0000000210107211 */ /* 0x080fe400000f0eff */
[----:B------:R-:W-:Y:S02]  /*15770*/  LEA.HI.X.SX32 R15, R15, R2, 0x1, P6 ;  /* 0x000000020f0f7211 */ /* 0x000fe400030f0eff */
[----:B----4-:R-:W-:-:S05]  /*15780*/  IADD3 R21, P3, R12, R17, RZ ;  /* 0x000000110c157210 */ /* 0x010fca0007f7e0ff */
[----:B------:R0:W-:Y:S04]  /*15790*/  STL [R1+0x3b2c], R21 ;  /* 0x003b2c1501007387 */ /* 0x0001e80000100800 */
[----:B0-----:R-:W4:Y:S04]  /*157a0*/  LDL.LU R21, [R1+0x5684] ;  /* 0x0056840001157983 */ /* 0x001f280000300800 */
[----:B------:R0:W-:Y:S02]  /*157b0*/  STL [R1+0x3b20], R20 ;  /* 0x003b201401007387 */ /* 0x0001e40000100800 */
[----:B0-----:R-:W-:-:S05]  /*157c0*/  IADD3 R20, P2, R11, R17, RZ ;  /* 0x000000110b147210 */ /* 0x001fca0007f5e0ff */
[----:B------:R0:W-:Y:S04]  /*157d0*/  STL [R1+0x3b24], R20 ;  /* 0x003b241401007387 */ /* 0x0001e80000100800 */
[----:B0-----:R-:W5:Y:S04]  /*157e0*/  LDL.LU R20, [R1+0x5680] ;  /* 0x0056800001147983 */ /* 0x001f680000300800 */
[----:B------:R0:W-:Y:S02]  /*157f0*/  STL [R1+0x3b18], R19 ;  /* 0x003b181301007387 */ /* 0x0001e40000100800 */
[----:B0-----:R-:W-:-:S05]  /*15800*/  IADD3 R19, P1, R10, R17, RZ ;  /* 0x000000110a137210 */ /* 0x001fca0007f3e0ff */
[----:B------:R0:W-:Y:S04]  /*15810*/  STL [R1+0x3b1c], R19 ;  /* 0x003b1c1301007387 */ /* 0x0001e80000100800 */
[----:B0-----:R-:W4:Y:S04]  /*15820*/  LDL.LU R19, [R1+0x567c] ;  /* 0x00567c0001137983 */ /* 0x001f280000300800 */
        /* <DEDUP_REMOVED lines=21> */
[----:B--2---:R-:W-:-:S05]  /*15980*/  IADD3 R12, P3, R6, R17, RZ ;  /* 0x00000011060c7210 */ /* 0x004fca0007f7e0ff */
[----:B------:R0:W-:Y:S01]  /*15990*/  STL [R1+0x3af4], R12 ;  /* 0x003af40c01007387 */ /* 0x0001e20000100800 */
[----:B------:R-:W-:-:S03]  /*159a0*/  LEA.HI.X.SX32 R10, R10, R2, 0x1, P1 ;  /* 0x000000020a0a7211 */ /* 0x000fc600008f0eff */
[----:B0-----:R-:W2:Y:S04]  /*159b0*/  LDL.LU R12, [R1+0x5668] ;  /* 0x00566800010c7983 */ /* 0x001ea80000300800 */
[----:B------:R0:W-:Y:S02]  /*159c0*/  STL [R1+0x3ae8], R11 ;  /* 0x003ae80b01007387 */ /* 0x0001e40000100800 */
[----:B0-----:R-:W-:-:S05]  /*159d0*/  IADD3 R11, P2, R7, R17, RZ ;  /* 0x00000011070b7210 */ /* 0x001fca0007f5e0ff */
[----:B------:R0:W-:Y:S01]  /*159e0*/  STL [R1+0x3aec], R11 ;  /* 0x003aec0b01007387 */ /* 0x0001e20000100800 */
[----:B------:R-:W-:-:S03]  /*159f0*/  LEA.HI.X.SX32 R61, R61, R2, 0x1, P0 ;  /* 0x000000023d3d7211 */ /* 0x000fc600000f0eff */
[----:B0-----:R-:W5:Y:S04]  /*15a00*/  LDL.LU R11, [R1+0x5664] ;  /* 0x00566400010b7983 */ /* 0x001f680000300800 */
[----:B------:R3:W-:Y:S02]  /*15a10*/  STL [R1+0x3ae0], R10 ;  /* 0x003ae00a01007387 */ /* 0x0007e40000100800 */
[----:B---3--:R-:W-:-:S05]  /*15a20*/  IADD3 R10, P1, R8, R17, RZ ;  /* 0x00000011080a7210 */ /* 0x008fca0007f3e0ff */
[----:B------:R0:W-:Y:S04]  /*15a30*/  STL [R1+0x3ae4], R10 ;  /* 0x003ae40a01007387 */ /* 0x0001e80000100800 */
[----:B0-----:R-:W3:Y:S04]  /*15a40*/  LDL.LU R10, [R1+0x5660] ;  /* 0x00566000010a7983 */ /* 0x001ee80000300800 */
[----:B------:R0:W-:Y:S02]  /*15a50*/  STL [R1+0x3ad8], R61 ;  /* 0x003ad83d01007387 */ /* 0x0001e40000100800 */
[----:B0-----:R-:W-:-:S05]  /*15a60*/  IADD3 R61, P0, R9, R17, RZ ;  /* 0x00000011093d7210 */ /* 0x001fca0007f1e0ff */
[----:B------:R0:W-:Y:S04]  /*15a70*/  STL [R1+0x3adc], R61 ;  /* 0x003adc3d01007387 */ /* 0x0001e80000100800 */
[----:B0-----:R-:W4:Y:S01]  /*15a80*/  LDL.LU R61, [R1+0x565c] ;  /* 0x00565c00013d7983 */ /* 0x001f220000300800 */
[----:B------:R-:W-:-:S05]  /*15a90*/  LEA.HI.X.SX32 R3, R3, R2, 0x1, P6 ;  /* 0x0000000203037211 */ /* 0x000fca00030f0eff */
[----:B------:R4:W-:Y:S02]  /*15aa0*/  STL [R1+0x3ad0], R3 ;  /* 0x003ad00301007387 */ /* 0x0009e40000100800 */
[----:B----4-:R-:W-:-:S05]  /*15ab0*/  IADD3 R3, P6, R61, R17, RZ ;  /* 0x000000113d037210 */ /* 0x010fca0007fde0ff */
        /* <DEDUP_REMOVED lines=33> */
[----:B------:R4:W-:Y:S01]  /*15cd0*/  STL [R1+0x3a98], R61 ;  /* 0x003a983d01007387 */ /* 0x0009e20000100800 */
[----:B------:R-:W-:Y:S02]  /*15ce0*/  IMAD R33, R33, UR6, RZ ;  /* 0x0000000621217c24 */ /* 0x000fe4000f8e02ff */
[----:B------:R-:W-:Y:S02]  /*15cf0*/  IMAD R34, R34, UR6, RZ ;  /* 0x0000000622227c24 */ /* 0x000fe4000f8e02ff */
[----:B------:R-:W-:Y:S02]  /*15d00*/  IMAD R35, R35, UR6, RZ ;  /* 0x0000000623237c24 */ /* 0x000fe4000f8e02ff */
[----:B------:R-:W-:Y:S02]  /*15d10*/  IMAD R36, R36, UR6, RZ ;  /* 0x0000000624247c24 */ /* 0x000fe4000f8e02ff */
[----:B------:R-:W-:Y:S02]  /*15d20*/  IMAD R37, R37, UR6, RZ ;  /* 0x0000000625257c24 */ /* 0x000fe4000f8e02ff */
[----:B------:R-:W-:-:S02]  /*15d30*/  IMAD R38, R38, UR6, RZ ;  /* 0x0000000626267c24 */ /* 0x000fc4000f8e02ff */
        /* <DEDUP_REMOVED lines=12> */
[----:B------:R-:W-:Y:S01]  /*15e00*/  IMAD R51, R51, UR6, RZ ;  /* 0x0000000633337c24 */ /* 0x000fe2000f8e02ff */
[----:B----4-:R-:W-:-:S05]  /*15e10*/  IADD3 R61, P6, R9, R17, RZ ;  /* 0x00000011093d7210 */ /* 0x010fca0007fde0ff */
[----:B------:R0:W-:Y:S02]  /*15e20*/  STL [R1+0x3a9c], R61 ;  /* 0x003a9c3d01007387 */ /* 0x0001e40000100800 */
[----:B0-----:R-:W-:Y:S02]  /*15e30*/  LEA.HI.X.SX32 R61, R3, R2, 0x1, P5 ;  /* 0x00000002033d7211 */ /* 0x001fe400028f0eff */
[----:B---3--:R-:W-:-:S03]  /*15e40*/  IADD3 R3, P5, R10, R17, RZ ;  /* 0x000000110a037210 */ /* 0x008fc60007fbe0ff */
[----:B------:R0:W-:Y:S04]  /*15e50*/  STL [R1+0x3a90], R61 ;  /* 0x003a903d01007387 */ /* 0x0001e80000100800 */
[----:B------:R1:W-:Y:S01]  /*15e60*/  STL [R1+0x3a94], R3 ;  /* 0x003a940301007387 */ /* 0x0003e20000100800 */
[-C--:B0-----:R-:W-:Y:S02]  /*15e70*/  LEA.HI.X.SX32 R61, R4, R2.reuse, 0x1, P4 ;  /* 0x00000002043d7211 */ /* 0x081fe400020f0eff */
[-C--:B-----5:R-:W-:Y:S02]  /*15e80*/  IADD3 R4, P4, R11, R17.reuse, RZ ;  /* 0x000000110b047210 */ /* 0x0a0fe40007f9e0ff */
[-C--:B-1----:R-:W-:Y:S02]  /*15e90*/  LEA.HI.X.SX32 R3, R5, R2.reuse, 0x1, P3 ;  /* 0x0000000205037211 */ /* 0x082fe400018f0eff */
[----:B--2---:R-:W-:Y:S01]  /*15ea0*/  IADD3 R5, P3, R12, R17, RZ ;  /* 0x000000110c057210 */ /* 0x004fe20007f7e0ff */
[----:B------:R-:W-:Y:S04]  /*15eb0*/  STL [R1+0x3a88], R61 ;  /* 0x003a883d01007387 */ /* 0x000fe80000100800 */
[----:B------:R0:W-:Y:S04]  /*15ec0*/  STL [R1+0x3a8c], R4 ;  /* 0x003a8c0401007387 */ /* 0x0001e80000100800 */
[----:B------:R1:W-:Y:S04]  /*15ed0*/  STL [R1+0x3a80], R3 ;  /* 0x003a800301007387 */ /* 0x0003e80000100800 */
[----:B------:R2:W-:Y:S01]  /*15ee0*/  STL [R1+0x3a84], R5 ;  /* 0x003a840501007387 */ /* 0x0005e20000100800 */
[----:B0-----:R-:W-:-:S02]  /*15ef0*/  LEA.HI.X.SX32 R4, R6, R2, 0x1, P2 ;  /* 0x0000000206047211 */ /* 0x001fc400010f0eff */
[----:B-1----:R-:W-:-:S03]  /*15f00*/  IADD3 R3, P2, R13, R17, RZ ;  /* 0x000000110d037210 */ /* 0x002fc60007f5e0ff */
[----:B------:R0:W-:Y:S01]  /*15f10*/  STL [R1+0x3a78], R4 ;  /* 0x003a780401007387 */ /* 0x0001e20000100800 */
[----:B--2---:R-:W-:-:S03]  /*15f20*/  LEA.HI.X.SX32 R5, R7, R2, 0x1, P1 ;  /* 0x0000000207057211 */ /* 0x004fc600008f0eff */
[----:B------:R1:W-:Y:S04]  /*15f30*/  STL [R1+0x3a7c], R3 ;  /* 0x003a7c0301007387 */ /* 0x0003e80000100800 */
[----:B------:R2:W-:Y:S01]  /*15f40*/  STL [R1+0x3a70], R5 ;  /* 0x003a700501007387 */ /* 0x0005e20000100800 */
[----:B0-----:R-:W-:Y:S02]  /*15f50*/  IADD3 R4, P1, R14, R17, RZ ;  /* 0x000000110e047210 */ /* 0x001fe40007f3e0ff */
[----:B-1----:R-:W-:-:S03]  /*15f60*/  LEA.HI.X.SX32 R3, R8, R2, 0x1, P0 ;  /* 0x0000000208037211 */ /* 0x002fc600000f0eff */
[----:B------:R0:W-:Y:S01]  /*15f70*/  STL [R1+0x3a74], R4 ;  /* 0x003a740401007387 */ /* 0x0001e20000100800 */
[----:B--2---:R-:W-:-:S03]  /*15f80*/  IADD3 R5, P0, R15, R17, RZ ;  /* 0x000000110f057210 */ /* 0x004fc60007f1e0ff */
[----:B------:R1:W-:Y:S04]  /*15f90*/  STL [R1+0x3a68], R3 ;  /* 0x003a680301007387 */ /* 0x0003e80000100800 */
[----:B------:R2:W-:Y:S01]  /*15fa0*/  STL [R1+0x3a6c], R5 ;  /* 0x003a6c0501007387 */ /* 0x0005e20000100800 */
[----:B0-----:R-:W-:Y:S02]  /*15fb0*/  LEA.HI.X.SX32 R4, R9, R2, 0x1, P6 ;  /* 0x0000000209047211 */ /* 0x001fe400030f0eff */
        /* <DEDUP_REMOVED lines=124> */
[----:B------:R-:W-:Y:S01]  /*16780*/  STL [R1+0x3968], R5 ;  /* 0x0039680501007387 */ /* 0x000fe20000100800 */
[----:B0-----:R-:W-:-:S03]  /*16790*/  IADD3 R4, P3, R49, R17, RZ ;  /* 0x0000001131047210 */ /* 0x001fc60007f7e0ff */
[----:B------:R-:W2:Y:S01]  /*167a0*/  LDL.LU R20, [R1+0x110] ;  /* 0x0001100001147983 */ /* 0x000ea20000300800 */
[----:B-1----:R-:W-:-:S03]  /*167b0*/  LEA.HI.X.SX32 R3, R43, R2, 0x1, P2 ;  /* 0x000000022b037211 */ /* 0x002fc600010f0eff */
[----:B------:R0:W-:Y:S04]  /*167c0*/  STL [R1+0x396c], R4 ;  /* 0x00396c0401007387 */ /* 0x0001e80000100800 */
[----:B------:R1:W-:Y:S04]  /*167d0*/  STL [R1+0x3960], R3 ;  /* 0x0039600301007387 */ /* 0x0003e80000100800 */
[----:B------:R-:W3:Y:S01]  /*167e0*/  LDL.LU R19, [R1+0x10c] ;  /* 0x00010c0001137983 */ /* 0x000ee20000300800 */
[----:B0-----:R-:W-:Y:S02]  /*167f0*/  IADD3 R4, P2, R50, R17, RZ ;  /* 0x0000001132047210 */ /* 0x001fe40007f5e0ff */
[----:B-1----:R-:W-:-:S03]  /*16800*/  LEA.HI.X.SX32 R3, R44, R2, 0x1, P1 ;  /* 0x000000022c037211 */ /* 0x002fc600008f0eff */
[----:B------:R0:W-:Y:S04]  /*16810*/  STL [R1+0x3964], R4 ;  /* 0x0039640401007387 */ /* 0x0001e80000100800 */
[----:B------:R1:W-:Y:S04]  /*16820*/  STL [R1+0x3958], R3 ;  /* 0x0039580301007387 */ /* 0x0003e80000100800 */
[----:B------:R-:W4:Y:S01]  /*16830*/  LDL.LU R16, [R1+0x108] ;  /* 0x0001080001107983 */ /* 0x000f220000300800 */
[----:B0-----:R-:W-:Y:S02]  /*16840*/  IADD3 R4, P1, R51, R17, RZ ;  /* 0x0000001133047210 */ /* 0x001fe40007f3e0ff */
[----:B-1----:R-:W-:-:S03]  /*16850*/  LEA.HI.X.SX32 R3, R45, R2, 0x1, P0 ;  /* 0x000000022d037211 */ /* 0x002fc600000f0eff */
[----:B------:R0:W-:Y:S04]  /*16860*/  STL [R1+0x395c], R4 ;  /* 0x00395c0401007387 */ /* 0x0001e80000100800 */
[----:B------:R1:W-:Y:S04]  /*16870*/  STL [R1+0x3950], R3 ;  /* 0x0039500301007387 */ /* 0x0003e80000100800 */
[----:B------:R-:W5:Y:S01]  /*16880*/  LDL.LU R15, [R1+0x104] ;  /* 0x00010400010f7983 */ /* 0x000f620000300800 */
[----:B------:R-:W-:Y:S02]  /*16890*/  IMAD R52, R52, UR6, RZ ;  /* 0x0000000634347c24 */ /* 0x000fe4000f8e02ff */
[----:B------:R-:W-:-:S03]  /*168a0*/  IMAD R53, R53, UR6, RZ ;  /* 0x0000000635357c24 */ /* 0x000fc6000f8e02ff */
[----:B0-----:R-:W-:Y:S02]  /*168b0*/  IADD3 R4, P0, R52, R17, RZ ;  /* 0x0000001134047210 */ /* 0x001fe40007f1e0ff */
[----:B-1----:R-:W-:Y:S01]  /*168c0*/  LEA.HI.X.SX32 R3, R46, R2, 0x1, P6 ;  /* 0x000000022e037211 */ /* 0x002fe200030f0eff */
[----:B------:R-:W-:Y:S02]  /*168d0*/  IMAD R54, R54, UR6, RZ ;  /* 0x0000000636367c24 */ /* 0x000fe4000f8e02ff */
[----:B------:R0:W-:Y:S04]  /*168e0*/  STL [R1+0x3954], R4 ;  /* 0x0039540401007387 */ /* 0x0001e80000100800 */
[----:B------:R1:W-:Y:S01]  /*168f0*/  STL [R1+0x3948], R3 ;  /* 0x0039480301007387 */ /* 0x0003e20000100800 */
[----:B------:R-:W-:-:S03]  /*16900*/  IMAD R55, R55, UR6, RZ ;  /* 0x0000000637377c24 */ /* 0x000fc6000f8e02ff */
[----:B------:R-:W5:Y:S01]  /*16910*/  LDL.LU R14, [R1+0x100] ;  /* 0x00010000010e7983 */ /* 0x000f620000300800 */
[----:B0-----:R-:W-:Y:S02]  /*16920*/  IADD3 R4, P6, R53, R17, RZ ;  /* 0x0000001135047210 */ /* 0x001fe40007fde0ff */
[----:B-1----:R-:W-:-:S03]  /*16930*/  LEA.HI.X.SX32 R3, R47, R2, 0x1, P5 ;  /* 0x000000022f037211 */ /* 0x002fc600028f0eff */
[----:B------:R0:W-:Y:S01]  /*16940*/  STL [R1+0x394c], R4 ;  /* 0x00394c0401007387 */ /* 0x0001e20000100800 */
[----:B------:R-:W-:-:S03]  /*16950*/  IMAD R56, R56, UR6, RZ ;  /* 0x0000000638387c24 */ /* 0x000fc6000f8e02ff */
[----:B------:R1:W-:Y:S04]  /*16960*/  STL [R1+0x3940], R3 ;  /* 0x0039400301007387 */ /* 0x0003e80000100800 */
        /* <DEDUP_REMOVED lines=10> */
[----:B------:R-:W-:-:S03]  /*16a10*/  IADD3 R5, P3, R56, R17, RZ ;  /* 0x0000001138057210 */ /* 0x000fc60007f7e0ff */
[----:B------:R1:W-:Y:S01]  /*16a20*/  STL [R1+0x3930], R3 ;  /* 0x0039300301007387 */ /* 0x0003e20000100800 */
[----:B------:R-:W-:Y:S01]  /*16a30*/  IMAD R58, R58, UR6, RZ ;  /* 0x000000063a3a7c24 */ /* 0x000fe2000f8e02ff */
[----:B0-----:R-:W-:Y:S02]  /*16a40*/  LEA.HI.X.SX32 R4, R50, R2, 0x1, P2 ;  /* 0x0000000232047211 */ /* 0x001fe400010f0eff */
[----:B------:R-:W-:Y:S01]  /*16a50*/  STL [R1+0x3934], R5 ;  /* 0x0039340501007387 */ /* 0x000fe20000100800 */
[----:B-1----:R-:W-:-:S03]  /*16a60*/  IADD3 R3, P2, R57, R17, RZ ;  /* 0x0000001139037210 */ /* 0x002fc60007f5e0ff */
[----:B------:R-:W5:Y:S04]  /*16a70*/  LDL.LU R11, [R1+0xf4] ;  /* 0x0000f400010b7983 */ /* 0x000f680000300800 */
[----:B------:R0:W-:Y:S01]  /*16a80*/  STL [R1+0x3928], R4 ;  /* 0x0039280401007387 */ /* 0x0001e20000100800 */
[----:B------:R-:W-:-:S03]  /*16a90*/  IMAD R60, R60, UR6, RZ ;  /* 0x000000063c3c7c24 */ /* 0x000fc6000f8e02ff */
[----:B------:R1:W-:Y:S04]  /*16aa0*/  STL [R1+0x392c], R3 ;  /* 0x00392c0301007387 */ /* 0x0003e80000100800 */
[----:B------:R-:W5:Y:S01]  /*16ab0*/  LDL.LU R10, [R1+0xf0] ;  /* 0x0000f000010a7983 */ /* 0x000f620000300800 */
[----:B0-----:R-:W-:Y:S02]  /*16ac0*/  LEA.HI.X.SX32 R4, R51, R2, 0x1, P1 ;  /* 0x0000000233047211 */ /* 0x001fe400008f0eff */
[----:B-1----:R-:W-:-:S03]  /*16ad0*/  IADD3 R3, P1, R58, R17, RZ ;  /* 0x000000113a037210 */ /* 0x002fc60007f3e0ff */
[----:B------:R0:W-:Y:S04]  /*16ae0*/  STL [R1+0x3920], R4 ;  /* 0x0039200401007387 */ /* 0x0001e80000100800 */
[----:B------:R1:W-:Y:S04]  /*16af0*/  STL [R1+0x3924], R3 ;  /* 0x0039240301007387 */ /* 0x0003e80000100800 */
[----:B------:R-:W5:Y:S01]  /*16b00*/  LDL.LU R9, [R1+0xec] ;  /* 0x0000ec0001097983 */ /* 0x000f620000300800 */
[----:B0-----:R-:W-:Y:S02]  /*16b10*/  LEA.HI.X.SX32 R4, R52, R2, 0x1, P0 ;  /* 0x0000000234047211 */ /* 0x001fe400000f0eff */
[----:B-1----:R-:W-:-:S03]  /*16b20*/  IADD3 R3, P0, R60, R17, RZ ;  /* 0x000000113c037210 */ /* 0x002fc60007f1e0ff */
[----:B------:R0:W-:Y:S04]  /*16b30*/  STL [R1+0x3918], R4 ;  /* 0x0039180401007387 */ /* 0x0001e80000100800 */
[----:B------:R-:W5:Y:S01]  /*16b40*/  LDL.LU R8, [R1+0xe8] ;  /* 0x0000e80001087983 */ /* 0x000f620000300800 */
[----:B0-----:R-:W-:-:S03]  /*16b50*/  LEA.HI.X.SX32 R4, R53, R2, 0x1, P6 ;  /* 0x0000000235047211 */ /* 0x001fc600030f0eff */
[----:B------:R-:W-:Y:S04]  /*16b60*/  STL [R1+0x391c], R3 ;  /* 0x00391c0301007387 */ /* 0x000fe80000100800 */
[----:B------:R0:W-:Y:S04]  /*16b70*/  STL [R1+0x3910], R4 ;  /* 0x0039100401007387 */ /* 0x0001e80000100800 */
[----:B------:R-:W5:Y:S01]  /*16b80*/  LDL.LU R7, [R1+0xe4] ;  /* 0x0000e40001077983 */ /* 0x000f620000300800 */
[-C--:B0-----:R-:W-:Y:S02]  /*16b90*/  LEA.HI.X.SX32 R4, R54, R2.reuse, 0x1, P5 ;  /* 0x0000000236047211 */ /* 0x081fe400028f0eff */
[----:B------:R-:W-:-:S02]  /*16ba0*/  LEA.HI.X.SX32 R21, R56, R2, 0x1, P3 ;  /* 0x0000000238157211 */ /* 0x000fc400018f0eff */
[----:B--2---:R-:W-:-:S05]  /*16bb0*/  IADD3 R3, P6, R20, R17, RZ ;  /* 0x0000001114037210 */ /* 0x004fca0007fde0ff */
[----:B------:R3:W-:Y:S04]  /*16bc0*/  STL [R1+0x3914], R3 ;  /* 0x0039140301007387 */ /* 0x0007e80000100800 */
[----:B------:R0:W-:Y:S04]  /*16bd0*/  STL [R1+0x3908], R4 ;  /* 0x0039080401007387 */ /* 0x0001e80000100800 */
[----:B------:R-:W2:Y:S01]  /*16be0*/  LDL.LU R6, [R1+0xe0] ;  /* 0x0000e00001067983 */ /* 0x000ea20000300800 */
[----:B---3--:R-:W-:Y:S02]  /*16bf0*/  IADD3 R3, P5, R19, R17, RZ ;  /* 0x0000001113037210 */ /* 0x008fe40007fbe0ff */
[----:B0-----:R-:W-:-:S03]  /*16c00*/  LEA.HI.X.SX32 R4, R55, R2, 0x1, P4 ;  /* 0x0000000237047211 */ /* 0x001fc600020f0eff */
[----:B------:R4:W-:Y:S04]  /*16c10*/  STL [R1+0x390c], R3 ;  /* 0x00390c0301007387 */ /* 0x0009e80000100800 */
[----:B------:R-:W3:Y:S01]  /*16c20*/  LDL.LU R5, [R1+0xdc] ;  /* 0x0000dc0001057983 */ /* 0x000ee20000300800 */
[----:B----4-:R-:W-:-:S03]  /*16c30*/  IADD3 R3, P4, R16, R17, RZ ;  /* 0x0000001110037210 */ /* 0x010fc60007f9e0ff */
[----:B------:R0:W-:Y:S04]  /*16c40*/  STL [R1+0x3900], R4 ;  /* 0x0039000401007387 */ /* 0x0001e80000100800 */
[----:B------:R5:W-:Y:S04]  /*16c50*/  STL [R1+0x3904], R3 ;  /* 0x0039040301007387 */ /* 0x000be80000100800 */
[----:B0-----:R-:W4:Y:S01]  /*16c60*/  LDL.LU R4, [R1+0xd8] ;  /* 0x0000d80001047983 */ /* 0x001f220000300800 */
[----:B-----5:R-:W-:-:S03]  /*16c70*/  IADD3 R3, P3, R15, R17, RZ ;  /* 0x000000110f037210 */ /* 0x020fc60007f7e0ff */
[----:B------:R-:W-:Y:S04]  /*16c80*/  STL [R1+0x38f8], R21 ;  /* 0x0038f81501007387 */ /* 0x000fe80000100800 */
[----:B------:R0:W-:Y:S04]  /*16c90*/  STL [R1+0x38fc], R3 ;  /* 0x0038fc0301007387 */ /* 0x0001e80000100800 */
[----:B0-----:R-:W5:Y:S01]  /*16ca0*/  LDL.LU R3, [R1+0xd4] ;  /* 0x0000d40001037983 */ /* 0x001f620000300800 */
[----:B------:R-:W-:Y:S02]  /*16cb0*/  LEA.HI.X.SX32 R22, R57, R2, 0x1, P2 ;  /* 0x0000000239167211 */ /* 0x000fe400010f0eff */
[----:B------:R-:W-:-:S03]  /*16cc0*/  IADD3 R21, P2, R14, R17, RZ ;  /* 0x000000110e157210 */ /* 0x000fc60007f5e0ff */
[----:B------:R0:W-:Y:S04]  /*16cd0*/  STL [R1+0x38f0], R22 ;  /* 0x0038f01601007387 */ /* 0x0001e80000100800 */
[----:B------:R1:W-:Y:S01]  /*16ce0*/  STL [R1+0x38f4], R21 ;  /* 0x0038f41501007387 */ /* 0x0003e20000100800 */
[----:B------:R-:W-:-:S03]  /*16cf0*/  LEA.HI.X.SX32 R23, R60, R2, 0x1, P0 ;  /* 0x000000023c177211 */ /* 0x000fc600000f0eff */
[----:B------:R-:W5:Y:S01]  /*16d00*/  LDL.LU R61, [R1+0xd0] ;  /* 0x0000d000013d7983 */ /* 0x000f620000300800 */
[----:B0-----:R-:W-:Y:S02]  /*16d10*/  LEA.HI.X.SX32 R22, R58, R2, 0x1, P1 ;  /* 0x000000023a167211 */ /* 0x001fe400008f0eff */
[----:B-1----:R-:W-:-:S03]  /*16d20*/  IADD3 R21, P1, R13, R17, RZ ;  /* 0x000000110d157210 */ /* 0x002fc60007f3e0ff */
[----:B------:R0:W-:Y:S01]  /*16d30*/  STL [R1+0x38e8], R22 ;  /* 0x0038e81601007387 */ /* 0x0001e20000100800 */
[----:B------:R-:W-:-:S03]  /*16d40*/  LEA.HI.X.SX32 R20, R20, R2, 0x1, P6 ;  /* 0x0000000214147211 */ /* 0x000fc600030f0eff */
[----:B------:R1:W-:Y:S01]  /*16d50*/  STL [R1+0x38ec], R21 ;  /* 0x0038ec1501007387 */ /* 0x0003e20000100800 */
[----:B------:R-:W-:-:S03]  /*16d60*/  LEA.HI.X.SX32 R16, R16, R2, 0x1, P4 ;  /* 0x0000000210107211 */ /* 0x000fc600020f0eff */
[----:B0-----:R-:W5:Y:S01]  /*16d70*/  LDL.LU R22, [R1+0xcc] ;  /* 0x0000cc0001167983 */ /* 0x001f620000300800 */
[----:B-1----:R-:W-:-:S03]  /*16d80*/  IADD3 R21, P0, R12, R17, RZ ;  /* 0x000000110c157210 */ /* 0x002fc60007f1e0ff */
[----:B------:R0:W-:Y:S04]  /*16d90*/  STL [R1+0x37a4], R23 ;  /* 0x0037a41701007387 */ /* 0x0001e80000100800 */
[----:B------:R1:W-:Y:S01]  /*16da0*/  STL [R1+0x37c4], R21 ;  /* 0x0037c41501007387 */ /* 0x0003e20000100800 */
[----:B0-----:R-:W-:-:S03]  /*16db0*/  LEA.HI.X.SX32 R23, R19, R2, 0x1, P5 ;  /* 0x0000000213177211 */ /* 0x001fc600028f0eff */
[----:B-1----:R-:W5:Y:S01]  /*16dc0*/  LDL.LU R21, [R1+0xc8] ;  /* 0x0000c80001157983 */ /* 0x002f620000300800 */
[----:B------:R-:W-:-:S03]  /*16dd0*/  IADD3 R24, P6, R11, R17, RZ ;  /* 0x000000110b187210 */ /* 0x000fc60007fde0ff */
[----:B------:R0:W-:Y:S04]  /*16de0*/  STL [R1+0x37a8], R20 ;  /* 0x0037a81401007387 */ /* 0x0001e80000100800 */
[----:B0-----:R-:W5:Y:S01]  /*16df0*/  LDL.LU R20, [R1+0xc4] ;  /* 0x0000c40001147983 */ /* 0x001f620000300800 */
[----:B------:R-:W-:-:S03]  /*16e00*/  IADD3 R19, P5, R10, R17, RZ ;  /* 0x000000110a137210 */ /* 0x000fc60007fbe0ff */
[----:B------:R-:W-:Y:S04]  /*16e10*/  STL [R1+0x37cc], R24 ;  /* 0x0037cc1801007387 */ /* 0x000fe80000100800 */
[----:B------:R0:W-:Y:S04]  /*16e20*/  STL [R1+0x37ac], R23 ;  /* 0x0037ac1701007387 */ /* 0x0001e80000100800 */
[----:B------:R1:W-:Y:S01]  /*16e30*/  STL [R1+0x37d4], R19 ;  /* 0x0037d41301007387 */ /* 0x0003e20000100800 */
[-C--:B------:R-:W-:Y:S02]  /*16e40*/  LEA.HI.X.SX32 R14, R14, R2.reuse, 0x1, P2 ;  /* 0x000000020e0e7211 */ /* 0x080fe400010f0eff */
[----:B0-----:R-:W-:Y:S01]  /*16e50*/  IADD3 R23, P4, R9, R17, RZ ;  /* 0x0000001109177210 */ /* 0x001fe20007f9e0ff */
[----:B-1----:R-:W5:Y:S04]  /*16e60*/  LDL.LU R19, [R1+0xc0] ;  /* 0x0000c00001137983 */ /* 0x002f680000300800 */
[----:B------:R0:W-:Y:S04]  /*16e70*/  STL [R1+0x37b0], R16 ;  /* 0x0037b01001007387 */ /* 0x0001e80000100800 */
[----:B------:R-:W-:Y:S01]  /*16e80*/  STL [R1+0x37dc], R23 ;  /* 0x0037dc1701007387 */ /* 0x000fe20000100800 */
[----:B0-----:R-:W-:-:S02]  /*16e90*/  LEA.HI.X.SX32 R16, R15, R2, 0x1, P3 ;  /* 0x000000020f107211 */ /* 0x001fc400018f0eff */
[----:B------:R-:W-:-:S03]  /*16ea0*/  IADD3 R15, P3, R8, R17, RZ ;  /* 0x00000011080f7210 */ /* 0x000fc60007f7e0ff */
[----:B------:R0:W-:Y:S04]  /*16eb0*/  STL [R1+0x37b4], R16 ;  /* 0x0037b41001007387 */ /* 0x0001e80000100800 */
[----:B0-----:R-:W5:Y:S04]  /*16ec0*/  LDL.LU R16, [R1+0xbc] ;  /* 0x0000bc0001107983 */ /* 0x001f680000300800 */
[----:B------:R0:W-:Y:S04]  /*16ed0*/  STL [R1+0x37e4], R15 ;  /* 0x0037e40f01007387 */ /* 0x0001e80000100800 */
[----:B------:R1:W-:Y:S01]  /*16ee0*/  STL [R1+0x37b8], R14 ;  /* 0x0037b80e01007387 */ /* 0x0003e20000100800 */
[----:B0-----:R-:W-:-:S02]  /*16ef0*/  IADD3 R15, P2, R7, R17, RZ ;  /* 0x00000011070f7210 */ /* 0x001fc40007f5e0ff */
[----:B-1----:R-:W-:-:S03]  /*16f00*/  LEA.HI.X.SX32 R14, R13, R2, 0x1, P1 ;  /* 0x000000020d0e7211 */ /* 0x002fc600008f0eff */
[----:B------:R0:W-:Y:S04]  /*16f10*/  STL [R1+0x37ec], R15 ;  /* 0x0037ec0f01007387 */ /* 0x0001e80000100800 */
[----:B0-----:R-:W5:Y:S04]  /*16f20*/  LDL.LU R15, [R1+0xb8] ;  /* 0x0000b800010f7983 */ /* 0x001f680000300800 */
[----:B------:R0:W-:Y:S02]  /*16f30*/  STL [R1+0x37bc], R14 ;  /* 0x0037bc0e01007387 */ /* 0x0001e40000100800 */
[----:B0-----:R-:W-:-:S02]  /*16f40*/  LEA.HI.X.SX32 R14, R12, R2, 0x1, P0 ;  /* 0x000000020c0e7211 */ /* 0x001fc400000f0eff */
[-C--:B------:R-:W-:Y:S02]  /*16f50*/  LEA.HI.X.SX32 R12, R11, R2.reuse, 0x1, P6 ;  /* 0x000000020b0c7211 */ /* 0x080fe400030f0eff */
[----:B------:R-:W-:Y:S02]  /*16f60*/  LEA.HI.X.SX32 R10, R10, R2, 0x1, P5 ;  /* 0x000000020a0a7211 */ /* 0x000fe400028f0eff */
[----:B--2---:R-:W-:-:S05]  /*16f70*/  IADD3 R13, P1, R6, R17, RZ ;  /* 0x00000011060d7210 */ /* 0x004fca0007f3e0ff */
[----:B------:R3:W-:Y:S04]  /*16f80*/  STL [R1+0x37f4], R13 ;  /* 0x0037f40d01007387 */ /* 0x0007e80000100800 */
[----:B------:R0:W-:Y:S01]  /*16f90*/  STL [R1+0x37c0], R14 ;  /* 0x0037c00e01007387 */ /* 0x0001e20000100800 */
[----:B---3--:R-:W-:-:S03]  /*16fa0*/  IADD3 R13, P0, R5, R17, RZ ;  /* 0x00000011050d7210 */ /* 0x008fc60007f1e0ff */
[----:B0-----:R-:W2:Y:S04]  /*16fb0*/  LDL.LU R14, [R1+0xb4] ;  /* 0x0000b400010e7983 */ /* 0x001ea80000300800 */
[----:B------:R0:W-:Y:S04]  /*16fc0*/  STL [R1+0x37fc], R13 ;  /* 0x0037fc0d01007387 */ /* 0x0001e80000100800 */
[----:B------:R1:W-:Y:S01]  /*16fd0*/  STL [R1+0x37c8], R12 ;  /* 0x0037c80c01007387 */ /* 0x0003e20000100800 */
[----:B----4-:R-:W-:-:S03]  /*16fe0*/  IADD3 R11, P6, R4, R17, RZ ;  /* 0x00000011040b7210 */ /* 0x010fc60007fde0ff */
[----:B0-----:R-:W3:Y:S04]  /*16ff0*/  LDL.LU R13, [R1+0xb0] ;  /* 0x0000b000010d7983 */ /* 0x001ee80000300800 */
[----:B------:R5:W-:Y:S04]  /*17000*/  STL [R1+0x3804], R11 ;  /* 0x0038040b01007387 */ /* 0x000be80000100800 */
[----:B-1----:R-:W4:Y:S04]  /*17010*/  LDL.LU R12, [R1+0xac] ;  /* 0x0000ac00010c7983 */ /* 0x002f280000300800 */
[----:B------:R0:W-:Y:S01]  /*17020*/  STL [R1+0x37d0], R10 ;  /* 0x0037d00a01007387 */ /* 0x0001e20000100800 */
[----:B-----5:R-:W-:-:S02]  /*17030*/  IADD3 R11, P5, R3, R17, RZ ;  /* 0x00000011030b7210 */ /* 0x020fc40007fbe0ff */
[----:B0-----:R-:W-:-:S03]  /*17040*/  LEA.HI.X.SX32 R10, R9, R2, 0x1, P4 ;  /* 0x00000002090a7211 */ /* 0x001fc600020f0eff */
[----:B------:R0:W-:Y:S04]  /*17050*/  STL [R1+0x380c], R11 ;  /* 0x00380c0b01007387 */ /* 0x0001e80000100800 */
[----:B------:R-:W-:Y:S04]  /*17060*/  STL [R1+0x37d8], R10 ;  /* 0x0037d80a01007387 */ /* 0x000fe80000100800 */
[----:B0-----:R-:W5:Y:S01]  /*17070*/  LDL.LU R11, [R1+0xa8] ;  /* 0x0000a800010b7983 */ /* 0x001f620000300800 */
[----:B------:R-:W-:Y:S02]  /*17080*/  IADD3 R9, P4, R61, R17, RZ ;  /* 0x000000113d097210 */ /* 0x000fe40007f9e0ff */
[----:B------:R-:W-:-:S03]  /*17090*/  LEA.HI.X.SX32 R8, R8, R2, 0x1, P3 ;  /* 0x0000000208087211 */ /* 0x000fc600018f0eff */
[----:B------:R0:W-:Y:S01]  /*170a0*/  STL [R1+0x3814], R9 ;  /* 0x0038140901007387 */ /* 0x0001e20000100800 */
[----:B------:R-:W-:-:S03]  /*170b0*/  LEA.HI.X.SX32 R7, R7, R2, 0x1, P2 ;  /* 0x0000000207077211 */ /* 0x000fc600010f0eff */
[----:B------:R1:W-:Y:S01]  /*170c0*/  STL [R1+0x37e0], R8 ;  /* 0x0037e00801007387 */ /* 0x0003e20000100800 */
[----:B0-----:R-:W-:-:S05]  /*170d0*/  IADD3 R9, P3, R22, R17, RZ ;  /* 0x0000001116097210 */ /* 0x001fca0007f7e0ff */
[----:B------:R-:W-:Y:S04]  /*170e0*/  STL [R1+0x381c], R9 ;  /* 0x00381c0901007387 */ /* 0x000fe80000100800 */
[----:B------:R-:W5:Y:S04]  /*170f0*/  LDL.LU R10, [R1+0xa4] ;  /* 0x0000a400010a7983 */ /* 0x000f680000300800 */
[----:B------:R0:W-:Y:S01]  /*17100*/  STL [R1+0x37e8], R7 ;  /* 0x0037e80701007387 */ /* 0x0001e20000100800 */
[----:B-1----:R-:W-:Y:S02]  /*17110*/  IADD3 R8, P2, R21, R17, RZ ;  /* 0x0000001115087210 */ /* 0x002fe40007f5e0ff */
[----:B------:R-:W-:-:S03]  /*17120*/  LEA.HI.X.SX32 R5, R5, R2, 0x1, P0 ;  /* 0x0000000205057211 */ /* 0x000fc600000f0eff */
[----:B------:R1:W-:Y:S01]  /*17130*/  STL [R1+0x3824], R8 ;  /* 0x0038240801007387 */ /* 0x0003e20000100800 */
[----:B0-----:R-:W-:-:S03]  /*17140*/  LEA.HI.X.SX32 R7, R6, R2, 0x1, P1 ;  /* 0x0000000206077211 */ /* 0x001fc600008f0eff */
[----:B------:R-:W5:Y:S01]  /*17150*/  LDL.LU R9, [R1+0xa0] ;  /* 0x0000a00001097983 */ /* 0x000f620000300800 */
[----:B------:R-:W-:-:S03]  /*17160*/  IADD3 R6, P1, R20, R17, RZ ;  /* 0x0000001114067210 */ /* 0x000fc60007f3e0ff */
[----:B------:R0:W-:Y:S04]  /*17170*/  STL [R1+0x37f0], R7 ;  /* 0x0037f00701007387 */ /* 0x0001e80000100800 */
[----:B------:R0:W-:Y:S04]  /*17180*/  STL [R1+0x382c], R6 ;  /* 0x00382c0601007387 */ /* 0x0001e80000100800 */
[----:B-1----:R-:W5:Y:S04]  /*17190*/  LDL.LU R8, [R1+0x9c] ;  /* 0x00009c0001087983 */ /* 0x002f680000300800 */
[----:B------:R1:W-:Y:S04]  /*171a0*/  STL [R1+0x37f8], R5 ;  /* 0x0037f80501007387 */ /* 0x0003e80000100800 */
[----:B0-----:R-:W5:Y:S01]  /*171b0*/  LDL.LU R7, [R1+0x98] ;  /* 0x0000980001077983 */ /* 0x001f620000300800 */
[----:B------:R-:W-:-:S02]  /*171c0*/  IADD3 R6, P0, R19, R17, RZ ;  /* 0x0000001113067210 */ /* 0x000fc40007f1e0ff */
[----:B-1----:R-:W-:-:S03]  /*171d0*/  LEA.HI.X.SX32 R5, R4, R2, 0x1, P6 ;  /* 0x0000000204057211 */ /* 0x002fc600030f0eff */
[----:B------:R0:W-:Y:S01]  /*171e0*/  STL [R1+0x3834], R6 ;  /* 0x0038340601007387 */ /* 0x0001e20000100800 */
[----:B------:R-:W-:-:S03]  /*171f0*/  LEA.HI.X.SX32 R3, R3, R2, 0x1, P5 ;  /* 0x0000000203037211 */ /* 0x000fc600028f0eff */
[----:B0-----:R-:W5:Y:S04]  /*17200*/  LDL.LU R6, [R1+0x94] ;  /* 0x0000940001067983 */ /* 0x001f680000300800 */
[----:B------:R0:W-:Y:S01]  /*17210*/  STL [R1+0x3800], R5 ;  /* 0x0038000501007387 */ /* 0x0001e20000100800 */
[----:B------:R-:W-:Y:S02]  /*17220*/  LEA.HI.X.SX32 R23, R61, R2, 0x1, P4 ;  /* 0x000000023d177211 */ /* 0x000fe400020f0eff */
[-C--:B------:R-:W-:Y:S01]  /*17230*/  IADD3 R4, P6, R16, R17.reuse, RZ ;  /* 0x0000001110047210 */ /* 0x080fe20007fde0ff */
[----:B0-----:R-:W5:Y:S04]  /*17240*/  LDL.LU R5, [R1+0x90] ;  /* 0x0000900001057983 */ /* 0x001f680000300800 */
[----:B------:R0:W-:Y:S04]  /*17250*/  STL [R1+0x383c], R4 ;  /* 0x00383c0401007387 */ /* 0x0001e80000100800 */
[----:B0-----:R-:W5:Y:S04]  /*17260*/  LDL.LU R4, [R1+0x8c] ;  /* 0x00008c0001047983 */ /* 0x001f680000300800 */
[----:B------:R0:W-:Y:S01]  /*17270*/  STL [R1+0x3808], R3 ;  /* 0x0038080301007387 */ /* 0x0001e20000100800 */
[----:B------:R-:W-:-:S03]  /*17280*/  IADD3 R24, P5, R15, R17, RZ ;  /* 0x000000110f187210 */ /* 0x000fc60007fbe0ff */
[----:B0-----:R-:W5:Y:S04]  /*17290*/  LDL.LU R3, [R1+0x88] ;  /* 0x0000880001037983 */ /* 0x001f680000300800 */
[----:B------:R0:W-:Y:S04]  /*172a0*/  STL [R1+0x3844], R24 ;  /* 0x0038441801007387 */ /* 0x0001e80000100800 */
[----:B------:R-:W5:Y:S04]  /*172b0*/  LDL.LU R61, [R1+0x84] ;  /* 0x00008400013d7983 */ /* 0x000f680000300800 */
[----:B------:R3:W-:Y:S01]  /*172c0*/  STL [R1+0x3810], R23 ;  /* 0x0038101701007387 */ /* 0x0007e20000100800 */
        /* <DEDUP_REMOVED lines=8> */
[----:B------:R0:W-:Y:S01]  /*17350*/  STL [R1+0x3854], R23 ;  /* 0x0038541701007387 */ /* 0x0001e20000100800 */
[----:B----4-:R-:W-:-:S03]  /*17360*/  IADD3 R21, P2, R12, R17, RZ ;  /* 0x000000110c157210 */ /* 0x010fc60007f5e0ff */
[----:B------:R3:W-:Y:S04]  /*17370*/  STL [R1+0x3820], R22 ;  /* 0x0038201601007387 */ /* 0x0007e80000100800 */
[----:B-1----:R-:W4:Y:S04]  /*17380*/  LDL.LU R24, [R1+0x78] ;  /* 0x0000780001187983 */ /* 0x002f280000300800 */
[----:B------:R5:W-:Y:S04]  /*17390*/  STL [R1+0x385c], R21 ;  /* 0x00385c1501007387 */ /* 0x000be80000100800 */
[----:B0-----:R-:W4:Y:S04]  /*173a0*/  LDL.LU R23, [R1+0x74] ;  /* 0x0000740001177983 */ /* 0x001f280000300800 */
[----:B------:R-:W-:Y:S04]  /*173b0*/  STL [R1+0x3828], R20 ;  /* 0x0038281401007387 */ /* 0x000fe80000100800 */
[----:B---3--:R-:W3:Y:S01]  /*173c0*/  LDL.LU R22, [R1+0x70] ;  /* 0x0000700001167983 */ /* 0x008ee20000300800 */
[----:B-----5:R-:W-:-:S05]  /*173d0*/  IADD3 R21, P1, R11, R17, RZ ;  /* 0x000000110b157210 */ /* 0x020fca0007f3e0ff */
[----:B------:R0:W-:Y:S04]  /*173e0*/  STL [R1+0x3864], R21 ;  /* 0x0038641501007387 */ /* 0x0001e80000100800 */
[----:B0-----:R-:W5:Y:S01]  /*173f0*/  LDL.LU R21, [R1+0x6c] ;  /* 0x00006c0001157983 */ /* 0x001f620000300800 */
[-C--:B------:R-:W-:Y:S02]  /*17400*/  LEA.HI.X.SX32 R20, R19, R2.reuse, 0x1, P0 ;  /* 0x0000000213147211 */ /* 0x080fe400000f0eff */
[----:B------:R-:W-:-:S03]  /*17410*/  LEA.HI.X.SX32 R26, R16, R2, 0x1, P6 ;  /* 0x00000002101a7211 */ /* 0x000fc600030f0eff */
[----:B------:R0:W-:Y:S01]  /*17420*/  STL [R1+0x3830], R20 ;  /* 0x0038301401007387 */ /* 0x0001e20000100800 */
[----:B------:R-:W-:Y:S02]  /*17430*/  IADD3 R19, P0, R10, R17, RZ ;  /* 0x000000110a137210 */ /* 0x000fe40007f1e0ff */
[-C--:B------:R-:W-:Y:S01]  /*17440*/  LEA.HI.X.SX32 R16, R15, R2.reuse, 0x1, P5 ;  /* 0x000000020f107211 */ /* 0x080fe200028f0eff */
[----:B0-----:R-:W5:Y:S04]  /*17450*/  LDL.LU R20, [R1+0x68] ;  /* 0x0000680001147983 */ /* 0x001f680000300800 */
[----:B------:R0:W-:Y:S01]  /*17460*/  STL [R1+0x386c], R19 ;  /* 0x00386c1301007387 */ /* 0x0001e20000100800 */
[----:B------:R-:W-:-:S03]  /*17470*/  LEA.HI.X.SX32 R14, R14, R2, 0x1, P4 ;  /* 0x000000020e0e7211 */ /* 0x000fc600020f0eff */
[----:B------:R-:W-:Y:S01]  /*17480*/  STL [R1+0x3838], R26 ;  /* 0x0038381a01007387 */ /* 0x000fe20000100800 */
[----:B0-----:R-:W-:-:S05]  /*17490*/  IADD3 R19, P6, R9, R17, RZ ;  /* 0x0000001109137210 */ /* 0x001fca0007fde0ff */
[----:B------:R-:W-:Y:S01]  /*174a0*/  STL [R1+0x3874], R19 ;  /* 0x0038741301007387 */ /* 0x000fe20000100800 */
[----:B------:R-:W-:-:S03]  /*174b0*/  IADD3 R15, P5, R8, R17, RZ ;  /* 0x00000011080f7210 */ /* 0x000fc60007fbe0ff */
[----:B------:R0:W-:Y:S04]  /*174c0*/  STL [R1+0x3840], R16 ;  /* 0x0038401001007387 */ /* 0x0001e80000100800 */
[----:B------:R1:W-:Y:S04]  /*174d0*/  STL [R1+0x387c], R15 ;  /* 0x00387c0f01007387 */ /* 0x0003e80000100800 */
[----:B------:R1:W-:Y:S01]  /*174e0*/  STL [R1+0x3848], R14 ;  /* 0x0038480e01007387 */ /* 0x0003e20000100800 */
[----:B0-----:R-:W-:Y:S02]  /*174f0*/  IADD3 R16, P4, R7, R17, RZ ;  /* 0x0000001107107210 */ /* 0x001fe40007f9e0ff */
[----:B-1----:R-:W-:-:S02]  /*17500*/  LEA.HI.X.SX32 R15, R13, R2, 0x1, P3 ;  /* 0x000000020d0f7211 */ /* 0x002fc400018f0eff */
[-C--:B------:R-:W-:Y:S01]  /*17510*/  LEA.HI.X.SX32 R13, R12, R2.reuse, 0x1, P2 ;  /* 0x000000020c0d7211 */ /* 0x080fe200010f0eff */
[----:B------:R-:W-:Y:S01]  /*17520*/  STL [R1+0x3884], R16 ;  /* 0x0038841001007387 */ /* 0x000fe20000100800 */
[----:B------:R-:W-:-:S03]  /*17530*/  LEA.HI.X.SX32 R11, R11, R2, 0x1, P1 ;  /* 0x000000020b0b7211 */ /* 0x000fc600008f0eff */
[----:B------:R-:W-:Y:S01]  /*17540*/  STL [R1+0x3850], R15 ;  /* 0x0038500f01007387 */ /* 0x000fe20000100800 */
[----:B------:R-:W-:-:S05]  /*17550*/  IADD3 R14, P3, R6, R17, RZ ;  /* 0x00000011060e7210 */ /* 0x000fca0007f7e0ff */
[----:B------:R-:W-:Y:S04]  /*17560*/  STL [R1+0x388c], R14 ;  /* 0x00388c0e01007387 */ /* 0x000fe80000100800 */
[----:B------:R0:W-:Y:S01]  /*17570*/  STL [R1+0x3858], R13 ;  /* 0x0038580d01007387 */ /* 0x0001e20000100800 */
[----:B------:R-:W-:-:S05]  /*17580*/  IADD3 R12, P2, R5, R17, RZ ;  /* 0x00000011050c7210 */ /* 0x000fca0007f5e0ff */
[----:B------:R1:W-:Y:S04]  /*17590*/  STL [R1+0x3894], R12 ;  /* 0x0038940c01007387 */ /* 0x0003e80000100800 */
[----:B------:R1:W-:Y:S01]  /*175a0*/  STL [R1+0x3860], R11 ;  /* 0x0038600b01007387 */ /* 0x0003e20000100800 */
[----:B0-----:R-:W-:Y:S02]  /*175b0*/  IADD3 R13, P1, R4, R17, RZ ;  /* 0x00000011040d7210 */ /* 0x001fe40007f3e0ff */
[-C--:B-1----:R-:W-:Y:S01]  /*175c0*/  LEA.HI.X.SX32 R12, R10, R2.reuse, 0x1, P0 ;  /* 0x000000020a0c7211 */ /* 0x082fe200000f0eff */
[----:B------:R-:W-:Y:S01]  /*175d0*/  IMAD R0, R0, UR6, RZ ;  /* 0x0000000600007c24 */ /* 0x000fe2000f8e02ff */
[-C--:B------:R-:W-:Y:S01]  /*175e0*/  LEA.HI.X.SX32 R10, R9, R2.reuse, 0x1, P6 ;  /* 0x00000002090a7211 */ /* 0x080fe200030f0eff */
[----:B------:R-:W-:Y:S01]  /*175f0*/  STL [R1+0x389c], R13 ;  /* 0x00389c0d01007387 */ /* 0x000fe20000100800 */
[----:B------:R-:W-:-:S03]  /*17600*/  LEA.HI.X.SX32 R8, R8, R2, 0x1, P5 ;  /* 0x0000000208087211 */ /* 0x000fc600028f0eff */
[----:B------:R-:W-:Y:S01]  /*17610*/  STL [R1+0x3868], R12 ;  /* 0x0038680c01007387 */ /* 0x000fe20000100800 */
[----:B------:R-:W-:-:S05]  /*17620*/  IADD3 R11, P0, R3, R17, RZ ;  /* 0x00000011030b7210 */ /* 0x000fca0007f1e0ff */
[----:B------:R-:W-:Y:S01]  /*17630*/  STL [R1+0x38a4], R11 ;  /* 0x0038a40b01007387 */ /* 0x000fe20000100800 */
[----:B------:R-:W-:-:S03]  /*17640*/  IADD3 R9, P6, R61, R17, RZ ;  /* 0x000000113d097210 */ /* 0x000fc60007fde0ff */
[----:B------:R-:W5:Y:S04]  /*17650*/  LDL.LU R19, [R1+0x60] ;  /* 0x0000600001137983 */ /* 0x000f680000300800 */
[----:B------:R0:W-:Y:S04]  /*17660*/  STL [R1+0x3870], R10 ;  /* 0x0038700a01007387 */ /* 0x0001e80000100800 */
[----:B------:R1:W-:Y:S04]  /*17670*/  STL [R1+0x38ac], R9 ;  /* 0x0038ac0901007387 */ /* 0x0003e80000100800 */
[----:B------:R2:W-:Y:S01]  /*17680*/  STL [R1+0x3878], R8 ;  /* 0x0038780801007387 */ /* 0x0005e20000100800 */
[----:B0-----:R-:W-:-:S02]  /*17690*/  IADD3 R10, P5, R0, R17, RZ ;  /* 0x00000011000a7210 */ /* 0x001fc40007fbe0ff */
[-C--:B-1----:R-:W-:Y:S02]  /*176a0*/  LEA.HI.X.SX32 R9, R7, R2.reuse, 0x1, P4 ;  /* 0x0000000207097211 */ /* 0x082fe400020f0eff */
[-C--:B------:R-:W-:Y:S01]  /*176b0*/  LEA.HI.X.SX32 R7, R6, R2.reuse, 0x1, P3 ;  /* 0x0000000206077211 */ /* 0x080fe200018f0eff */
[----:B------:R-:W-:Y:S01]  /*176c0*/  STL [R1+0x38b4], R10 ;  /* 0x0038b40a01007387 */ /* 0x000fe20000100800 */
[----:B------:R-:W-:-:S03]  /*176d0*/  LEA.HI.X.SX32 R5, R5, R2, 0x1, P2 ;  /* 0x0000000205057211 */ /* 0x000fc600010f0eff */
[----:B------:R-:W-:Y:S01]  /*176e0*/  STL [R1+0x3880], R9 ;  /* 0x0038800901007387 */ /* 0x000fe20000100800 */
[----:B--2---:R-:W-:-:S05]  /*176f0*/  IADD3 R8, P4, R25, R17, RZ ;  /* 0x0000001119087210 */ /* 0x004fca0007f9e0ff */
[----:B------:R-:W-:Y:S01]  /*17700*/  STL [R1+0x38bc], R8 ;  /* 0x0038bc0801007387 */ /* 0x000fe20000100800 */
[----:B----4-:R-:W-:-:S03]  /*17710*/  IADD3 R6, P3, R24, R17, RZ ;  /* 0x0000001118067210 */ /* 0x010fc60007f7e0ff */
[----:B------:R0:W-:Y:S04]  /*17720*/  STL [R1+0x3888], R7 ;  /* 0x0038880701007387 */ /* 0x0001e80000100800 */
[----:B------:R1:W-:Y:S04]  /*17730*/  STL [R1+0x38c4], R6 ;  /* 0x0038c40601007387 */ /* 0x0003e80000100800 */
[----:B------:R3:W-:Y:S01]  /*17740*/  STL [R1+0x3890], R5 ;  /* 0x0038900501007387 */ /* 0x0007e20000100800 */
[----:B0-----:R-:W-:Y:S02]  /*17750*/  IADD3 R7, P2, R23, R17, RZ ;  /* 0x0000001117077210 */ /* 0x001fe40007f5e0ff */
[----:B-1----:R-:W-:-:S03]  /*17760*/  LEA.HI.X.SX32 R6, R4, R2, 0x1, P1 ;  /* 0x0000000204067211 */ /* 0x002fc600008f0eff */
[----:B------:R-:W-:Y:S01]  /*17770*/  STL [R1+0x38cc], R7 ;  /* 0x0038cc0701007387 */ /* 0x000fe20000100800 */
[----:B---3--:R-:W-:-:S03]  /*17780*/  IADD3 R5, P1, R22, R17, RZ ;  /* 0x0000001116057210 */ /* 0x008fc60007f3e0ff */
[----:B------:R-:W-:Y:S01]  /*17790*/  STL [R1+0x3898], R6 ;  /* 0x0038980601007387 */ /* 0x000fe20000100800 */
[----:B------:R-:W-:-:S03]  /*177a0*/  LEA.HI.X.SX32 R4, R3, R2, 0x1, P0 ;  /* 0x0000000203047211 */ /* 0x000fc600000f0eff */
[----:B------:R0:W-:Y:S04]  /*177b0*/  STL [R1+0x38d0], R5 ;  /* 0x0038d00501007387 */ /* 0x0001e80000100800 */
[----:B------:R-:W-:Y:S01]  /*177c0*/  STL [R1+0x38a0], R4 ;  /* 0x0038a00401007387 */ /* 0x000fe20000100800 */
[----:B0-----:R-:W-:Y:S02]  /*177d0*/  LEA.HI.X.SX32 R5, R61, R2, 0x1, P6 ;  /* 0x000000023d057211 */ /* 0x001fe400030f0eff */
[----:B-----5:R-:W-:-:S05]  /*177e0*/  IADD3 R3, P0, R21, R17, RZ ;  /* 0x0000001115037210 */ /* 0x020fca0007f1e0ff */
[----:B------:R0:W-:Y:S04]  /*177f0*/  STL [R1+0x38d4], R3 ;  /* 0x0038d40301007387 */ /* 0x0001e80000100800 */
[----:B------:R1:W-:Y:S01]  /*17800*/  STL [R1+0x38a8], R5 ;  /* 0x0038a80501007387 */ /* 0x0003e20000100800 */
[----:B0-----:R-:W-:-:S03]  /*17810*/  LEA.HI.X.SX32 R3, R0, R2, 0x1, P5 ;  /* 0x0000000200037211 */ /* 0x001fc600028f0eff */
[----:B------:R-:W2:Y:S01]  /*17820*/  LDL.LU R0, [R1+0x563c] ;  /* 0x00563c0001007983 */ /* 0x000ea20000300800 */
[----:B------:R-:W-:-:S05]  /*17830*/  IADD3 R4, P6, R20, R17, RZ ;  /* 0x0000001114047210 */ /* 0x000fca0007fde0ff */
[----:B------:R0:W-:Y:S04]  /*17840*/  STL [R1+0x38d8], R4 ;  /* 0x0038d80401007387 */ /* 0x0001e80000100800 */
[----:B------:R-:W3:Y:S04]  /*17850*/  LDL.LU R14, [R1+0x25c] ;  /* 0x00025c00010e7983 */ /* 0x000ee80000300800 */
[----:B------:R-:W4:Y:S04]  /*17860*/  LDL.LU R13, [R1+0x258] ;  /* 0x00025800010d7983 */ /* 0x000f280000300800 */
[----:B------:R5:W-:Y:S04]  /*17870*/  STL [R1+0x38b0], R3 ;  /* 0x0038b00301007387 */ /* 0x000be80000100800 */
[----:B------:R-:W4:Y:S04]  /*17880*/  LDL.LU R12, [R1+0x254] ;  /* 0x00025400010c7983 */ /* 0x000f280000300800 */
[----:B------:R-:W4:Y:S01]  /*17890*/  LDL.LU R11, [R1+0x250] ;  /* 0x00025000010b7983 */ /* 0x000f220000300800 */
[----:B------:R-:W-:-:S03]  /*178a0*/  IMAD R59, R59, UR6, RZ ;  /* 0x000000063b3b7c24 */ /* 0x000fc6000f8e02ff */
[----:B------:R-:W4:Y:S04]  /*178b0*/  LDL.LU R10, [R1+0x24c] ;  /* 0x00024c00010a7983 */ /* 0x000f280000300800 */
[----:B------:R-:W4:Y:S04]  /*178c0*/  LDL.LU R9, [R1+0x248] ;  /* 0x0002480001097983 */ /* 0x000f280000300800 */
[----:B------:R-:W4:Y:S04]  /*178d0*/  LDL.LU R8, [R1+0x244] ;  /* 0x0002440001087983 */ /* 0x000f280000300800 */
[----:B------:R-:W4:Y:S01]  /*178e0*/  LDL.LU R7, [R1+0x240] ;  /* 0x0002400001077983 */ /* 0x000f220000300800 */
[----:B------:R-:W-:Y:S01]  /*178f0*/  IMAD R18, R18, UR6, RZ ;  /* 0x0000000612127c24 */ /* 0x000fe2000f8e02ff */
[----:B------:R-:W-:Y:S01]  /*17900*/  LEA.HI.X.SX32 R27, R25, R2, 0x1, P4 ;  /* 0x00000002191b7211 */ /* 0x000fe200020f0eff */
[----:B------:R-:W-:Y:S01]  /*17910*/  ULDC UR6, c[0x0][0x234] ;  /* 0x00008d0000067ab9 */ /* 0x000fe20000000800 */
[----:B------:R-:W4:Y:S01]  /*17920*/  LDL.LU R6, [R1+0x23c] ;  /* 0x00023c0001067983 */ /* 0x000f220000300800 */
[----:B------:R-:W-:-:S03]  /*17930*/  IADD3 R26, P4, R59, R17, RZ ;  /* 0x000000113b1a7210 */ /* 0x000fc60007f9e0ff */
[----:B-1----:R-:W4:Y:S01]  /*17940*/  LDL.LU R5, [R1+0x238] ;  /* 0x0002380001057983 */ /* 0x002f220000300800 */
[----:B------:R-:W-:-:S03]  /*17950*/  LEA.HI.X.SX32 R25, R24, R2, 0x1, P3 ;  /* 0x0000000218197211 */ /* 0x000fc600018f0eff */
[----:B0-----:R-:W4:Y:S04]  /*17960*/  LDL.LU R4, [R1+0x234] ;  /* 0x0002340001047983 */ /* 0x001f280000300800 */
[----:B-----5:R-:W5:Y:S01]  /*17970*/  LDL.LU R3, [R1+0x230] ;  /* 0x0002300001037983 */ /* 0x020f620000300800 */
[----:B------:R-:W-:-:S03]  /*17980*/  LEA.HI.X.SX32 R23, R23, R2, 0x1, P2 ;  /* 0x0000000217177211 */ /* 0x000fc600010f0eff */
[----:B------:R-:W5:Y:S04]  /*17990*/  LDL.LU R16, [R1+0x22c] ;  /* 0x00022c0001107983 */ /* 0x000f680000300800 */
[----:B------:R-:W5:Y:S04]  /*179a0*/  LDL.LU R15, [R1+0x228] ;  /* 0x00022800010f7983 */ /* 0x000f680000300800 */
[----:B------:R-:W5:Y:S01]  /*179b0*/  LDL.LU R61, [R1+0x224] ;  /* 0x00022400013d7983 */ /* 0x000f620000300800 */
[-C--:B------:R-:W-:Y:S02]  /*179c0*/  LEA.HI.X.SX32 R22, R22, R2.reuse, 0x1, P1 ;  /* 0x0000000216167211 */ /* 0x080fe400008f0eff */
[----:B------:R-:W-:-:S02]  /*179d0*/  LEA.HI.X.SX32 R21, R21, R2, 0x1, P0 ;  /* 0x0000000215157211 */ /* 0x000fc400000f0eff */
[----:B------:R-:W-:-:S05]  /*179e0*/  IADD3 R28, P5, R19, R17, RZ ;  /* 0x00000011131c7210 */ /* 0x000fca0007fbe0ff */
[----:B------:R-:W-:Y:S04]  /*179f0*/  STL [R1+0x38dc], R28 ;  /* 0x0038dc1c01007387 */ /* 0x000fe80000100800 */
[----:B------:R-:W-:Y:S04]  /*17a00*/  STL [R1+0x38b8], R27 ;  /* 0x0038b81b01007387 */ /* 0x000fe80000100800 */
[----:B------:R-:W-:Y:S04]  /*17a10*/  STL [R1+0x38e0], R26 ;  /* 0x0038e01a01007387 */ /* 0x000fe80000100800 */
[----:B------:R-:W-:Y:S01]  /*17a20*/  STL [R1+0x38c0], R25 ;  /* 0x0038c01901007387 */ /* 0x000fe20000100800 */
[----:B--2---:R-:W-:-:S02]  /*17a30*/  IADD3 R24, P3, R0, R17, RZ ;  /* 0x0000001100187210 */ /* 0x004fc40007f7e0ff */
[----:B------:R-:W-:-:S03]  /*17a40*/  IADD3 R17, P2, R18, R17, RZ ;  /* 0x0000001112117210 */ /* 0x000fc60007f5e0ff */
[----:B------:R-:W-:Y:S04]  /*17a50*/  STL [R1+0x38e4], R24 ;  /* 0x0038e41801007387 */ /* 0x000fe80000100800 */
[----:B------:R-:W-:Y:S04]  /*17a60*/  STL [R1+0x38c8], R23 ;  /* 0x0038c81701007387 */ /* 0x000fe80000100800 */
[----:B------:R0:W-:Y:S04]  /*17a70*/  STL [R1+0x379c], R17 ;  /* 0x00379c1101007387 */ /* 0x0001e80000100800 */
[----:B------:R-:W-:Y:S01]  /*17a80*/  STL [R1+0x3788], R22 ;  /* 0x0037881601007387 */ /* 0x000fe20000100800 */
[----:B0-----:R-:W-:-:S02]  /*17a90*/  LEA.HI.X.SX32 R17, R20, R2, 0x1, P6 ;  /* 0x0000000214117211 */ /* 0x001fc400030f0eff */
[-C--:B------:R-:W-:Y:S01]  /*17aa0*/  LEA.HI.X.SX32 R20, R19, R2.reuse, 0x1, P5 ;  /* 0x0000000213147211 */ /* 0x080fe200028f0eff */
[----:B------:R-:W-:Y:S04]  /*17ab0*/  STL [R1+0x378c], R21 ;  /* 0x00378c1501007387 */ /* 0x000fe80000100800 */
[----:B------:R0:W-:Y:S04]  /*17ac0*/  STL [R1+0x3790], R17 ;  /* 0x0037901101007387 */ /* 0x0001e80000100800 */
[----:B------:R-:W-:Y:S01]  /*17ad0*/  STL [R1+0x3794], R20 ;  /* 0x0037941401007387 */ /* 0x000fe20000100800 */
[----:B0-----:R-:W-:-:S03]  /*17ae0*/  LEA.HI.X.SX32 R17, R0, R2, 0x1, P3 ;  /* 0x0000000200117211 */ /* 0x001fc600018f0eff */
[----:B------:R-:W2:Y:S01]  /*17af0*/  LDL.LU R0, [R1+0x5638] ;  /* 0x0056380001007983 */ /* 0x000ea20000300800 */
[----:B---3--:R-:W-:Y:S01]  /*17b00*/  IMAD R14, R14, UR6, RZ ;  /* 0x000000060e0e7c24 */ /* 0x008fe2000f8e02ff */
[-C--:B------:R-:W-:Y:S01]  /*17b10*/  LEA.HI.X.SX32 R19, R59, R2.reuse, 0x1, P4 ;  /* 0x000000023b137211 */ /* 0x080fe200020f0eff */
[----:B----4-:R-:W-:Y:S01]  /*17b20*/  IMAD R13, R13, UR6, RZ ;  /* 0x000000060d0d7c24 */ /* 0x010fe2000f8e02ff */
[----:B------:R-:W-:Y:S01]  /*17b30*/  LEA.HI.X.SX32 R2, R18, R2, 0x1, P2 ;  /* 0x0000000212027211 */ /* 0x000fe200010f0eff */
[----:B------:R-:W-:Y:S02]  /*17b40*/  IMAD R12, R12, UR6, RZ ;  /* 0x000000060c0c7c24 */ /* 0x000fe4000f8e02ff */
[----:B------:R-:W-:Y:S01]  /*17b50*/  IMAD R11, R11, UR6, RZ ;  /* 0x000000060b0b7c24 */ /* 0x000fe2000f8e02ff */
[----:B------:R-:W-:Y:S01]  /*17b60*/  IADD3 R49, P2, R14, UR8, RZ ;  /* 0x000000080e317c10 */ /* 0x000fe2000ff5e0ff */
[----:B------:R-:W-:Y:S01]  /*17b70*/  IMAD R10, R10, UR6, RZ ;  /* 0x000000060a0a7c24 */ /* 0x000fe2000f8e02ff */
[----:B------:R-:W-:Y:S01]  /*17b80*/  STL [R1+0x3798], R19 ;  /* 0x0037981301007387 */ /* 0x000fe20000100800 */
[----:B------:R-:W-:Y:S01]  /*17b90*/  IMAD R9, R9, UR6, RZ ;  /* 0x0000000609097c24 */ /* 0x000fe2000f8e02ff */
[----:B------:R-:W-:Y:S01]  /*17ba0*/  IADD3 R48, P6, R13, UR8, RZ ;  /* 0x000000080d307c10 */ /* 0x000fe2000ffde0ff */
[----:B------:R-:W-:Y:S01]  /*17bb0*/  IMAD R8, R8, UR6, RZ ;  /* 0x0000000608087c24 */ /* 0x000fe2000f8e02ff */
[----:B------:R-:W-:Y:S01]  /*17bc0*/  STL [R1+0x37a0], R17 ;  /* 0x0037a01101007387 */ /* 0x000fe20000100800 */
[----:B------:R-:W-:Y:S01]  /*17bd0*/  IADD3 R47, P1, R12, UR8, RZ ;  /* 0x000000080c2f7c10 */ /* 0x000fe2000ff3e0ff */
[----:B------:R-:W-:Y:S01]  /*17be0*/  IMAD R7, R7, UR6, RZ ;  /* 0x0000000607077c24 */ /* 0x000fe2000f8e02ff */
[----:B------:R-:W-:Y:S01]  /*17bf0*/  IADD3 R46, P0, R11, UR8, RZ ;  /* 0x000000080b2e7c10 */ /* 0x000fe2000ff1e0ff */
[----:B------:R0:W-:Y:S01]  /*17c00*/  STL [R1+0x2804], R2 ;  /* 0x0028040201007387 */ /* 0x0001e20000100800 */
[----:B------:R-:W-:Y:S01]  /*17c10*/  IADD3 R45, P5, R10, UR8, RZ ;  /* 0x000000080a2d7c10 */ /* 0x000fe2000ffbe0ff */
[----:B------:R-:W-:Y:S01]  /*17c20*/  IMAD R6, R6, UR6, RZ ;  /* 0x0000000606067c24 */ /* 0x000fe2000f8e02ff */
[----:B------:R-:W-:-:S02]  /*17c30*/  IADD3 R44, P4, R9, UR8, RZ ;  /* 0x00000008092c7c10 */ /* 0x000fc4000ff9e0ff */
[----:B------:R-:W-:Y:S01]  /*17c40*/  LEA.HI.X.SX32 R42, R14, UR9, 0x1, P2 ;  /* 0x000000090e2a7c11 */ /* 0x000fe200090f0eff */
[----:B------:R-:W-:Y:S01]  /*17c50*/  IMAD R5, R5, UR6, RZ ;  /* 0x0000000605057c24 */ /* 0x000fe2000f8e02ff */
[----:B------:R-:W-:Y:S02]  /*17c60*/  IADD3 R43, P3, R8, UR8, RZ ;  /* 0x00000008082b7c10 */ /* 0x000fe4000ff7e0ff */
[----:B------:R-:W-:Y:S01]  /*17c70*/  LEA.HI.X.SX32 R40, R13, UR9, 0x1, P6 ;  /* 0x000000090d287c11 */ /* 0x000fe2000b0f0eff */
[----:B------:R-:W-:Y:S01]  /*17c80*/  IMAD R4, R4, UR6, RZ ;  /* 0x0000000604047c24 */ /* 0x000fe2000f8e02ff */
[----:B------:R-:W-:Y:S02]  /*17c90*/  IADD3 R41, P2, R7, UR8, RZ ;  /* 0x0000000807297c10 */ /* 0x000fe4000ff5e0ff */
[----:B------:R-:W-:Y:S01]  /*17ca0*/  LEA.HI.X.SX32 R38, R12, UR9, 0x1, P1 ;  /* 0x000000090c267c11 */ /* 0x000fe200088f0eff */
[----:B-----5:R-:W-:Y:S01]  /*17cb0*/  IMAD R3, R3, UR6, RZ ;  /* 0x0000000603037c24 */ /* 0x020fe2000f8e02ff */
[----:B------:R-:W-:-:S02]  /*17cc0*/  IADD3 R39, P1, R6, UR8, RZ ;  /* 0x0000000806277c10 */ /* 0x000fc4000ff3e0ff */
[----:B------:R-:W-:Y:S01]  /*17cd0*/  LEA.HI.X.SX32 R36, R11, UR9, 0x1, P0 ;  /* 0x000000090b247c11 */ /* 0x000fe200080f0eff */
[----:B0-----:R-:W-:Y:S01]  /*17ce0*/  IMAD R2, R16, UR6, RZ ;  /* 0x0000000610027c24 */ /* 0x001fe2000f8e02ff */
[----:B------:R-:W-:Y:S02]  /*17cf0*/  IADD3 R37, P0, R5, UR8, RZ ;  /* 0x0000000805257c10 */ /* 0x000fe4000ff1e0ff */
[----:B------:R-:W-:Y:S01]  /*17d00*/  LEA.HI.X.SX32 R34, R10, UR9, 0x1, P5 ;  /* 0x000000090a227c11 */ /* 0x000fe2000a8f0eff */
[----:B------:R-:W-:Y:S01]  /*17d10*/  IMAD R15, R15, UR6, RZ ;  /* 0x000000060f0f7c24 */ /* 0x000fe2000f8e02ff */
[----:B------:R-:W-:Y:S02]  /*17d20*/  IADD3 R35, P5, R4, UR8, RZ ;  /* 0x0000000804237c10 */ /* 0x000fe4000ffbe0ff */
[----:B------:R-:W-:Y:S01]  /*17d30*/  LEA.HI.X.SX32 R32, R9, UR9, 0x1, P4 ;  /* 0x0000000909207c11 */ /* 0x000fe2000a0f0eff */
[----:B------:R-:W-:Y:S01]  /*17d40*/  IMAD R16, R61, UR6, RZ ;  /* 0x000000063d107c24 */ /* 0x000fe2000f8e02ff */
[----:B------:R-:W-:-:S02]  /*17d50*/  IADD3 R33, P4, R3, UR8, RZ ;  /* 0x0000000803217c10 */ /* 0x000fc4000ff9e0ff */
[----:B------:R-:W-:Y:S02]  /*17d60*/  LEA.HI.X.SX32 R30, R8, UR9, 0x1, P3 ;  /* 0x00000009081e7c11 */ /* 0x000fe400098f0eff */
[----:B------:R-:W-:Y:S02]  /*17d70*/  IADD3 R31, P3, R2, UR8, RZ ;  /* 0x00000008021f7c10 */ /* 0x000fe4000ff7e0ff */
[----:B------:R-:W-:Y:S02]  /*17d80*/  LEA.HI.X.SX32 R28, R7, UR9, 0x1, P2 ;  /* 0x00000009071c7c11 */ /* 0x000fe400090f0eff */
[----:B------:R-:W-:Y:S02]  /*17d90*/  IADD3 R29, P2, R15, UR8, RZ ;  /* 0x000000080f1d7c10 */ /* 0x000fe4000ff5e0ff */
[----:B------:R-:W-:Y:S02]  /*17da0*/  LEA.HI.X.SX32 R26, R6, UR9, 0x1, P1 ;  /* 0x00000009061a7c11 */ /* 0x000fe400088f0eff */
[----:B------:R-:W-:-:S02]  /*17db0*/  IADD3 R27, P1, R16, UR8, RZ ;  /* 0x00000008101b7c10 */ /* 0x000fc4000ff3e0ff */
[----:B------:R-:W-:Y:S02]  /*17dc0*/  LEA.HI.X.SX32 R24, R5, UR9, 0x1, P0 ;  /* 0x0000000905187c11 */ /* 0x000fe400080f0eff */
[----:B------:R-:W-:Y:S02]  /*17dd0*/  LEA.HI.X.SX32 R23, R4, UR9, 0x1, P5 ;  /* 0x0000000904177c11 */ /* 0x000fe4000a8f0eff */
[----:B------:R-:W-:Y:S02]  /*17de0*/  LEA.HI.X.SX32 R22, R3, UR9, 0x1, P4 ;  /* 0x0000000903167c11 */ /* 0x000fe4000a0f0eff */
[----:B------:R-:W-:Y:S02]  /*17df0*/  LEA.HI.X.SX32 R21, R2, UR9, 0x1, P3 ;  /* 0x0000000902157c11 */ /* 0x000fe400098f0eff */
[----:B------:R-:W-:Y:S02]  /*17e00*/  LEA.HI.X.SX32 R20, R15, UR9, 0x1, P2 ;  /* 0x000000090f147c11 */ /* 0x000fe400090f0eff */
[----:B------:R-:W-:Y:S01]  /*17e10*/  LEA.HI.X.SX32 R19, R16, UR9, 0x1, P1 ;  /* 0x0000000910137c11 */ /* 0x000fe200088f0eff */
[----:B--2---:R-:W-:Y:S01]  /*17e20*/  IMAD R17, R0, UR6, RZ ;  /* 0x0000000600117c24 */ /* 0x004fe2000f8e02ff */
[----:B------:R-:W0:Y:S01]  /*17e30*/  S2R R61, SR_TID.X ;  /* 0x00000000003d7919 */ /* 0x000e220000002100 */
[----:B------:R-:W-:Y:S01]  /*17e40*/  ULDC UR6, c[0x0][0x238] ;  /* 0x00008e0000067ab9 */ /* 0x000fe20000000800 */
[----:B------:R-:W2:Y:S04]  /*17e50*/  LDL.LU R0, [R1+0x5634] ;  /* 0x0056340001007983 */ /* 0x000ea80000300800 */
        /* <DEDUP_REMOVED lines=16> */
[----:B------:R-:W-:Y:S01]  /*17f60*/  STL [R1+0x279c], R32 ;  /* 0x00279c2001007387 */ /* 0x000fe20000100800 */
[----:B------:R-:W-:Y:S01]  /*17f70*/  IADD3 R25, P0, R17, UR8, RZ ;  /* 0x0000000811197c10 */ /* 0x000fe2000ff1e0ff */
[----:B------:R-:W-:-:S02]  /*17f80*/  ULDC UR8, c[0x0][0x238] ;  /* 0x00008e0000087ab9 */ /* 0x000fc40000000800 */
[----:B------:R-:W-:Y:S04]  /*17f90*/  STL [R1+0x27d0], R33 ;  /* 0x0027d02101007387 */ /* 0x000fe80000100800 */
[----:B------:R-:W-:Y:S04]  /*17fa0*/  STL [R1+0x27a4], R30 ;  /* 0x0027a41e01007387 */ /* 0x000fe80000100800 */
[----:B------:R-:W-:Y:S04]  /*17fb0*/  STL [R1+0x27d8], R31 ;  /* 0x0027d81f01007387 */ /* 0x000fe80000100800 */
[----:B------:R-:W-:Y:S04]  /*17fc0*/  STL [R1+0x27ac], R28 ;  /* 0x0027ac1c01007387 */ /* 0x000fe80000100800 */
[----:B------:R-:W-:Y:S04]  /*17fd0*/  STL [R1+0x27e0], R29 ;  /* 0x0027e01d01007387 */ /* 0x000fe80000100800 */
[----:B------:R-:W-:Y:S01]  /*17fe0*/  STL [R1+0x27b4], R26 ;  /* 0x0027b41a01007387 */ /* 0x000fe20000100800 */
[----:B------:R-:W-:Y:S01]  /*17ff0*/  LEA.HI.X.SX32 R18, R17, UR9, 0x1, P0 ;  /* 0x0000000911127c11 */ /* 0x000fe200080f0eff */
[----:B------:R-:W-:-:S02]  /*18000*/  ULDC UR9, c[0x0][0x238] ;  /* 0x00008e0000097ab9 */ /* 0x000fc40000000800 */
        /* <DEDUP_REMOVED lines=2057> */
[----:B------:R-:W-:Y:S01]  /*200a0*/  STL [R1+0x4c], RZ ;  /* 0x00004cff01007387 */ /* 0x000fe20000100800 */
[----:B0-----:R-:W-:Y:S01]  /*200b0*/  LOP3.LUT R61, R61, 0x1f, RZ, 0xc0, !PT ;  /* 0x0000001f3d3d7812 */ /* 0x001fe200078ec0ff */
[----:B------:R-:W-:-:S03]  /*200c0*/  UIMAD UR34, UR13, 0x1a, URZ ;  /* 0x0000001a0d2278a4 */ /* 0x000fc6000f8e023f */
[C---:B------:R-:W-:Y:S02]  /*200d0*/  LOP3.LUT R60, R61.reuse, 0x10, RZ, 0x3c, !PT ;  /* 0x000000103d3c7812 */ /* 0x040fe400078e3cff */
[----:B------:R-:W-:Y:S01]  /*200e0*/  LOP3.LUT R61, R61, 0x18, RZ, 0x3c, !PT ;  /* 0x000000183d3d7812 */ /* 0x000fe200078e3cff */
[----:B------:R-:W-:Y:S02]  /*200f0*/  UIMAD UR33, UR13, 0x19, URZ ;  /* 0x000000190d2178a4 */ /* 0x000fe4000f8e023f */
[----:B------:R-:W-:Y:S02]  /*20100*/  UIMAD UR32, UR13, 0x18, URZ ;  /* 0x000000180d2078a4 */ /* 0x000fe4000f8e023f */
[----:B------:R-:W-:Y:S02]  /*20110*/  UIMAD UR31, UR13, 0x17, URZ ;  /* 0x000000170d1f78a4 */ /* 0x000fe4000f8e023f */
[----:B------:R-:W-:Y:S02]  /*20120*/  USHF.L.U32 UR30, UR13, 0x5, URZ ;  /* 0x000000050d1e7899 */ /* 0x000fe4000800063f */
[----:B------:R-:W-:-:S02]  /*20130*/  USHF.L.U32 UR14, UR14, 0x5, URZ ;  /* 0x000000050e0e7899 */ /* 0x000fc4000800063f */
[----:B------:R-:W-:Y:S02]  /*20140*/  UIMAD UR13, UR13, 0x16, URZ ;  /* 0x000000160d0d78a4 */ /* 0x000fe4000f8e023f */
[----:B------:R-:W-:Y:S02]  /*20150*/  UIMAD UR12, UR12, 0x15, URZ ;  /* 0x000000150c0c78a4 */ /* 0x000fe4000f8e023f */
[----:B------:R-:W-:Y:S02]  /*20160*/  UIMAD UR11, UR11, 0x14, URZ ;  /* 0x000000140b0b78a4 */ /* 0x000fe4000f8e023f */
[----:B------:R-:W-:Y:S02]  /*20170*/  UIMAD UR10, UR10, 0x13, URZ ;  /* 0x000000130a0a78a4 */ /* 0x000fe4000f8e023f */
[----:B------:R-:W-:Y:S02]  /*20180*/  UIMAD UR9, UR9, 0x12, URZ ;  /* 0x00000012090978a4 */ /* 0x000fe4000f8e023f */
[----:B------:R-:W-:-:S02]  /*20190*/  UIMAD UR8, UR8, 0x11, URZ ;  /* 0x00000011080878a4 */ /* 0x000fc4000f8e023f */
[----:B------:R-:W-:Y:S02]  /*201a0*/  USHF.L.U32 UR7, UR7, 0x4, URZ ;  /* 0x0000000407077899 */ /* 0x000fe4000800063f */
[----:B------:R-:W-:Y:S02]  /*201b0*/  UIMAD UR6, UR6, 0xf, URZ ;  /* 0x0000000f060678a4 */ /* 0x000fe4000f8e023f */
[----:B------:R-:W-:Y:S02]  /*201c0*/  UIMAD UR25, UR25, 0xe, URZ ;  /* 0x0000000e191978a4 */ /* 0x000fe4000f8e023f */
[----:B------:R-:W-:Y:S02]  /*201d0*/  UIMAD UR26, UR26, 0xd, URZ ;  /* 0x0000000d1a1a78a4 */ /* 0x000fe4000f8e023f */
[----:B------:R-:W-:Y:S02]  /*201e0*/  UIMAD UR27, UR27, 0xc, URZ ;  /* 0x0000000c1b1b78a4 */ /* 0x000fe4000f8e023f */
[----:B------:R-:W-:-:S02]  /*201f0*/  UIMAD UR28, UR28, 0xb, URZ ;  /* 0x0000000b1c1c78a4 */ /* 0x000fc4000f8e023f */
[----:B------:R-:W-:Y:S02]  /*20200*/  UIMAD UR29, UR29, 0xa, URZ ;  /* 0x0000000a1d1d78a4 */ /* 0x000fe4000f8e023f */
[----:B------:R-:W-:Y:S02]  /*20210*/  UIMAD UR24, UR24, 0x9, URZ ;  /* 0x00000009181878a4 */ /* 0x000fe4000f8e023f */
[----:B------:R-:W-:Y:S02]  /*20220*/  USHF.L.U32 UR23, UR23, 0x3, URZ ;  /* 0x0000000317177899 */ /* 0x000fe4000800063f */
[----:B------:R-:W-:Y:S02]  /*20230*/  UIMAD UR16, UR16, 0x7, URZ ;  /* 0x00000007101078a4 */ /* 0x000fe4000f8e023f */
[----:B------:R-:W-:Y:S02]  /*20240*/  UIMAD UR17, UR17, 0x6, URZ ;  /* 0x00000006111178a4 */ /* 0x000fe4000f8e023f */
[----:B------:R-:W-:-:S02]  /*20250*/  UIMAD UR18, UR18, 0x5, URZ ;  /* 0x00000005121278a4 */ /* 0x000fc4000f8e023f */
[----:B------:R-:W-:Y:S02]  /*20260*/  USHF.L.U32 UR19, UR19, 0x2, URZ ;  /* 0x0000000213137899 */ /* 0x000fe4000800063f */
[----:B------:R-:W-:Y:S02]  /*20270*/  UIMAD UR20, UR20, 0x3, URZ ;  /* 0x00000003141478a4 */ /* 0x000fe4000f8e023f */
[----:B------:R-:W-:Y:S02]  /*20280*/  USHF.L.U32 UR21, UR21, 0x1, URZ ;  /* 0x0000000115157899 */ /* 0x000fe4000800063f */
[----:B------:R-:W-:Y:S02]  /*20290*/  USHF.R.S32.HI UR22, URZ, 0x1f, UR22 ;  /* 0x0000001f3f167899 */ /* 0x000fe40008011416 */
[----:B------:R-:W-:Y:S02]  /*202a0*/  USHF.R.S32.HI UR61, URZ, 0x1f, UR39 ;  /* 0x0000001f3f3d7899 */ /* 0x000fe40008011427 */
[----:B------:R-:W-:-:S02]  /*202b0*/  USHF.R.S32.HI UR58, URZ, 0x1f, UR38 ;  /* 0x0000001f3f3a7899 */ /* 0x000fc40008011426 */
[----:B------:R-:W-:Y:S02]  /*202c0*/  USHF.R.S32.HI UR57, URZ, 0x1f, UR37 ;  /* 0x0000001f3f397899 */ /* 0x000fe40008011425 */
[----:B------:R-:W-:Y:S02]  /*202d0*/  USHF.R.S32.HI UR56, URZ, 0x1f, UR36 ;  /* 0x0000001f3f387899 */ /* 0x000fe40008011424 */
[----:B------:R-:W-:Y:S01]  /*202e0*/  USHF.R.S32.HI UR60, URZ, 0x1f, UR35 ;  /* 0x0000001f3f3c7899 */ /* 0x000fe20008011423 */
[----:B------:R-:W-:Y:S01]  /*202f0*/  IADD3 R2, P2, R49, UR39, RZ ;  /* 0x0000002731027c10 */ /* 0x000fe2000ff5e0ff */
[----:B------:R-:W-:Y:S01]  /*20300*/  USHF.R.S32.HI UR59, URZ, 0x1f, UR34 ;  /* 0x0000001f3f3b7899 */ /* 0x000fe20008011422 */
[----:B------:R-:W-:Y:S01]  /*20310*/  IADD3 R4, P1, R48, UR39, RZ ;  /* 0x0000002730047c10 */ /* 0x000fe2000ff3e0ff */
[----:B------:R-:W0:Y:S01]  /*20320*/  LDC R51, c[0x0][0x230] ;  /* 0x00008c00ff337b82 */ /* 0x000e220000000800 */
[----:B------:R-:W-:Y:S01]  /*20330*/  IADD3 R3, P0, R47, UR39, RZ ;  /* 0x000000272f037c10 */ /* 0x000fe2000ff1e0ff */
[----:B------:R1:W-:Y:S04]  /*20340*/  STL [R1+0x280c], R2 ;  /* 0x00280c0201007387 */ /* 0x0003e80000100800 */
[----:B------:R3:W-:Y:S04]  /*20350*/  STL [R1+0x2814], R4 ;  /* 0x0028140401007387 */ /* 0x0007e80000100800 */
[----:B------:R4:W-:Y:S01]  /*20360*/  STL [R1+0x281c], R3 ;  /* 0x00281c0301007387 */ /* 0x0009e20000100800 */
[----:B-1----:R-:W-:-:S02]  /*20370*/  IADD3 R2, P4, R46, UR39, RZ ;  /* 0x000000272e027c10 */ /* 0x002fc4000ff9e0ff */
[----:B---3--:R-:W-:-:S03]  /*20380*/  IADD3 R4, P6, R45, UR39, RZ ;  /* 0x000000272d047c10 */ /* 0x008fc6000ffde0ff */
[----:B------:R1:W-:Y:S01]  /*20390*/  STL [R1+0x2824], R2 ;  /* 0x0028240201007387 */ /* 0x0003e20000100800 */
[----:B----4-:R-:W-:-:S03]  /*203a0*/  IADD3 R3, P5, R44, UR39, RZ ;  /* 0x000000272c037c10 */ /* 0x010fc6000ffbe0ff */
[----:B------:R3:W-:Y:S01]  /*203b0*/  STL [R1+0x282c], R4 ;  /* 0x00282c0401007387 */ /* 0x0007e20000100800 */
[----:B0-----:R-:W-:-:S03]  /*203c0*/  VIADD R51, R51, 0x1f ;  /* 0x0000001f33337836 */ /* 0x001fc60000000000 */
[----:B------:R0:W-:Y:S01]  /*203d0*/  STL [R1+0x2834], R3 ;  /* 0x0028340301007387 */ /* 0x0001e20000100800 */
[----:B-1----:R-:W-:Y:S02]  /*203e0*/  IADD3 R2, P3, R43, UR39, RZ ;  /* 0x000000272b027c10 */ /* 0x002fe4000ff7e0ff */
[----:B------:R-:W-:Y:S02]  /*203f0*/  SHF.R.S32.HI R50, RZ, 0x1f, R51 ;  /* 0x0000001fff327819 */ /* 0x000fe40000011433 */
[----:B---3--:R-:W-:Y:S01]  /*20400*/  IADD3.X R4, R42, UR61, RZ, P2, !PT ;  /* 0x0000003d2a047c10 */ /* 0x008fe200097fe4ff */
[----:B------:R1:W-:Y:S01]  /*20410*/  STL [R1+0x283c], R2 ;  /* 0x00283c0201007387 */ /* 0x0003e20000100800 */
[----:B------:R-:W-:Y:S02]  /*20420*/  LEA.HI R50, R50, R51, RZ, 0x5 ;  /* 0x0000003332327211 */ /* 0x000fe400078f28ff */
[----:B0-----:R-:W-:Y:S01]  /*20430*/  IADD3 R3, P2, R41, UR39, RZ ;  /* 0x0000002729037c10 */ /* 0x001fe2000ff5e0ff */
[----:B------:R0:W-:Y:S04]  /*20440*/  STL [R1+0x2808], R4 ;  /* 0x0028080401007387 */ /* 0x0001e80000100800 */
[----:B------:R3:W-:Y:S01]  /*20450*/  STL [R1+0x2844], R3 ;  /* 0x0028440301007387 */ /* 0x0007e20000100800 */
[----:B-1----:R-:W-:-:S02]  /*20460*/  IADD3.X R2, R40, UR61, RZ, P1, !PT ;  /* 0x0000003d28027c10 */ /* 0x002fc40008ffe4ff */
[----:B0-----:R-:W-:-:S03]  /*20470*/  IADD3 R4, P1, R39, UR39, RZ ;  /* 0x0000002727047c10 */ /* 0x001fc6000ff3e0ff */
[----:B------:R0:W-:Y:S01]  /*20480*/  STL [R1+0x2810], R2 ;  /* 0x0028100201007387 */ /* 0x0001e20000100800 */
[----:B---3--:R-:W-:-:S03]  /*20490*/  IADD3.X R3, R38, UR61, RZ, P0, !PT ;  /* 0x0000003d26037c10 */ /* 0x008fc600087fe4ff */
[----:B------:R1:W-:Y:S04]  /*204a0*/  STL [R1+0x284c], R4 ;  /* 0x00284c0401007387 */ /* 0x0003e80000100800 */
[----:B------:R3:W-:Y:S01]  /*204b0*/  STL [R1+0x2818], R3 ;  /* 0x0028180301007387 */ /* 0x0007e20000100800 */
[----:B0-----:R-:W-:Y:S02]  /*204c0*/  IADD3 R2, P0, R37, UR39, RZ ;  /* 0x0000002725027c10 */ /* 0x001fe4000ff1e0ff */
[----:B-1----:R-:W-:-:S03]  /*204d0*/  IADD3.X R4, R36, UR61, RZ, P4, !PT ;  /* 0x0000003d24047c10 */ /* 0x002fc6000a7fe4ff */
[----:B------:R0:W-:Y:S01]  /*204e0*/  STL [R1+0x2854], R2 ;  /* 0x0028540201007387 */ /* 0x0001e20000100800 */
[----:B---3--:R-:W-:-:S03]  /*204f0*/  IADD3 R3, P4, R35, UR39, RZ ;  /* 0x0000002723037c10 */ /* 0x008fc6000ff9e0ff */
[----:B------:R1:W-:Y:S04]  /*20500*/  STL [R1+0x2820], R4 ;  /* 0x0028200401007387 */ /* 0x0003e80000100800 */
[----:B------:R3:W-:Y:S01]  /*20510*/  STL [R1+0x285c], R3 ;  /* 0x00285c0301007387 */ /* 0x0007e20000100800 */
[----:B0-----:R-:W-:Y:S02]  /*20520*/  IADD3.X R2, R34, UR61, RZ, P6, !PT ;  /* 0x0000003d22027c10 */ /* 0x001fe4000b7fe4ff */
[----:B-1----:R-:W-:-:S03]  /*20530*/  IADD3 R4, P6, R33, UR39, RZ ;  /* 0x0000002721047c10 */ /* 0x002fc6000ffde0ff */
        /* <DEDUP_REMOVED lines=16> */
[----:B0-----:R-:W-:Y:S01]  /*20640*/  IADD3 R2, P1, R25, UR39, RZ ;  /* 0x0000002719027c10 */ /* 0x001fe2000ff3e0ff */
[----:B------:R-:W-:Y:S01]  /*20650*/  USHF.R.S32.HI UR39, URZ, 0x1f, UR33 ;  /* 0x0000001f3f277899 */ /* 0x000fe20008011421 */
[----:B-1----:R-:W-:-:S03]  /*20660*/  IADD3.X R4, R23, UR61, RZ, P4, !PT ;  /* 0x0000003d17047c10 */ /* 0x002fc6000a7fe4ff */
[----:B------:R0:W-:Y:S01]  /*20670*/  STL [R1+0x2884], R2 ;  /* 0x0028840201007387 */ /* 0x0001e20000100800 */
[----:B---3--:R-:W-:-:S05]  /*20680*/  IADD3.X R3, R24, UR61, RZ, P0, !PT ;  /* 0x0000003d18037c10 */ /* 0x008fca00087fe4ff */
[----:B------:R1:W-:Y:S01]  /*20690*/  STL [R1+0x2850], R3 ;  /* 0x0028500301007387 */ /* 0x0003e20000100800 */
[----:B0-----:R-:W-:-:S03]  /*206a0*/  IADD3.X R2, R22, UR61, RZ, P6, !PT ;  /* 0x0000003d16027c10 */ /* 0x001fc6000b7fe4ff */
[----:B------:R0:W-:Y:S04]  /*206b0*/  STL [R1+0x2858], R4 ;  /* 0x0028580401007387 */ /* 0x0001e80000100800 */
[----:B------:R3:W-:Y:S01]  /*206c0*/  STL [R1+0x2860], R2 ;  /* 0x0028600201007387 */ /* 0x0007e20000100800 */
[----:B-1----:R-:W-:Y:S02]  /*206d0*/  IADD3.X R3, R21, UR61, RZ, P5, !PT ;  /* 0x0000003d15037c10 */ /* 0x002fe4000affe4ff */
[----:B0-----:R-:W-:-:S03]  /*206e0*/  IADD3.X R4, R20, UR61, RZ, P3, !PT ;  /* 0x0000003d14047c10 */ /* 0x001fc60009ffe4ff */
[----:B------:R0:W-:Y:S01]  /*206f0*/  STL [R1+0x2868], R3 ;  /* 0x0028680301007387 */ /* 0x0001e20000100800 */
[----:B---3--:R-:W-:-:S03]  /*20700*/  IADD3.X R2, R19, UR61, RZ, P2, !PT ;  /* 0x0000003d13027c10 */ /* 0x008fc600097fe4ff */
[----:B------:R1:W-:Y:S04]  /*20710*/  STL [R1+0x2870], R4 ;  /* 0x0028700401007387 */ /* 0x0003e80000100800 */
[----:B------:R3:W-:Y:S01]  /*20720*/  STL [R1+0x2878], R2 ;  /* 0x0028780201007387 */ /* 0x0007e20000100800 */
[----:B0-----:R-:W-:Y:S01]  /*20730*/  IADD3.X R3, R18, UR61, RZ, P1, !PT ;  /* 0x0000003d12037c10 */ /* 0x001fe20008ffe4ff */
[----:B------:R-:W-:Y:S01]  /*20740*/  USHF.R.S32.HI UR61, URZ, 0x1f, UR32 ;  /* 0x0000001f3f3d7899 */ /* 0x000fe20008011420 */
[----:B-1----:R-:W-:-:S03]  /*20750*/  IADD3 R4, P1, R48, UR38, RZ ;  /* 0x0000002630047c10 */ /* 0x002fc6000ff3e0ff */
[----:B------:R0:W-:Y:S01]  /*20760*/  STL [R1+0x2880], R3 ;  /* 0x0028800301007387 */ /* 0x0001e20000100800 */
[----:B---3--:R-:W-:-:S05]  /*20770*/  IADD3 R2, P2, R49, UR38, RZ ;  /* 0x0000002631027c10 */ /* 0x008fca000ff5e0ff */
[----:B------:R1:W-:Y:S01]  /*20780*/  STL [R1+0x288c], R2 ;  /* 0x00288c0201007387 */ /* 0x0003e20000100800 */
[----:B0-----:R-:W-:-:S03]  /*20790*/  IADD3 R3, P0, R47, UR38, RZ ;  /* 0x000000262f037c10 */ /* 0x001fc6000ff1e0ff */
[----:B------:R0:W-:Y:S04]  /*207a0*/  STL [R1+0x2894], R4 ;  /* 0x0028940401007387 */ /* 0x0001e80000100800 */
[----:B------:R3:W-:Y:S01]  /*207b0*/  STL [R1+0x289c], R3 ;  /* 0x00289c0301007387 */ /* 0x0007e20000100800 */
[----:B-1----:R-:W-:Y:S02]  /*207c0*/  IADD3 R2, P4, R46, UR38, RZ ;  /* 0x000000262e027c10 */ /* 0x002fe4000ff9e0ff */
[----:B0-----:R-:W-:-:S03]  /*207d0*/  IADD3 R4, P6, R45, UR38, RZ ;  /* 0x000000262d047c10 */ /* 0x001fc6000ffde0ff */
[----:B------:R0:W-:Y:S01]  /*207e0*/  STL [R1+0x28a4], R2 ;  /* 0x0028a40201007387 */ /* 0x0001e20000100800 */
[----:B---3--:R-:W-:-:S03]  /*207f0*/  IADD3 R3, P5, R44, UR38, RZ ;  /* 0x000000262c037c10 */ /* 0x008fc6000ffbe0ff */
        /* <DEDUP_REMOVED lines=770> */
[----:B0-----:R-:W-:-:S05]  /*23820*/  IADD3.X R2, R23, UR36, RZ, P4, !PT ;  /* 0x0000002417027c10 */ /* 0x001fca000a7fe4ff */
[----:B------:R0:W-:Y:S01]  /*23830*/  STL [R1+0x2e58], R2 ;  /* 0x002e580201007387 */ /* 0x0001e20000100800 */
[----:B-1----:R-:W-:-:S03]  /*23840*/  IADD3.X R3, R21, UR36, RZ, P5, !PT ;  /* 0x0000002415037c10 */ /* 0x002fc6000affe4ff */
[----:B------:R2:W-:Y:S04]  /*23850*/  STL [R1+0x2e60], R4 ;  /* 0x002e600401007387 */ /* 0x0005e80000100800 */
[----:B------:R1:W-:Y:S01]  /*23860*/  STL [R1+0x2e68], R3 ;  /* 0x002e680301007387 */ /* 0x0003e20000100800 */
[----:B0-----:R-:W-:Y:S02]  /*23870*/  IADD3.X R2, R20, UR36, RZ, P3, !PT ;  /* 0x0000002414027c10 */ /* 0x001fe40009ffe4ff */
[----:B--2---:R-:W-:-:S03]  /*23880*/  LOP3.LUT R4, R0, 0x20, RZ, 0x3c, !PT ;  /* 0x0000002000047812 */ /* 0x004fc600078e3cff */
[----:B------:R0:W-:Y:S01]  /*23890*/  STL [R1+0x2e70], R2 ;  /* 0x002e700201007387 */ /* 0x0001e20000100800 */
[----:B------:R-:W-:Y:S02]  /*238a0*/  IADD3 R4, P6, R49, UR9, RZ ;  /* 0x0000000931047c10 */ /* 0x000fe4000ffde0ff */
[----:B-1----:R-:W-:Y:S02]  /*238b0*/  IADD3.X R3, R18, UR36, RZ, P1, !PT ;  /* 0x0000002412037c10 */ /* 0x002fe40008ffe4ff */
[----:B0-----:R-:W-:Y:S01]  /*238c0*/  IADD3.X R2, R19, UR36, RZ, P2, !PT ;  /* 0x0000002413027c10 */ /* 0x001fe200097fe4ff */
[----:B------:R-:W-:-:S04]  /*238d0*/  USHF.R.S32.HI UR36, URZ, 0x1f, UR14 ;  /* 0x0000001f3f247899 */ /* 0x000fc8000801140e */
[----:B------:R0:W-:Y:S04]  /*238e0*/  STL [R1+0x2e78], R2 ;  /* 0x002e780201007387 */ /* 0x0001e80000100800 */
[----:B------:R1:W-:Y:S04]  /*238f0*/  STL [R1+0x2e80], R3 ;  /* 0x002e800301007387 */ /* 0x0003e80000100800 */
[----:B------:R2:W-:Y:S01]  /*23900*/  STL [R1+0x2e8c], R4 ;  /* 0x002e8c0401007387 */ /* 0x0005e20000100800 */
[----:B0-----:R-:W-:Y:S02]  /*23910*/  SHF.R.S32.HI R2, RZ, 0x5, R50 ;  /* 0x00000005ff027819 */ /* 0x001fe40000011432 */
[----:B------:R-:W-:-:S02]  /*23920*/  LOP3.LUT R2, R0, 0x60, RZ, 0x3c, !PT ;  /* 0x0000006000027812 */ /* 0x000fc400078e3cff */
[----:B-1----:R-:W-:Y:S02]  /*23930*/  LOP3.LUT R3, R0, 0x40, RZ, 0x3c, !PT ;  /* 0x0000004000037812 */ /* 0x002fe400078e3cff */
[----:B------:R-:W-:Y:S02]  /*23940*/  IADD3 R3, P5, R48, UR9, RZ ;  /* 0x0000000930037c10 */ /* 0x000fe4000ffbe0ff */
[----:B------:R-:W-:Y:S02]  /*23950*/  IADD3 R2, P1, R47, UR9, RZ ;  /* 0x000000092f027c10 */ /* 0x000fe4000ff3e0ff */
[----:B--2---:R-:W-:Y:S01]  /*23960*/  IADD3 R4, P0, R46, UR9, RZ ;  /* 0x000000092e047c10 */ /* 0x004fe2000ff1e0ff */
[----:B------:R0:W-:Y:S04]  /*23970*/  STL [R1+0x2e94], R3 ;  /* 0x002e940301007387 */ /* 0x0001e80000100800 */
[----:B------:R1:W-:Y:S04]  /*23980*/  STL [R1+0x2e9c], R2 ;  /* 0x002e9c0201007387 */ /* 0x0003e80000100800 */
[----:B------:R2:W-:Y:S01]  /*23990*/  STL [R1+0x2ea4], R4 ;  /* 0x002ea40401007387 */ /* 0x0005e20000100800 */
[----:B0-----:R-:W-:-:S02]  /*239a0*/  IADD3 R3, P4, R45, UR9, RZ ;  /* 0x000000092d037c10 */ /* 0x001fc4000ff9e0ff */
[----:B-1----:R-:W-:-:S03]  /*239b0*/  IADD3 R2, P3, R44, UR9, RZ ;  /* 0x000000092c027c10 */ /* 0x002fc6000ff7e0ff */
[----:B------:R0:W-:Y:S01]  /*239c0*/  STL [R1+0x2eac], R3 ;  /* 0x002eac0301007387 */ /* 0x0001e20000100800 */
[----:B--2---:R-:W-:-:S03]  /*239d0*/  IADD3 R4, P2, R43, UR9, RZ ;  /* 0x000000092b047c10 */ /* 0x004fc6000ff5e0ff */
[----:B------:R1:W-:Y:S04]  /*239e0*/  STL [R1+0x2eb4], R2 ;  /* 0x002eb40201007387 */ /* 0x0003e80000100800 */
[----:B------:R2:W-:Y:S01]  /*239f0*/  STL [R1+0x2ebc], R4 ;  /* 0x002ebc0401007387 */ /* 0x0005e20000100800 */
[----:B0-----:R-:W-:Y:S02]  /*23a00*/  IADD3.X R3, R42, UR56, RZ, P6, !PT ;  /* 0x000000382a037c10 */ /* 0x001fe4000b7fe4ff */
[----:B-1----:R-:W-:-:S03]  /*23a10*/  IADD3 R2, P6, R41, UR9, RZ ;  /* 0x0000000929027c10 */ /* 0x002fc6000ffde0ff */
[----:B------:R0:W-:Y:S01]  /*23a20*/  STL [R1+0x2e88], R3 ;  /* 0x002e880301007387 */ /* 0x0001e20000100800 */
[----:B--2---:R-:W-:-:S03]  /*23a30*/  IADD3.X R4, R40, UR56, RZ, P5, !PT ;  /* 0x0000003828047c10 */ /* 0x004fc6000affe4ff */
[----:B------:R1:W-:Y:S04]  /*23a40*/  STL [R1+0x2ec4], R2 ;  /* 0x002ec40201007387 */ /* 0x0003e80000100800 */
[----:B------:R2:W-:Y:S01]  /*23a50*/  STL [R1+0x2e90], R4 ;  /* 0x002e900401007387 */ /* 0x0005e20000100800 */
[----:B0-----:R-:W-:Y:S02]  /*23a60*/  IADD3 R3, P5, R39, UR9, RZ ;  /* 0x0000000927037c10 */ /* 0x001fe4000ffbe0ff */
[----:B-1----:R-:W-:-:S03]  /*23a70*/  IADD3.X R2, R38, UR56, RZ, P1, !PT ;  /* 0x0000003826027c10 */ /* 0x002fc60008ffe4ff */
        /* <DEDUP_REMOVED lines=1117> */
[----:B--2---:R-:W-:-:S03]  /*28050*/  IADD3.X R4, R23, UR22, RZ, P1, !PT ;  /* 0x0000001617047c10 */ /* 0x004fc60008ffe4ff */
[----:B------:R1:W-:Y:S04]  /*28060*/  STL [R1+0x3750], R2 ;  /* 0x0037500201007387 */ /* 0x0003e80000100800 */
[----:B------:R2:W-:Y:S01]  /*28070*/  STL [R1+0x3758], R4 ;  /* 0x0037580401007387 */ /* 0x0005e20000100800 */
[----:B0-----:R-:W-:Y:S02]  /*28080*/  IADD3.X R3, R22, UR22, RZ, P0, !PT ;  /* 0x0000001616037c10 */ /* 0x001fe400087fe4ff */
[----:B-1----:R-:W-:-:S03]  /*28090*/  IADD3.X R2, R21, UR22, RZ, P4, !PT ;  /* 0x0000001615027c10 */ /* 0x002fc6000a7fe4ff */
[----:B------:R0:W-:Y:S01]  /*280a0*/  STL [R1+0x3760], R3 ;  /* 0x0037600301007387 */ /* 0x0001e20000100800 */
[----:B--2---:R-:W-:-:S03]  /*280b0*/  IADD3.X R4, R20, UR22, RZ, P3, !PT ;  /* 0x0000001614047c10 */ /* 0x004fc60009ffe4ff */
[----:B------:R1:W-:Y:S04]  /*280c0*/  STL [R1+0x3768], R2 ;  /* 0x0037680201007387 */ /* 0x0003e80000100800 */
[----:B------:R2:W-:Y:S01]  /*280d0*/  STL [R1+0x3770], R4 ;  /* 0x0037700401007387 */ /* 0x0005e20000100800 */
[----:B0-----:R-:W-:Y:S02]  /*280e0*/  IADD3.X R3, R19, UR22, RZ, P2, !PT ;  /* 0x0000001613037c10 */ /* 0x001fe400097fe4ff */
[----:B-1----:R-:W-:-:S05]  /*280f0*/  IADD3.X R2, R18, UR22, RZ, P6, !PT ;  /* 0x0000001612027c10 */ /* 0x002fca000b7fe4ff */
[----:B------:R2:W-:Y:S04]  /*28100*/  STL [R1+0x3780], R2 ;  /* 0x0037800201007387 */ /* 0x0005e80000100800 */
[----:B------:R2:W-:Y:S02]  /*28110*/  STL [R1+0x3778], R3 ;  /* 0x0037780301007387 */ /* 0x0005e40000100800 */
.L_x_1:
[----:B-1----:R-:W3:Y:S01]  /*28120*/  LDL R5, [R1+0x27ec] ;  /* 0x0027ec0001057983 */ /* 0x002ee20000100800 */
[----:B--2---:R-:W0:Y:S03]  /*28130*/  LDC R2, c[0x0][0x230] ;  /* 0x00008c00ff027b82 */ /* 0x004e260000000800 */
[----:B---3--:R1:W-:Y:S04]  /*28140*/  STL [R1+0x6780], R5 ;  /* 0x0067800501007387 */ /* 0x0083e80000100800 */
[----:B------:R-:W2:Y:S04]  /*28150*/  LDL R4, [R1+0x27f0] ;  /* 0x0027f00001047983 */ /* 0x000ea80000100800 */
[----:B-1----:R-:W0:Y:S04]  /*28160*/  LDL R5, [R1+0x2800] ;  /* 0x0028000001057983 */ /* 0x002e280000100800 */
        /* <DEDUP_REMOVED lines=451> */
[----:B-----5:R-:W-:Y:S04]  /*29da0*/  STL [R1+0x5ea4], R0 ;  /* 0x005ea40001007387 */ /* 0x020fe80000100800 */
        /* <DEDUP_REMOVED lines=32> */
[----:B0-----:R-:W-:-:S03]  /*29fb0*/  IMAD R2, R5, -0x20, R2 ;  /* 0xffffffe005027824 */ /* 0x001fc600078e0202 */
[----:B------:R-:W-:Y:S04]  /*29fc0*/  STL [R1+0x5fa4], R0 ;  /* 0x005fa40001007387 */ /* 0x000fe80000100800 */
[----:B------:R-:W-:Y:S04]  /*29fd0*/  STL [R1+0x5fac], R0 ;  /* 0x005fac0001007387 */ /* 0x000fe80000100800 */
[----:B------:R-:W-:Y:S04]  /*29fe0*/  STL [R1+0x5fb4], R0 ;  /* 0x005fb40001007387 */ /* 0x000fe80000100800 */
[----:B------:R-:W-:Y:S04]  /*29ff0*/  STL [R1+0x5fbc], R0 ;  /* 0x005fbc0001007387 */ /* 0x000fe80000100800 */
[----:B------:R-:W2:Y:S01]  /*2a000*/  LDL.LU R5, [R1+0x6780] ;  /* 0x0067800001057983 */ /* 0x000ea20000300800 */
[----:B------:R-:W-:-:S02]  /*2a010*/  ISETP.GT.AND P0, PT, R2, RZ, PT ;  /* 0x000000ff0200720c */ /* 0x000fc40003f04270 */
[----:B-1----:R-:W-:-:S11]  /*2a020*/  PRMT R59, RZ, 0x7610, R59 ;  /* 0x00007610ff3b7816 */ /* 0x002fd6000000003b */
[----:B--2---:R-:W2:Y:S04]  /*2a030*/  @P0 LDG.E.U8 R59, desc[UR4][R4.64] ;  /* 0x00000004043b0981 */ /* 0x004ea8000c1e1100 */
[----:B--2---:R0:W-:Y:S04]  /*2a040*/  STL [R1+0x2770], R59 ;  /* 0x0027703b01007387 */ /* 0x0041e80000100800 */
[----:B0-----:R-:W2:Y:S04]  /*2a050*/  LDL.LU R59, [R1+0x677c] ;  /* 0x00677c00013b7983 */ /* 0x001ea80000300800 */
[----:B------:R-:W3:Y:S04]  /*2a060*/  LDL R4, [R1+0x27e4] ;  /* 0x0027e40001047983 */ /* 0x000ee80000100800 */
[----:B------:R-:W3:Y:S01]  /*2a070*/  LDL R5, [R1+0x27e8] ;  /* 0x0027e80001057983 */ /* 0x000ee20000100800 */
[----:B------:R-:W-:-:S02]  /*2a080*/  PRMT R61, RZ, 0x7610, R61 ;  /* 0x00007610ff3d7816 */ /* 0x000fc4000000003d */
[----:B---3--:R-:W-:-:S04]  /*2a090*/  @P0 LOP3.LUT R5, R5, R4, RZ, 0x3c, !PT ;  /* 0x0000000405050212 */ /* 0x008fc800078e3cff */
[----:B------:R-:W-:-:S04]  /*2a0a0*/  @P0 LOP3.LUT R4, R5, R4, RZ, 0x3c, !PT ;  /* 0x0000000405040212 */ /* 0x000fc800078e3cff */
[----:B------:R-:W-:-:S05]  /*2a0b0*/  @P0 LOP3.LUT R5, R5, R4, RZ, 0x3c, !PT ;  /* 0x0000000405050212 */ /* 0x000fca00078e3cff */
[----:B------:R-:W3:Y:S04]  /*2a0c0*/  @P0 LDG.E.U8 R61, desc[UR4][R4.64] ;  /* 0x00000004043d0981 */ /* 0x000ee8000c1e1100 */
[----:B---3--:R0:W-:Y:S04]  /*2a0d0*/  STL [R1+0x276c], R61 ;  /* 0x00276c3d01007387 */ /* 0x0081e80000100800 */
[----:B0-----:R-:W3:Y:S04]  /*2a0e0*/  LDL.LU R61, [R1+0x6778] ;  /* 0x00677800013d7983 */ /* 0x001ee80000300800 */
[----:B------:R-:W4:Y:S04]  /*2a0f0*/  LDL R4, [R1+0x27dc] ;  /* 0x0027dc0001047983 */ /* 0x000f280000100800 */
[----:B------:R-:W4:Y:S01]  /*2a100*/  LDL R5, [R1+0x27e0] ;  /* 0x0027e00001057983 */ /* 0x000f220000100800 */
[----:B------:R-:W-:-:S02]  /*2a110*/  PRMT R60, RZ, 0x7610, R60 ;  /* 0x00007610ff3c7816 */ /* 0x000fc4000000003c */
[----:B----4-:R-:W-:-:S04]  /*2a120*/  @P0 LOP3.LUT R5, R5, R4, RZ, 0x3c, !PT ;  /* 0x0000000405050212 */ /* 0x010fc800078e3cff */
[----:B------:R-:W-:-:S04]  /*2a130*/  @P0 LOP3.LUT R4, R5, R4, RZ, 0x3c, !PT ;  /* 0x0000000405040212 */ /* 0x000fc800078e3cff */
[----:B------:R-:W-:-:S05]  /*2a140*/  @P0 LOP3.LUT R5, R5, R4, RZ, 0x3c, !PT ;  /* 0x0000000405050212 */ /* 0x000fca00078e3cff */
[----:B------:R-:W4:Y:S04]  /*2a150*/  @P0 LDG.E.U8 R60, desc[UR4][R4.64] ;  /* 0x00000004043c0981 */ /* 0x000f28000c1e1100 */
[----:B----4-:R0:W-:Y:S04]  /*2a160*/  STL [R1+0x2768], R60 ;  /* 0x0027683c01007387 */ /* 0x0101e80000100800 */
[----:B0-----:R-:W4:Y:S04]  /*2a170*/  LDL.LU R60, [R1+0x6774] ;  /* 0x00677400013c7983 */ /* 0x001f280000300800 */
[----:B------:R-:W2:Y:S04]  /*2a180*/  LDL R4, [R1+0x27d4] ;  /* 0x0027d40001047983 */ /* 0x000ea80000100800 */
[----:B------:R-:W2:Y:S01]  /*2a190*/  LDL R5, [R1+0x27d8] ;  /* 0x0027d80001057983 */ /* 0x000ea20000100800 */
[----:B---3--:R-:W-:-:S02]  /*2a1a0*/  PRMT R61, RZ, 0x7610, R61 ;  /* 0x00007610ff3d7816 */ /* 0x008fc4000000003d */
[----:B--2---:R-:W-:-:S04]  /*2a1b0*/  @P0 LOP3.LUT R5, R5, R4, RZ, 0x3c, !PT ;  /* 0x0000000405050212 */ /* 0x004fc800078e3cff */
[----:B------:R-:W-:-:S04]  /*2a1c0*/  @P0 LOP3.LUT R4, R5, R4, RZ, 0x3c, !PT ;  /* 0x0000000405040212 */ /* 0x000fc800078e3cff */
[----:B------:R-:W-:-:S05]  /*2a1d0*/  @P0 LOP3.LUT R5, R5, R4, RZ, 0x3c, !PT ;  /* 0x0000000405050212 */ /* 0x000fca00078e3cff */
[----:B------:R-:W2:Y:S04]  /*2a1e0*/  @P0 LDG.E.U8 R61, desc[UR4][R4.64] ;  /* 0x00000004043d0981 */ /* 0x000ea8000c1e1100 */
[----:B--2---:R0:W-:Y:S04]  /*2a1f0*/  STL [R1+0x2764], R61 ;  /* 0x0027643d01007387 */ /* 0x0041e80000100800 */
[----:B0-----:R-:W2:Y:S04]  /*2a200*/  LDL.LU R61, [R1+0x6770] ;  /* 0x00677000013d7983 */ /* 0x001ea80000300800 */
[----:B------:R-:W3:Y:S04]  /*2a210*/  LDL R4, [R1+0x27cc] ;  /* 0x0027cc0001047983 */ /* 0x000ee80000100800 */
[----:B------:R-:W3:Y:S01]  /*2a220*/  LDL R5, [R1+0x27d0] ;  /* 0x0027d00001057983 */ /* 0x000ee20000100800 */
[----:B----4-:R-:W-:-:S02]  /*2a230*/  PRMT R60, RZ, 0x7610, R60 ;  /* 0x00007610ff3c7816 */ /* 0x010fc4000000003c */
        /* <DEDUP_REMOVED lines=8> */
[----:B--2---:R-:W-:-:S02]  /*2a2c0*/  PRMT R61, RZ, 0x7610, R61 ;  /* 0x00007610ff3d7816 */ /* 0x004fc4000000003d */
[----:B----4-:R-:W-:-:S04]  /*2a2d0*/  @P0 LOP3.LUT R5, R5, R4, RZ, 0x3c, !PT ;  /* 0x0000000405050212 */ /* 0x010fc800078e3cff */
[----:B------:R-:W-:-:S04]  /*2a2e0*/  @P0 LOP3.LUT R4, R5, R4, RZ, 0x3c, !PT ;  /* 0x0000000405040212 */ /* 0x000fc800078e3cff */
[----:B------:R-:W-:-:S05]  /*2a2f0*/  @P0 LOP3.LUT R5, R5, R4, RZ, 0x3c, !PT ;  /* 0x0000000405050212 */ /* 0x000fca00078e3cff */
[----:B------:R-:W2:Y:S04]  /*2a300*/  @P0 LDG.E.U8 R61, desc[UR4][R4.64] ;  /* 0x00000004043d0981 */ /* 0x000ea8000c1e1100 */
[----:B--2---:R0:W-:Y:S04]  /*2a310*/  STL [R1+0x275c], R61 ;  /* 0x00275c3d01007387 */ /* 0x0041e80000100800 */
[----:B0-----:R-:W2:Y:S04]  /*2a320*/  LDL.LU R61, [R1+0x6768] ;  /* 0x00676800013d7983 */ /* 0x001ea80000300800 */
[----:B------:R-:W4:Y:S04]  /*2a330*/  LDL R4, [R1+0x27bc] ;  /* 0x0027bc0001047983 */ /* 0x000f280000100800 */
[----:B------:R-:W4:Y:S01]  /*2a340*/  LDL R5, [R1+0x27c0] ;  /* 0x0027c00001057983 */ /* 0x000f220000100800 */
[----:B---3--:R-:W-:-:S02]  /*2a350*/  PRMT R60, RZ, 0x7610, R60 ;  /* 0x00007610ff3c7816 */ /* 0x008fc4000000003c */
[----:B----4-:R-:W-:-:S04]  /*2a360*/  @P0 LOP3.LUT R5, R5, R4, RZ, 0x3c, !PT ;  /* 0x0000000405050212 */ /* 0x010fc800078e3cff */
        /* <DEDUP_REMOVED lines=83> */
[----:B------:R-:W2:Y:S01]  /*2a8a0*/  @P0 LDG.E.U8 R61, desc[UR4][R4.64] ;  /* 0x00000004043d0981 */ /* 0x000ea2000c1e1100 */
[----:B------:R-:W-:-:S03]  /*2a8b0*/  ISETP.GT.AND P1, PT, R2, 0x1, PT ;  /* 0x000000010200780c */ /* 0x000fc60003f24270 */
        /* <DEDUP_REMOVED lines=3365> */
[----:B------:R-:W4:Y:S02]  /*37b10*/  LDL R5, [R1+0x2bec] ;  /* 0x002bec0001057983 */ /* 0x000f240000100800 */
[----:B----4-:R-:W-:-:S02]  /*37b20*/  @P0 LOP3.LUT R5, R5, R4, RZ, 0x3c, !PT ;  /* 0x0000000405050212 */ /* 0x010fc400078e3cff */
[----:B---3--:R-:W-:Y:S02]  /*37b30*/  PRMT R60, RZ, 0x7610, R60 ;  /* 0x00007610ff3c7816 */ /* 0x008fe4000000003c */
        /* <DEDUP_REMOVED lines=95> */
[----:B------:R-:W2:Y:S04]  /*38130*/  LDL R4, [R1+0x2b90] ;  /* 0x002b900001047983 */ /* 0x000ea80000100800 */
[----:B------:R-:W2:Y:S01]  /*38140*/  LDL R5, [R1+0x2b94] ;  /* 0x002b940001057983 */ /* 0x000ea20000100800 */
[----:B------:R-:W-:-:S02]  /*38150*/  PRMT R57, RZ, 0x7610, R57 ;  /* 0x00007610ff397816 */ /* 0x000fc40000000039 */
[----:B--2---:R-:W-:-:S04]  /*38160*/  @P0 LOP3.LUT R5, R5, R4, RZ, 0x3c, !PT ;  /* 0x0000000405050212 */ /* 0x004fc800078e3cff */
        /* <DEDUP_REMOVED lines=11> */
[----:B------:R-:W4:Y:S01]  /*38220*/  @P0 LDG.E.U8 R56, desc[UR4][R4.64] ;  /* 0x0000000404380981 */ /* 0x000f22000c1e1100 */
[----:B------:R-:W-:-:S03]  /*38230*/  ISETP.GT.AND P1, PT, R2, 0x19, PT ;  /* 0x000000190200780c */ /* 0x000fc60003f24270 */
        /* <DEDUP_REMOVED lines=143> */
[----:B------:R0:W3:Y:S04]  /*38b30*/  @P1 LDG.E.U8 R60, desc[UR4][R4.64] ;  /* 0x00000004043c1981 */ /* 0x0000e8000c1e1100 */
[----:B------:R-:W0:Y:S04]  /*38b40*/  LDL R4, [R1+0x2b00] ;  /* 0x002b000001047983 */ /* 0x000e280000100800 */
[----:B------:R-:W0:Y:S01]  /*38b50*/  LDL R5, [R1+0x2b04] ;  /* 0x002b040001057983 */ /* 0x000e220000100800 */
[----:B------:R-:W-:Y:S02]  /*38b60*/  ISETP.GT.AND P0, PT, R2, 0x1a, PT ;  /* 0x0000001a0200780c */ /* 0x000fe40003f04270 */
[----:B------:R-:W-:-:S11]  /*38b70*/  PRMT R40, RZ, 0x7610, R40 ;  /* 0x00007610ff287816 */ /* 0x000fd60000000028 */
[----:B0-----:R-:W-:-:S04]  /*38b80*/  @P0 LOP3.LUT R5, R5, R4, RZ, 0x3c, !PT ;  /* 0x0000000405050212 */ /* 0x001fc800078e3cff */
[----:B------:R-:W-:-:S04]  /*38b90*/  @P0 LOP3.LUT R4, R5, R4, RZ, 0x3c, !PT ;  /* 0x0000000405040212 */ /* 0x000fc800078e3cff */
[----:B------:R-:W-:-:S05]  /*38ba0*/  @P0 LOP3.LUT R5, R5, R4, RZ, 0x3c, !PT ;  /* 0x0000000405050212 */ /* 0x000fca00078e3cff */
[----:B------:R-:W2:Y:S04]  /*38bb0*/  @P0 LDG.E.U8 R40, desc[UR4][R4.64] ;  /* 0x0000000404280981 */ /* 0x000ea8000c1e1100 */
[----:B---3--:R-:W-:Y:S04]  /*38bc0*/  STL [R1+0x6038], R60 ;  /* 0x0060383c01007387 */ /* 0x008fe80000100800 */
        /* <DEDUP_REMOVED lines=134> */
[----:B------:R0:W2:Y:S04]  /*39430*/  @P0 LDG.E.U8 R61, desc[UR4][R4.64] ;  /* 0x00000004043d0981 */ /* 0x0000a8000c1e1100 */
[----:B------:R-:W0:Y:S04]  /*39440*/  LDL R4, [R1+0x2a80] ;  /* 0x002a800001047983 */ /* 0x000e280000100800 */
[----:B------:R-:W0:Y:S01]  /*39450*/  LDL R5, [R1+0x2a84] ;  /* 0x002a840001057983 */ /* 0x000e220000100800 */
[----:B------:R-:W-:Y:S02]  /*39460*/  ISETP.GT.AND P1, PT, R2, 0x1b, PT ;  /* 0x0000001b0200780c */ /* 0x000fe40003f24270 */
[----:B------:R-:W-:-:S11]  /*39470*/  PRMT R25, RZ, 0x7610, R25 ;  /* 0x00007610ff197816 */ /* 0x000fd60000000019 */
[----:B0-----:R-:W-:-:S04]  /*39480*/  @P1 LOP3.LUT R5, R5, R4, RZ, 0x3c, !PT ;  /* 0x0000000405051212 */ /* 0x001fc800078e3cff */
[----:B------:R-:W-:-:S04]  /*39490*/  @P1 LOP3.LUT R4, R5, R4, RZ, 0x3c, !PT ;  /* 0x0000000405041212 */ /* 0x000fc800078e3cff */
[----:B------:R-:W-:-:S05]  /*394a0*/  @P1 LOP3.LUT R5, R5, R4, RZ, 0x3c, !PT ;  /* 0x0000000405051212 */ /* 0x000fca00078e3cff */
[----:B------:R-:W3:Y:S04]  /*394b0*/  @P1 LDG.E.U8 R25, desc[UR4][R4.64] ;  /* 0x0000000404191981 */ /* 0x000ee8000c1e1100 */
[----:B--2---:R-:W-:Y:S04]  /*394c0*/  STL [R1+0x603c], R61 ;  /* 0x00603c3d01007387 */ /* 0x004fe80000100800 */
[----:B---3--:R0:W-:Y:S04]  /*394d0*/  STL [R1+0x2068], R25 ;  /* 0x0020681901007387 */ /* 0x0081e80000100800 */
        /* <DEDUP_REMOVED lines=197> */
[----:B------:R-:W3:Y:S04]  /*3a130*/  LDL R4, [R1+0x29c8] ;  /* 0x0029c80001047983 */ /* 0x000ee80000100800 */
[----:B------:R-:W3:Y:S01]  /*3a140*/  LDL R5, [R1+0x29cc] ;  /* 0x0029cc0001057983 */ /* 0x000ee20000100800 */
[----:B------:R-:W-:-:S03]  /*3a150*/  PRMT R60, RZ, 0x7610, R60 ;  /* 0x00007610ff3c7816 */ /* 0x000fc6000000003c */
[----:B--2---:R0:W-:Y:S04]  /*3a160*/  STL [R1+0x604c], R61 ;  /* 0x00604c3d01007387 */ /* 0x0041e80000100800 */
[----:B0-----:R-:W2:Y:S01]  /*3a170*/  LDL R61, [R1+0x29c4] ;  /* 0x0029c400013d7983 */ /* 0x001ea20000100800 */
[----:B---3--:R-:W-:-:S04]  /*3a180*/  @P0 LOP3.LUT R5, R5, R4, RZ, 0x3c, !PT ;  /* 0x0000000405050212 */ /* 0x008fc800078e3cff */
[----:B------:R-:W-:-:S04]  /*3a190*/  @P0 LOP3.LUT R4, R5, R4, RZ, 0x3c, !PT ;  /* 0x0000000405040212 */ /* 0x000fc800078e3cff */
[----:B------:R-:W-:-:S05]  /*3a1a0*/  @P0 LOP3.LUT R5, R5, R4, RZ, 0x3c, !PT ;  /* 0x0000000405050212 */ /* 0x000fca00078e3cff */
[----:B------:R2:W3:Y:S04]  /*3a1b0*/  @P0 LDG.E.U8 R60, desc[UR4][R4.64] ;  /* 0x00000004043c0981 */ /* 0x0004e8000c1e1100 */
[----:B------:R-:W4:Y:S01]  /*3a1c0*/  LDL R5, [R1+0x29c0] ;  /* 0x0029c00001057983 */ /* 0x000f220000100800 */
[----:B------:R-:W-:Y:S01]  /*3a1d0*/  PRMT R0, RZ, 0x7610, R0 ;  /* 0x00007610ff007816 */ /* 0x000fe20000000000 */
[----:B--2---:R-:W-:Y:S02]  /*3a1e0*/  @P0 IMAD.MOV.U32 R4, RZ, RZ, R61 ;  /* 0x000000ffff040224 */ /* 0x004fe400078e003d */
[----:B---3--:R0:W-:Y:S01]  /*3a1f0*/  STL [R1+0x6050], R60 ;  /* 0x0060503c01007387 */ /* 0x0081e20000100800 */
[----:B------:R-:W-:-:S03]  /*3a200*/  PRMT R59, RZ, 0x7610, R59 ;  /* 0x00007610ff3b7816 */ /* 0x000fc6000000003b */
[----:B------:R-:W2:Y:S04]  /*3a210*/  LDL R61, [R1+0x29a0] ;  /* 0x0029a000013d7983 */ /* 0x000ea80000100800 */
[----:B----4-:R1:W3:Y:S04]  /*3a220*/  @P0 LDG.E.U8 R0, desc[UR4][R4.64] ;  /* 0x0000000404000981 */ /* 0x0102e8000c1e1100 */
[----:B0-----:R-:W4:Y:S04]  /*3a230*/  LDL R60, [R1+0x29a4] ;  /* 0x0029a400013c7983 */ /* 0x001f280000100800 */
[----:B------:R-:W1:Y:S04]  /*3a240*/  LDL R4, [R1+0x29b8] ;  /* 0x0029b80001047983 */ /* 0x000e680000100800 */
[----:B------:R-:W1:Y:S02]  /*3a250*/  LDL R5, [R1+0x29bc] ;  /* 0x0029bc0001057983 */ /* 0x000e640000100800 */
[----:B-1----:R-:W-:-:S04]  /*3a260*/  @P0 LOP3.LUT R5, R5, R4, RZ, 0x3c, !PT ;  /* 0x0000000405050212 */ /* 0x002fc800078e3cff */
[----:B------:R-:W-:-:S04]  /*3a270*/  @P0 LOP3.LUT R4, R5, R4, RZ, 0x3c, !PT ;  /* 0x0000000405040212 */ /* 0x000fc800078e3cff */
[----:B------:R-:W-:Y:S01]  /*3a280*/  @P0 LOP3.LUT R5, R5, R4, RZ, 0x3c, !PT ;  /* 0x0000000405050212 */ /* 0x000fe200078e3cff */
[----:B---3--:R0:W-:Y:S04]  /*3a290*/  STL [R1+0x6054], R0 ;  /* 0x0060540001007387 */ /* 0x0081e80000100800 */
[----:B------:R1:W3:Y:S01]  /*3a2a0*/  @P0 LDG.E.U8 R59, desc[UR4][R4.64] ;  /* 0x00000004043b0981 */ /* 0x0002e2000c1e1100 */
[----:B------:R-:W-:-:S03]  /*3a2b0*/  PRMT R58, RZ, 0x7610, R58 ;  /* 0x00007610ff3a7816 */ /* 0x000fc6000000003a */
[----:B0-----:R-:W2:Y:S04]  /*3a2c0*/  LDL R0, [R1+0x299c] ;  /* 0x00299c0001007983 */ /* 0x001ea80000100800 */
        /* <DEDUP_REMOVED lines=13> */
[----:B------:R-:W-:-:S05]  /*3a3a0*/  @P0 LOP3.LUT R5, R5, R4, RZ, 0x3c, !PT ;  /* 0x0000000405050212 */ /* 0x000fca00078e3cff */
[----:B------:R4:W2:Y:S04]  /*3a3b0*/  @P0 LDG.E.U8 R57, desc[UR4][R4.64] ;  /* 0x0000000404390981 */ /* 0x0008a8000c1e1100 */
[----:B---3--:R0:W-:Y:S01]  /*3a3c0*/  STL [R1+0x605c], R58 ;  /* 0x00605c3a01007387 */ /* 0x0081e20000100800 */
[----:B------:R-:W-:-:S03]  /*3a3d0*/  PRMT R56, RZ, 0x7610, R56 ;  /* 0x00007610ff387816 */ /* 0x000fc60000000038 */
[----:B0-----:R-:W3:Y:S01]  /*3a3e0*/  LDL R58, [R1+0x2994] ;  /* 0x00299400013a7983 */ /* 0x001ee20000100800 */
[----:B----4-:R-:W-:Y:S02]  /*3a3f0*/  @P0 IMAD.MOV.U32 R4, RZ, RZ, R60 ;  /* 0x000000ffff040224 */ /* 0x010fe400078e003c */
[----:B--2---:R-:W-:-:S05]  /*3a400*/  @P0 IMAD.MOV.U32 R5, RZ, RZ, R61 ;  /* 0x000000ffff050224 */ /* 0x004fca00078e003d */
[----:B------:R0:W2:Y:S04]  /*3a410*/  @P0 LDG.E.U8 R56, desc[UR4][R4.64] ;  /* 0x0000000404380981 */ /* 0x0000a8000c1e1100 */
[----:B------:R1:W-:Y:S01]  /*3a420*/  STL [R1+0x6060], R57 ;  /* 0x0060603901007387 */ /* 0x0003e20000100800 */
[----:B------:R-:W-:Y:S01]  /*3a430*/  PRMT R55, RZ, 0x7610, R55 ;  /* 0x00007610ff377816 */ /* 0x000fe20000000037 */
[----:B0-----:R-:W-:Y:S02]  /*3a440*/  @P0 IMAD.MOV.U32 R4, RZ, RZ, R0 ;  /* 0x000000ffff040224 */ /* 0x001fe400078e0000 */
[----:B------:R-:W-:Y:S01]  /*3a450*/  @P0 IMAD.MOV.U32 R5, RZ, RZ, R59 ;  /* 0x000000ffff050224 */ /* 0x000fe200078e003b */
[----:B------:R-:W-:Y:S01]  /*3a460*/  PRMT R54, RZ, 0x7610, R54 ;  /* 0x00007610ff367816 */ /* 0x000fe20000000036 */
[----:B------:R-:W4:Y:S04]  /*3a470*/  LDL R61, [R1+0x2988] ;  /* 0x00298800013d7983 */ /* 0x000f280000100800 */
[----:B------:R3:W4:Y:S04]  /*3a480*/  @P0 LDG.E.U8 R55, desc[UR4][R4.64] ;  /* 0x0000000404370981 */ /* 0x000728000c1e1100 */
[----:B------:R-:W4:Y:S04]  /*3a490*/  LDL R60, [R1+0x298c] ;  /* 0x00298c00013c7983 */ /* 0x000f280000100800 */
[----:B-1----:R-:W4:Y:S01]  /*3a4a0*/  LDL R57, [R1+0x2990] ;  /* 0x0029900001397983 */ /* 0x002f220000100800 */
[----:B---3--:R-:W-:-:S03]  /*3a4b0*/  @P0 IMAD.MOV.U32 R4, RZ, RZ, R58 ;  /* 0x000000ffff040224 */ /* 0x008fc600078e003a */
[----:B--2---:R0:W-:Y:S04]  /*3a4c0*/  STL [R1+0x6064], R56 ;  /* 0x0060643801007387 */ /* 0x0041e80000100800 */
[----:B------:R-:W2:Y:S04]  /*3a4d0*/  LDL R59, [R1+0x2980] ;  /* 0x00298000013b7983 */ /* 0x000ea80000100800 */
[----:B------:R-:W3:Y:S01]  /*3a4e0*/  LDL R0, [R1+0x2984] ;  /* 0x0029840001007983 */ /* 0x000ee20000100800 */
[----:B----4-:R-:W-:-:S05]  /*3a4f0*/  @P0 IMAD.MOV.U32 R5, RZ, RZ, R57 ;  /* 0x000000ffff050224 */ /* 0x010fca00078e0039 */
[----:B------:R1:W4:Y:S01]  /*3a500*/  @P0 LDG.E.U8 R54, desc[UR4][R4.64] ;  /* 0x0000000404360981 */ /* 0x000322000c1e1100 */
[----:B------:R-:W-:-:S03]  /*3a510*/  ISETP.GT.AND P1, PT, R2, 0x1d, PT ;  /* 0x0000001d0200780c */ /* 0x000fc60003f24270 */
[----:B------:R0:W-:Y:S04]  /*3a520*/  STL [R1+0x6068], R55 ;  /* 0x0060683701007387 */ /* 0x0001e80000100800 */
[----:B------:R-:W4:Y:S04]  /*3a530*/  LDL R58, [R1+0x2978] ;  /* 0x00297800013a7983 */ /* 0x000f280000100800 */
[----:B------:R-:W4:Y:S01]  /*3a540*/  LDL R57, [R1+0x297c] ;  /* 0x00297c0001397983 */ /* 0x000f220000100800 */
[----:B------:R-:W-:Y:S01]  /*3a550*/  PRMT R53, RZ, 0x7610, R53 ;  /* 0x00007610ff357816 */ /* 0x000fe20000000035 */
[----:B-1----:R-:W-:-:S02]  /*3a560*/  @P0 IMAD.MOV.U32 R4, RZ, RZ, R60 ;  /* 0x000000ffff040224 */ /* 0x002fc400078e003c */
[----:B------:R-:W-:Y:S01]  /*3a570*/  @P0 IMAD.MOV.U32 R5, RZ, RZ, R61 ;  /* 0x000000ffff050224 */ /* 0x000fe200078e003d */
[----:B------:R-:W-:-:S04]  /*3a580*/  PRMT R52, RZ, 0x7610, R52 ;  /* 0x00007610ff347816 */ /* 0x000fc80000000034 */
[----:B------:R3:W4:Y:S02]  /*3a590*/  @P0 LDG.E.U8 R53, desc[UR4][R4.64] ;  /* 0x0000000404350981 */ /* 0x000724000c1e1100 */
[----:B---3--:R-:W-:Y:S02]  /*3a5a0*/  @P1 IMAD.MOV.U32 R4, RZ, RZ, R0 ;  /* 0x000000ffff041224 */ /* 0x008fe400078e0000 */
[----:B--2---:R-:W-:-:S05]  /*3a5b0*/  @P1 IMAD.MOV.U32 R5, RZ, RZ, R59 ;  /* 0x000000ffff051224 */ /* 0x004fca00078e003b */
[----:B------:R1:W2:Y:S04]  /*3a5c0*/  @P1 LDG.E.U8 R52, desc[UR4][R4.64] ;  /* 0x0000000404341981 */ /* 0x0002a8000c1e1100 */
[----:B----4-:R3:W-:Y:S04]  /*3a5d0*/  STL [R1+0x606c], R54 ;  /* 0x00606c3601007387 */ /* 0x0107e80000100800 */
[----:B0-----:R-:W4:Y:S04]  /*3a5e0*/  LDL R56, [R1+0x2970] ;  /* 0x0029700001387983 */ /* 0x001f280000100800 */
[----:B------:R-:W4:Y:S01]  /*3a5f0*/  LDL R55, [R1+0x2974] ;  /* 0x0029740001377983 */ /* 0x000f220000100800 */
[----:B------:R-:W-:Y:S01]  /*3a600*/  PRMT R51, RZ, 0x7610, R51 ;  /* 0x00007610ff337816 */ /* 0x000fe20000000033 */
[----:B-1----:R-:W-:-:S02]  /*3a610*/  @P1 IMAD.MOV.U32 R4, RZ, RZ, R57 ;  /* 0x000000ffff041224 */ /* 0x002fc400078e0039 */
[----:B------:R-:W-:Y:S01]  /*3a620*/  @P1 IMAD.MOV.U32 R5, RZ, RZ, R58 ;  /* 0x000000ffff051224 */ /* 0x000fe200078e003a */
[----:B------:R-:W-:-:S04]  /*3a630*/  PRMT R50, RZ, 0x7610, R50 ;  /* 0x00007610ff327816 */ /* 0x000fc80000000032 */
[----:B------:R4:W4:Y:S04]  /*3a640*/  @P1 LDG.E.U8 R51, desc[UR4][R4.64] ;  /* 0x0000000404331981 */ /* 0x000928000c1e1100 */
[----:B------:R0:W-:Y:S04]  /*3a650*/  STL [R1+0x6070], R53 ;  /* 0x0060703501007387 */ /* 0x0001e80000100800 */
[----:B---3--:R-:W3:Y:S04]  /*3a660*/  LDL R54, [R1+0x2968] ;  /* 0x0029680001367983 */ /* 0x008ee80000100800 */
[----:B------:R-:W3:Y:S04]  /*3a670*/  LDL R0, [R1+0x296c] ;  /* 0x00296c0001007983 */ /* 0x000ee80000100800 */
[----:B--2---:R1:W-:Y:S04]  /*3a680*/  STL [R1+0x6040], R52 ;  /* 0x0060403401007387 */ /* 0x0043e80000100800 */
[----:B0-----:R-:W2:Y:S04]  /*3a690*/  LDL R53, [R1+0x2960] ;  /* 0x0029600001357983 */ /* 0x001ea80000100800 */
[----:B------:R-:W2:Y:S04]  /*3a6a0*/  LDL R58, [R1+0x2958] ;  /* 0x00295800013a7983 */ /* 0x000ea80000100800 */
[----:B------:R-:W2:Y:S04]  /*3a6b0*/  LDL R57, [R1+0x295c] ;  /* 0x00295c0001397983 */ /* 0x000ea80000100800 */
[----:B-1----:R-:W2:Y:S01]  /*3a6c0*/  LDL R52, [R1+0x2964] ;  /* 0x0029640001347983 */ /* 0x002ea20000100800 */
[----:B----4-:R-:W-:-:S02]  /*3a6d0*/  @P1 IMAD.MOV.U32 R5, RZ, RZ, R56 ;  /* 0x000000ffff051224 */ /* 0x010fc400078e0038 */
[----:B------:R-:W-:-:S05]  /*3a6e0*/  @P1 IMAD.MOV.U32 R4, RZ, RZ, R55 ;  /* 0x000000ffff041224 */ /* 0x000fca00078e0037 */
[----:B------:R3:W4:Y:S04]  /*3a6f0*/  @P1 LDG.E.U8 R50, desc[UR4][R4.64] ;  /* 0x0000000404321981 */ /* 0x000728000c1e1100 */
[----:B------:R0:W-:Y:S04]  /*3a700*/  STL [R1+0x6044], R51 ;  /* 0x0060443301007387 */ /* 0x0001e80000100800 */
[----:B------:R-:W4:Y:S04]  /*3a710*/  LDL R56, [R1+0x2950] ;  /* 0x0029500001387983 */ /* 0x000f280000100800 */
[----:B------:R-:W4:Y:S01]  /*3a720*/  LDL R55, [R1+0x2954] ;  /* 0x0029540001377983 */ /* 0x000f220000100800 */
[----:B------:R-:W-:Y:S01]  /*3a730*/  PRMT R49, RZ, 0x7610, R49 ;  /* 0x00007610ff317816 */ /* 0x000fe20000000031 */
[----:B---3--:R-:W-:-:S02]  /*3a740*/  @P1 IMAD.MOV.U32 R5, RZ, RZ, R54 ;  /* 0x000000ffff051224 */ /* 0x008fc400078e0036 */
[----:B------:R-:W-:-:S05]  /*3a750*/  @P1 IMAD.MOV.U32 R4, RZ, RZ, R0 ;  /* 0x000000ffff041224 */ /* 0x000fca00078e0000 */
[----:B------:R2:W3:Y:S02]  /*3a760*/  @P1 LDG.E.U8 R49, desc[UR4][R4.64] ;  /* 0x0000000404311981 */ /* 0x0004e4000c1e1100 */
[----:B--2---:R-:W-:Y:S02]  /*3a770*/  @P1 IMAD.MOV.U32 R5, RZ, RZ, R53 ;  /* 0x000000ffff051224 */ /* 0x004fe400078e0035 */
[----:B------:R-:W-:Y:S01]  /*3a780*/  @P1 IMAD.MOV.U32 R4, RZ, RZ, R52 ;  /* 0x000000ffff041224 */ /* 0x000fe200078e0034 */
[----:B----4-:R1:W-:Y:S04]  /*3a790*/  STL [R1+0x6048], R50 ;  /* 0x0060483201007387 */ /* 0x0103e80000100800 */
[----:B------:R-:W2:Y:S04]  /*3a7a0*/  LDL R54, [R1+0x2948] ;  /* 0x0029480001367983 */ /* 0x000ea80000100800 */
[----:B------:R-:W4:Y:S04]  /*3a7b0*/  LDL R0, [R1+0x294c] ;  /* 0x00294c0001007983 */ /* 0x000f280000100800 */
[----:B------:R-:W3:Y:S04]  /*3a7c0*/  LDL R53, [R1+0x2940] ;  /* 0x0029400001357983 */ /* 0x000ee80000100800 */
[----:B------:R-:W3:Y:S01]  /*3a7d0*/  LDL R52, [R1+0x2944] ;  /* 0x0029440001347983 */ /* 0x000ee20000100800 */
[----:B------:R-:W-:-:S02]  /*3a7e0*/  PRMT R48, RZ, 0x7610, R48 ;  /* 0x00007610ff307816 */ /* 0x000fc40000000030 */
[----:B------:R-:W-:Y:S01]  /*3a7f0*/  PRMT R47, RZ, 0x7610, R47 ;  /* 0x00007610ff2f7816 */ /* 0x000fe2000000002f */
[----:B0-----:R-:W3:Y:S04]  /*3a800*/  LDL R51, [R1+0x2938] ;  /* 0x0029380001337983 */ /* 0x001ee80000100800 */
[----:B-1----:R-:W3:Y:S04]  /*3a810*/  LDL R50, [R1+0x293c] ;  /* 0x00293c0001327983 */ /* 0x002ee80000100800 */
[----:B------:R0:W3:Y:S01]  /*3a820*/  @P1 LDG.E.U8 R48, desc[UR4][R4.64] ;  /* 0x0000000404301981 */ /* 0x0000e2000c1e1100 */
[----:B------:R-:W-:Y:S01]  /*3a830*/  PRMT R46, RZ, 0x7610, R46 ;  /* 0x00007610ff2e7816 */ /* 0x000fe2000000002e */
[----:B0-----:R-:W-:-:S02]  /*3a840*/  @P1 IMAD.MOV.U32 R4, RZ, RZ, R57 ;  /* 0x000000ffff041224 */ /* 0x001fc400078e0039 */
[----:B------:R-:W-:-:S05]  /*3a850*/  @P1 IMAD.MOV.U32 R5, RZ, RZ, R58 ;  /* 0x000000ffff051224 */ /* 0x000fca00078e003a */
[----:B------:R0:W3:Y:S01]  /*3a860*/  @P1 LDG.E.U8 R47, desc[UR4][R4.64] ;  /* 0x00000004042f1981 */ /* 0x0000e2000c1e1100 */
[----:B------:R-:W-:Y:S01]  /*3a870*/  PRMT R45, RZ, 0x7610, R45 ;  /* 0x00007610ff2d7816 */ /* 0x000fe2000000002d */
[----:B0-----:R-:W-:Y:S02]  /*3a880*/  @P1 IMAD.MOV.U32 R4, RZ, RZ, R55 ;  /* 0x000000ffff041224 */ /* 0x001fe400078e0037 */
[----:B------:R-:W-:Y:S01]  /*3a890*/  @P1 IMAD.MOV.U32 R5, RZ, RZ, R56 ;  /* 0x000000ffff051224 */ /* 0x000fe200078e0038 */
[----:B------:R-:W3:Y:S04]  /*3a8a0*/  LDL R55, [R1+0x2934] ;  /* 0x0029340001377983 */ /* 0x000ee80000100800 */
[----:B------:R-:W3:Y:S04]  /*3a8b0*/  LDL R56, [R1+0x2930] ;  /* 0x0029300001387983 */ /* 0x000ee80000100800 */
[----:B------:R2:W3:Y:S02]  /*3a8c0*/  @P1 LDG.E.U8 R46, desc[UR4][R4.64] ;  /* 0x00000004042e1981 */ /* 0x0004e4000c1e1100 */
[----:B--2---:R-:W-:-:S02]  /*3a8d0*/  @P1 IMAD.MOV.U32 R5, RZ, RZ, R54 ;  /* 0x000000ffff051224 */ /* 0x004fc400078e0036 */
[----:B----4-:R-:W-:Y:S01]  /*3a8e0*/  @P1 IMAD.MOV.U32 R4, RZ, RZ, R0 ;  /* 0x000000ffff041224 */ /* 0x010fe200078e0000 */
[----:B------:R-:W2:Y:S04]  /*3a8f0*/  LDL R54, [R1+0x2928] ;  /* 0x0029280001367983 */ /* 0x000ea80000100800 */
[----:B------:R-:W4:Y:S04]  /*3a900*/  LDL R0, [R1+0x292c] ;  /* 0x00292c0001007983 */ /* 0x000f280000100800 */
[----:B------:R3:W4:Y:S02]  /*3a910*/  @P1 LDG.E.U8 R45, desc[UR4][R4.64] ;  /* 0x00000004042d1981 */ /* 0x000724000c1e1100 */
[----:B---3--:R-:W-:-:S02]  /*3a920*/  @P1 IMAD.MOV.U32 R4, RZ, RZ, R52 ;  /* 0x000000ffff041224 */ /* 0x008fc400078e0034 */
[----:B------:R-:W-:Y:S01]  /*3a930*/  @P1 IMAD.MOV.U32 R5, RZ, RZ, R53 ;  /* 0x000000ffff051224 */ /* 0x000fe200078e0035 */
[----:B------:R-:W3:Y:S04]  /*3a940*/  LDL R52, [R1+0x2924] ;  /* 0x0029240001347983 */ /* 0x000ee80000100800 */
[----:B------:R-:W3:Y:S01]  /*3a950*/  LDL R53, [R1+0x2920] ;  /* 0x0029200001357983 */ /* 0x000ee20000100800 */
[----:B------:R-:W-:Y:S02]  /*3a960*/  PRMT R44, RZ, 0x7610, R44 ;  /* 0x00007610ff2c7816 */ /* 0x000fe4000000002c */
[----:B------:R-:W-:-:S04]  /*3a970*/  PRMT R43, RZ, 0x7610, R43 ;  /* 0x00007610ff2b7816 */ /* 0x000fc8000000002b */
[----:B------:R0:W3:Y:S01]  /*3a980*/  @P1 LDG.E.U8 R44, desc[UR4][R4.64] ;  /* 0x00000004042c1981 */ /* 0x0000e2000c1e1100 */
[----:B------:R-:W-:Y:S01]  /*3a990*/  PRMT R42, RZ, 0x7610, R42 ;  /* 0x00007610ff2a7816 */ /* 0x000fe2000000002a */
[----:B0-----:R-:W-:Y:S02]  /*3a9a0*/  @P1 IMAD.MOV.U32 R4, RZ, RZ, R50 ;  /* 0x000000ffff041224 */ /* 0x001fe400078e0032 */
[----:B------:R-:W-:Y:S01]  /*3a9b0*/  @P1 IMAD.MOV.U32 R5, RZ, RZ, R51 ;  /* 0x000000ffff051224 */ /* 0x000fe200078e0033 */
[----:B------:R-:W3:Y:S04]  /*3a9c0*/  LDL R50, [R1+0x291c] ;  /* 0x00291c0001327983 */ /* 0x000ee80000100800 */
[----:B------:R-:W3:Y:S04]  /*3a9d0*/  LDL R51, [R1+0x2918] ;  /* 0x0029180001337983 */ /* 0x000ee80000100800 */
[----:B------:R0:W3:Y:S01]  /*3a9e0*/  @P1 LDG.E.U8 R43, desc[UR4][R4.64] ;  /* 0x00000004042b1981 */ /* 0x0000e2000c1e1100 */
[----:B------:R-:W-:Y:S01]  /*3a9f0*/  PRMT R41, RZ, 0x7610, R41 ;  /* 0x00007610ff297816 */ /* 0x000fe20000000029 */
[----:B0-----:R-:W-:-:S02]  /*3aa00*/  @P1 IMAD.MOV.U32 R4, RZ, RZ, R55 ;  /* 0x000000ffff041224 */ /* 0x001fc400078e0037 */
        /* <DEDUP_REMOVED lines=16> */
[----:B------:R-:W-:Y:S02]  /*3ab10*/  PRMT R38, RZ, 0x7610, R38 ;  /* 0x00007610ff267816 */ /* 0x000fe40000000026 */
[----:B------:R-:W-:Y:S01]  /*3ab20*/  ISETP.GT.AND P0, PT, R2, 0x1e, PT ;  /* 0x0000001e0200780c */ /* 0x000fe20003f04270 */
        /* <DEDUP_REMOVED lines=99> */
[----:B------:R-:W-:Y:S02]  /*3b160*/  PRMT R21, RZ, 0x7610, R21 ;  /* 0x00007610ff157816 */ /* 0x000fe40000000015 */
[----:B------:R-:W-:Y:S01]  /*3b170*/  PRMT R20, RZ, 0x7610, R20 ;  /* 0x00007610ff147816 */ /* 0x000fe20000000014 */
[----:B------:R-:W3:Y:S04]  /*3b180*/  LDL R51, [R1+0x2878] ;  /* 0x0028780001337983 */ /* 0x000ee80000100800 */
[----:B------:R0:W3:Y:S04]  /*3b190*/  @P0 LDG.E.U8 R23, desc[UR4][R4.64] ;  /* 0x0000000404170981 */ /* 0x0000e8000c1e1100 */
[----:B------:R-:W3:Y:S01]  /*3b1a0*/  LDL R50, [R1+0x287c] ;  /* 0x00287c0001327983 */ /* 0x000ee20000100800 */
        /* <DEDUP_REMOVED lines=9> */
[----:B------:R3:W2:Y:S02]  /*3b240*/  @P0 LDG.E.U8 R21, desc[UR4][R4.64] ;  /* 0x0000000404150981 */ /* 0x0006a4000c1e1100 */
[----:B---3--:R-:W-:-:S02]  /*3b250*/  @P1 IMAD.MOV.U32 R4, RZ, RZ, R52 ;  /* 0x000000ffff041224 */ /* 0x008fc400078e0034 */
[----:B------:R-:W-:-:S05]  /*3b260*/  @P1 IMAD.MOV.U32 R5, RZ, RZ, R53 ;  /* 0x000000ffff051224 */ /* 0x000fca00078e0035 */
[----:B------:R0:W3:Y:S01]  /*3b270*/  @P1 LDG.E.U8 R20, desc[UR4][R4.64] ;  /* 0x0000000404141981 */ /* 0x0000e2000c1e1100 */
[----:B------:R-:W-:Y:S02]  /*3b280*/  PRMT R19, RZ, 0x7610, R19 ;  /* 0x00007610ff137816 */ /* 0x000fe40000000013 */
[----:B------:R-:W-:Y:S01]  /*3b290*/  PRMT R18, RZ, 0x7610, R18 ;  /* 0x00007610ff127816 */ /* 0x000fe20000000012 */
[----:B0-----:R-:W-:Y:S02]  /*3b2a0*/  @P1 IMAD.MOV.U32 R5, RZ, RZ, R51 ;  /* 0x000000ffff051224 */ /* 0x001fe400078e0033 */
[----:B------:R-:W-:-:S05]  /*3b2b0*/  @P1 IMAD.MOV.U32 R4, RZ, RZ, R50 ;  /* 0x000000ffff041224 */ /* 0x000fca00078e0032 */
[----:B------:R4:W2:Y:S04]  /*3b2c0*/  @P1 LDG.E.U8 R19, desc[UR4][R4.64] ;  /* 0x0000000404131981 */ /* 0x0008a8000c1e1100 */
[----:B---3--:R0:W-:Y:S04]  /*3b2d0*/  STL [R1+0x5fc4], R20 ;  /* 0x005fc41401007387 */ /* 0x0081e80000100800 */
[----:B------:R-:W3:Y:S04]  /*3b2e0*/  LDL R53, [R1+0x2860] ;  /* 0x0028600001357983 */ /* 0x000ee80000100800 */
[----:B------:R-:W3:Y:S01]  /*3b2f0*/  LDL R52, [R1+0x2864] ;  /* 0x0028640001347983 */ /* 0x000ee20000100800 */
[----:B----4-:R-:W-:-:S02]  /*3b300*/  @P1 IMAD.MOV.U32 R4, RZ, RZ, R0 ;  /* 0x000000ffff041224 */ /* 0x010fc400078e0000 */
[----:B------:R-:W-:Y:S01]  /*3b310*/  @P1 IMAD.MOV.U32 R5, RZ, RZ, R56 ;  /* 0x000000ffff051224 */ /* 0x000fe200078e0038 */
[----:B------:R-:W-:Y:S02]  /*3b320*/  PRMT R17, RZ, 0x7610, R17 ;  /* 0x00007610ff117816 */ /* 0x000fe40000000011 */
[----:B------:R-:W-:Y:S01]  /*3b330*/  PRMT R16, RZ, 0x7610, R16 ;  /* 0x00007610ff107816 */ /* 0x000fe20000000010 */
[----:B------:R-:W4:Y:S04]  /*3b340*/  LDL R51, [R1+0x2858] ;  /* 0x0028580001337983 */ /* 0x000f280000100800 */
[----:B------:R2:W4:Y:S04]  /*3b350*/  @P1 LDG.E.U8 R18, desc[UR4][R4.64] ;  /* 0x0000000404121981 */ /* 0x000528000c1e1100 */
[----:B------:R-:W4:Y:S01]  /*3b360*/  LDL R50, [R1+0x285c] ;  /* 0x00285c0001327983 */ /* 0x000f220000100800 */
[----:B--2---:R-:W-:-:S02]  /*3b370*/  @P1 IMAD.MOV.U32 R4, RZ, RZ, R54 ;  /* 0x000000ffff041224 */ /* 0x004fc400078e0036 */
[----:B------:R-:W-:-:S05]  /*3b380*/  @P1 IMAD.MOV.U32 R5, RZ, RZ, R55 ;  /* 0x000000ffff051224 */ /* 0x000fca00078e0037 */
[----:B------:R3:W2:Y:S02]  /*3b390*/  @P1 LDG.E.U8 R17, desc[UR4][R4.64] ;  /* 0x0000000404111981 */ /* 0x0006a4000c1e1100 */
[----:B---3--:R-:W-:Y:S02]  /*3b3a0*/  @P1 IMAD.MOV.U32 R5, RZ, RZ, R53 ;  /* 0x000000ffff051224 */ /* 0x008fe400078e0035 */
[----:B------:R-:W-:-:S05]  /*3b3b0*/  @P1 IMAD.MOV.U32 R4, RZ, RZ, R52 ;  /* 0x000000ffff041224 */ /* 0x000fca00078e0034 */
[----:B------:R1:W3:Y:S04]  /*3b3c0*/  @P1 LDG.E.U8 R16, desc[UR4][R4.64] ;  /* 0x0000000404101981 */ /* 0x0002e8000c1e1100 */
[----:B------:R1:W-:Y:S04]  /*3b3d0*/  STL [R1+0x5fc8], R19 ;  /* 0x005fc81301007387 */ /* 0x0003e80000100800 */
[----:B0-----:R-:W3:Y:S04]  /*3b3e0*/  LDL R20, [R1+0x2850] ;  /* 0x0028500001147983 */ /* 0x001ee80000100800 */
[----:B------:R-:W3:Y:S04]  /*3b3f0*/  LDL R0, [R1+0x2854] ;  /* 0x0028540001007983 */ /* 0x000ee80000100800 */
[----:B----4-:R0:W-:Y:S04]  /*3b400*/  STL [R1+0x5fcc], R18 ;  /* 0x005fcc1201007387 */ /* 0x0101e80000100800 */
[----:B-1----:R-:W4:Y:S04]  /*3b410*/  LDL R19, [R1+0x2848] ;  /* 0x0028480001137983 */ /* 0x002f280000100800 */
[----:B0-----:R-:W4:Y:S04]  /*3b420*/  LDL R18, [R1+0x284c] ;  /* 0x00284c0001127983 */ /* 0x001f280000100800 */
[----:B--2---:R0:W-:Y:S01]  /*3b430*/  STL [R1+0x5fd0], R17 ;  /* 0x005fd01101007387 */ /* 0x0041e20000100800 */
[----:B------:R-:W-:Y:S01]  /*3b440*/  PRMT R15, RZ, 0x7610, R15 ;  /* 0x00007610ff0f7816 */ /* 0x000fe2000000000f */
[----:B------:R-:W-:-:S02]  /*3b450*/  @P1 IMAD.MOV.U32 R4, RZ, RZ, R50 ;  /* 0x000000ffff041224 */ /* 0x000fc400078e0032 */
[----:B------:R-:W-:-:S05]  /*3b460*/  @P1 IMAD.MOV.U32 R5, RZ, RZ, R51 ;  /* 0x000000ffff051224 */ /* 0x000fca00078e0033 */
[----:B------:R1:W2:Y:S04]  /*3b470*/  @P1 LDG.E.U8 R15, desc[UR4][R4.64] ;  /* 0x00000004040f1981 */ /* 0x0002a8000c1e1100 */
[----:B---3--:R3:W-:Y:S04]  /*3b480*/  STL [R1+0x5fd4], R16 ;  /* 0x005fd41001007387 */ /* 0x0087e80000100800 */
[----:B0-----:R-:W2:Y:S04]  /*3b490*/  LDL R17, [R1+0x2840] ;  /* 0x0028400001117983 */ /* 0x001ea80000100800 */
[----:B---3--:R-:W3:Y:S01]  /*3b4a0*/  LDL R16, [R1+0x2844] ;  /* 0x0028440001107983 */ /* 0x008ee20000100800 */
[----:B------:R-:W-:Y:S01]  /*3b4b0*/  PRMT R14, RZ, 0x7610, R14 ;  /* 0x00007610ff0e7816 */ /* 0x000fe2000000000e */
[----:B-1----:R-:W-:-:S02]  /*3b4c0*/  @P1 IMAD.MOV.U32 R4, RZ, RZ, R0 ;  /* 0x000000ffff041224 */ /* 0x002fc400078e0000 */
[----:B------:R-:W-:-:S05]  /*3b4d0*/  @P1 IMAD.MOV.U32 R5, RZ, RZ, R20 ;  /* 0x000000ffff051224 */ /* 0x000fca00078e0014 */
[----:B------:R4:W3:Y:S01]  /*3b4e0*/  @P1 LDG.E.U8 R14, desc[UR4][R4.64] ;  /* 0x00000004040e1981 */ /* 0x0008e2000c1e1100 */
[----:B------:R-:W-:Y:S01]  /*3b4f0*/  PRMT R13, RZ, 0x7610, R13 ;  /* 0x00007610ff0d7816 */ /* 0x000fe2000000000d */
[----:B----4-:R-:W-:Y:S02]  /*3b500*/  @P1 IMAD.MOV.U32 R4, RZ, RZ, R18 ;  /* 0x000000ffff041224 */ /* 0x010fe400078e0012 */
[----:B------:R-:W-:-:S05]  /*3b510*/  @P1 IMAD.MOV.U32 R5, RZ, RZ, R19 ;  /* 0x000000ffff051224 */ /* 0x000fca00078e0013 */
[----:B------:R0:W4:Y:S01]  /*3b520*/  @P1 LDG.E.U8 R13, desc[UR4][R4.64] ;  /* 0x00000004040d1981 */ /* 0x000122000c1e1100 */
[----:B------:R-:W-:-:S03]  /*3b530*/  PRMT R12, RZ, 0x7610, R12 ;  /* 0x00007610ff0c7816 */ /* 0x000fc6000000000c */
[----:B--2---:R1:W-:Y:S04]  /*3b540*/  STL [R1+0x5fd8], R15 ;  /* 0x005fd80f01007387 */ /* 0x0043e80000100800 */
[----:B------:R-:W2:Y:S04]  /*3b550*/  LDL R0, [R1+0x283c] ;  /* 0x00283c0001007983 */ /* 0x000ea80000100800 */
[----:B------:R-:W2:Y:S01]  /*3b560*/  LDL R52, [R1+0x2838] ;  /* 0x0028380001347983 */ /* 0x000ea20000100800 */
[----:B0-----:R-:W-:Y:S02]  /*3b570*/  @P1 IMAD.MOV.U32 R5, RZ, RZ, R17 ;  /* 0x000000ffff051224 */ /* 0x001fe400078e0011 */
[----:B---3--:R-:W-:-:S05]  /*3b580*/  @P1 IMAD.MOV.U32 R4, RZ, RZ, R16 ;  /* 0x000000ffff041224 */ /* 0x008fca00078e0010 */
[----:B------:R2:W3:Y:S04]  /*3b590*/  @P1 LDG.E.U8 R12, desc[UR4][R4.64] ;  /* 0x00000004040c1981 */ /* 0x0004e8000c1e1100 */
[----:B------:R0:W-:Y:S04]  /*3b5a0*/  STL [R1+0x5fdc], R14 ;  /* 0x005fdc0e01007387 */ /* 0x0001e80000100800 */
[----:B------:R-:W3:Y:S04]  /*3b5b0*/  LDL R51, [R1+0x2830] ;  /* 0x0028300001337983 */ /* 0x000ee80000100800 */
[----:B------:R-:W3:Y:S04]  /*3b5c0*/  LDL R50, [R1+0x2834] ;  /* 0x0028340001327983 */ /* 0x000ee80000100800 */
[----:B------:R-:W3:Y:S04]  /*3b5d0*/  LDL R20, [R1+0x2828] ;  /* 0x0028280001147983 */ /* 0x000ee80000100800 */
[----:B------:R-:W3:Y:S04]  /*3b5e0*/  LDL R19, [R1+0x282c] ;  /* 0x00282c0001137983 */ /* 0x000ee80000100800 */
[----:B----4-:R4:W-:Y:S04]  /*3b5f0*/  STL [R1+0x5fe0], R13 ;  /* 0x005fe00d01007387 */ /* 0x0109e80000100800 */
[----:B------:R-:W4:Y:S04]  /*3b600*/  LDL R18, [R1+0x2820] ;  /* 0x0028200001127983 */ /* 0x000f280000100800 */
[----:B------:R-:W4:Y:S04]  /*3b610*/  LDL R17, [R1+0x2824] ;  /* 0x0028240001117983 */ /* 0x000f280000100800 */
[----:B------:R-:W4:Y:S04]  /*3b620*/  LDL R16, [R1+0x2818] ;  /* 0x0028180001107983 */ /* 0x000f280000100800 */
[----:B-1----:R-:W4:Y:S01]  /*3b630*/  LDL R15, [R1+0x281c] ;  /* 0x00281c00010f7983 */ /* 0x002f220000100800 */
[----:B--2---:R-:W-:Y:S01]  /*3b640*/  @P1 IMAD.MOV.U32 R4, RZ, RZ, R0 ;  /* 0x000000ffff041224 */ /* 0x004fe200078e0000 */
[----:B------:R-:W-:Y:S01]  /*3b650*/  PRMT R11, RZ, 0x7610, R11 ;  /* 0x00007610ff0b7816 */ /* 0x000fe2000000000b */
[----:B------:R-:W-:Y:S01]  /*3b660*/  @P1 IMAD.MOV.U32 R5, RZ, RZ, R52 ;  /* 0x000000ffff051224 */ /* 0x000fe200078e0034 */
[----:B------:R-:W-:-:S04]  /*3b670*/  PRMT R10, RZ, 0x7610, R10 ;  /* 0x00007610ff0a7816 */ /* 0x000fc8000000000a */
[----:B------:R1:W2:Y:S04]  /*3b680*/  @P1 LDG.E.U8 R11, desc[UR4][R4.64] ;  /* 0x00000004040b1981 */ /* 0x0002a8000c1e1100 */
[----:B---3--:R3:W-:Y:S04]  /*3b690*/  STL [R1+0x5fe4], R12 ;  /* 0x005fe40c01007387 */ /* 0x0087e80000100800 */
[----:B0-----:R-:W2:Y:S04]  /*3b6a0*/  LDL R14, [R1+0x2810] ;  /* 0x00281000010e7983 */ /* 0x001ea80000100800 */
[----:B----4-:R-:W4:Y:S04]  /*3b6b0*/  LDL R13, [R1+0x2814] ;  /* 0x00281400010d7983 */ /* 0x010f280000100800 */
[----:B------:R-:W4:Y:S04]  /*3b6c0*/  LDL R0, [R1+0x280c] ;  /* 0x00280c0001007983 */ /* 0x000f280000100800 */
[----:B---3--:R-:W3:Y:S01]  /*3b6d0*/  LDL R12, [R1+0x2808] ;  /* 0x00280800010c7983 */ /* 0x008ee20000100800 */
[----:B-1----:R-:W-:-:S02]  /*3b6e0*/  @P1 IMAD.MOV.U32 R4, RZ, RZ, R50 ;  /* 0x000000ffff041224 */ /* 0x002fc400078e0032 */
[----:B------:R-:W-:Y:S01]  /*3b6f0*/  @P1 IMAD.MOV.U32 R5, RZ, RZ, R51 ;  /* 0x000000ffff051224 */ /* 0x000fe200078e0033 */
[----:B------:R-:W-:-:S04]  /*3b700*/  PRMT R9, RZ, 0x7610, R9 ;  /* 0x00007610ff097816 */ /* 0x000fc80000000009 */
[----:B------:R0:W3:Y:S01]  /*3b710*/  @P1 LDG.E.U8 R10, desc[UR4][R4.64] ;  /* 0x00000004040a1981 */ /* 0x0000e2000c1e1100 */
[----:B------:R-:W-:Y:S01]  /*3b720*/  PRMT R8, RZ, 0x7610, R8 ;  /* 0x00007610ff087816 */ /* 0x000fe20000000008 */
[----:B0-----:R-:W-:Y:S02]  /*3b730*/  @P1 IMAD.MOV.U32 R4, RZ, RZ, R19 ;  /* 0x000000ffff041224 */ /* 0x001fe400078e0013 */
[----:B------:R-:W-:-:S05]  /*3b740*/  @P1 IMAD.MOV.U32 R5, RZ, RZ, R20 ;  /* 0x000000ffff051224 */ /* 0x000fca00078e0014 */
        /* <DEDUP_REMOVED lines=8> */
[----:B------:R2:W3:Y:S02]  /*3b7d0*/  @P1 LDG.E.U8 R7, desc[UR4][R4.64] ;  /* 0x0000000404071981 */ /* 0x0004e4000c1e1100 */
[----:B--2---:R-:W-:Y:S02]  /*3b7e0*/  @P1 IMAD.MOV.U32 R5, RZ, RZ, R14 ;  /* 0x000000ffff051224 */ /* 0x004fe400078e000e */
[----:B----4-:R-:W-:-:S05]  /*3b7f0*/  @P1 IMAD.MOV.U32 R4, RZ, RZ, R13 ;  /* 0x000000ffff041224 */ /* 0x010fca00078e000d */
[----:B------:R0:W2:Y:S01]  /*3b800*/  @P1 LDG.E.U8 R6, desc[UR4][R4.64] ;  /* 0x0000000404061981 */ /* 0x0000a2000c1e1100 */
[----:B------:R-:W-:Y:S01]  /*3b810*/  PRMT R3, RZ, 0x7610, R3 ;  /* 0x00007610ff037816 */ /* 0x000fe20000000003 */
[----:B0-----:R-:W-:Y:S02]  /*3b820*/  @P1 IMAD.MOV.U32 R4, RZ, RZ, R0 ;  /* 0x000000ffff041224 */ /* 0x001fe400078e0000 */
[----:B---3--:R-:W-:-:S05]  /*3b830*/  @P1 IMAD.MOV.U32 R5, RZ, RZ, R12 ;  /* 0x000000ffff051224 */ /* 0x008fca00078e000c */
[----:B------:R-:W3:Y:S04]  /*3b840*/  @P1 LDG.E.U8 R3, desc[UR4][R4.64] ;  /* 0x0000000404031981 */ /* 0x000ee8000c1e1100 */
[----:B------:R-:W-:Y:S04]  /*3b850*/  STL [R1+0x5fe8], R11 ;  /* 0x005fe80b01007387 */ /* 0x000fe80000100800 */
[----:B------:R-:W-:Y:S01]  /*3b860*/  STL [R1+0x5fec], R10 ;  /* 0x005fec0a01007387 */ /* 0x000fe20000100800 */
[----:B------:R-:W-:Y:S06]  /*3b870*/  BAR.SYNC.DEFER_BLOCKING 0x0 ;  /* 0x0000000000007b1d */ /* 0x000fec0000010000 */
[----:B------:R0:W-:Y:S04]  /*3b880*/  STL [R1+0x5ff0], R9 ;  /* 0x005ff00901007387 */ /* 0x0001e80000100800 */
[----:B------:R1:W-:Y:S04]  /*3b890*/  STL [R1+0x5ff4], R8 ;  /* 0x005ff40801007387 */ /* 0x0003e80000100800 */
[----:B------:R-:W-:Y:S04]  /*3b8a0*/  STL [R1+0x5ff8], R7 ;  /* 0x005ff80701007387 */ /* 0x000fe80000100800 */
[----:B--2---:R2:W-:Y:S04]  /*3b8b0*/  STL [R1+0x5ffc], R6 ;  /* 0x005ffc0601007387 */ /* 0x0045e80000100800 */
[----:B0-----:R-:W4:Y:S04]  /*3b8c0*/  LDL.LU R9, [R1+0x2770] ;  /* 0x0027700001097983 */ /* 0x001f280000300800 */
[----:B------:R-:W4:Y:S04]  /*3b8d0*/  LDL.LU R10, [R1+0x276c] ;  /* 0x00276c00010a7983 */ /* 0x000f280000300800 */
        /* <DEDUP_REMOVED lines=23> */
[----:B---3--:R-:W-:Y:S01]  /*3ba50*/  STL [R1+0x6000], R3 ;  /* 0x0060000301007387 */ /* 0x008fe20000100800 */
[----:B-1----:R-:W2:Y:S03]  /*3ba60*/  S2R R8, SR_TID.X ;  /* 0x0000000000087919 */ /* 0x002ea60000002100 */
        /* <DEDUP_REMOVED lines=32> */
[----:B--2---:R-:W-:-:S03]  /*3bc70*/  LOP3.LUT R6, R8, 0x1f, RZ, 0xc0, !PT ;  /* 0x0000001f08067812 */ /* 0x004fc600078ec0ff */
[----:B------:R-:W-:Y:S04]  /*3bc80*/  STL [R1+0x6004], R4 ;  /* 0x0060040401007387 */ /* 0x000fe80000100800 */
[----:B------:R-:W-:Y:S04]  /*3bc90*/  STL [R1+0x5ea8], R5 ;  /* 0x005ea80501007387 */ /* 0x000fe80000100800 */
[----:B------:R-:W-:Y:S04]  /*3bca0*/  STL [R1+0x5fb8], R5 ;  /* 0x005fb80501007387 */ /* 0x000fe80000100800 */
[----:B------:R0:W-:Y:S01]  /*3bcb0*/  STL [R1+0x6008], R5 ;  /* 0x0060080501007387 */ /* 0x0001e20000100800 */
[----:B------:R-:W-:-:S03]  /*3bcc0*/  ISETP.GE.AND P0, PT, R6, R2, PT ;  /* 0x000000020600720c */ /* 0x000fc60003f06270 */
[----:B------:R-:W2:Y:S04]  /*3bcd0*/  LDL.LU R2, [R1+0x264c] ;  /* 0x00264c0001027983 */ /* 0x000ea80000300800 */
[----:B0-----:R-:W3:Y:S04]  /*3bce0*/  LDL.LU R5, [R1+0x2648] ;  /* 0x0026480001057983 */ /* 0x001ee80000300800 */
[----:B------:R-:W3:Y:S04]  /*3bcf0*/  LDL.LU R4, [R1+0x2644] ;  /* 0x0026440001047983 */ /* 0x000ee80000300800 */
[----:B------:R-:W3:Y:S04]  /*3bd00*/  LDL.LU R3, [R1+0x2640] ;  /* 0x0026400001037983 */ /* 0x000ee80000300800 */
[----:B------:R-:W3:Y:S04]  /*3bd10*/  LDL.LU R7, [R1+0x263c] ;  /* 0x00263c0001077983 */ /* 0x000ee80000300800 */
[----:B------:R-:W3:Y:S04]  /*3bd20*/  LDL.LU R8, [R1+0x2638] ;  /* 0x0026380001087983 */ /* 0x000ee80000300800 */
[----:B----4-:R0:W-:Y:S04]  /*3bd30*/  STS.U8 [R6+UR15], R9 ;  /* 0x0000000906007988 */ /* 0x0101e8000800000f */
[----:B------:R1:W-:Y:S04]  /*3bd40*/  STS.U8 [R6+UR15+0x20], R10 ;  /* 0x0000200a06007988 */ /* 0x0003e8000800000f */
[----:B------:R4:W-:Y:S04]  /*3bd50*/  STS.U8 [R6+UR15+0x40], R11 ;  /* 0x0000400b06007988 */ /* 0x0009e8000800000f */
[----:B------:R4:W-:Y:S04]  /*3bd60*/  STS.U8 [R6+UR15+0x60], R12 ;  /* 0x0000600c06007988 */ /* 0x0009e8000800000f */
[----:B------:R4:W-:Y:S04]  /*3bd70*/  STS.U8 [R6+UR15+0x80], R13 ;  /* 0x0000800d06007988 */ /* 0x0009e8000800000f */
[----:B------:R4:W-:Y:S04]  /*3bd80*/  STS.U8 [R6+UR15+0xa0], R14 ;  /* 0x0000a00e06007988 */ /* 0x0009e8000800000f */
[----:B0-----:R-:W3:Y:S04]  /*3bd90*/  LDL.LU R9, [R1+0x2634] ;  /* 0x0026340001097983 */ /* 0x001ee80000300800 */
[----:B-1----:R-:W3:Y:S04]  /*3bda0*/  LDL.LU R10, [R1+0x2570] ;  /* 0x00257000010a7983 */ /* 0x002ee80000300800 */
[----:B----4-:R-:W4:Y:S04]  /*3bdb0*/  LDL.LU R11, [R1+0x256c] ;  /* 0x00256c00010b7983 */ /* 0x010f280000300800 */
[----:B------:R-:W4:Y:S04]  /*3bdc0*/  LDL.LU R12, [R1+0x2568] ;  /* 0x00256800010c7983 */ /* 0x000f280000300800 */
[----:B------:R-:W4:Y:S04]  /*3bdd0*/  LDL.LU R13, [R1+0x2564] ;  /* 0x00256400010d7983 */ /* 0x000f280000300800 */
[----:B------:R0:W-:Y:S04]  /*3bde0*/  STS.U8 [R6+UR15+0xc0], R15 ;  /* 0x0000c00f06007988 */ /* 0x0001e8000800000f */
[----:B------:R-:W4:Y:S04]  /*3bdf0*/  LDL.LU R14, [R1+0x2560] ;  /* 0x00256000010e7983 */ /* 0x000f280000300800 */
[----:B------:R1:W-:Y:S04]  /*3be00*/  STS.U8 [R6+UR15+0xe0], R16 ;  /* 0x0000e01006007988 */ /* 0x0003e8000800000f */
[----:B------:R1:W-:Y:S04]  /*3be10*/  STS.U8 [R6+UR15+0x100], R17 ;  /* 0x0001001106007988 */ /* 0x0003e8000800000f */
[----:B------:R1:W-:Y:S04]  /*3be20*/  STS.U8 [R6+UR15+0x120], R18 ;  /* 0x0001201206007988 */ /* 0x0003e8000800000f */
[----:B------:R1:W-:Y:S04]  /*3be30*/  STS.U8 [R6+UR15+0x140], R19 ;  /* 0x0001401306007988 */ /* 0x0003e8000800000f */
[----:B------:R1:W-:Y:S04]  /*3be40*/  STS.U8 [R6+UR15+0x160], R20 ;  /* 0x0001601406007988 */ /* 0x0003e8000800000f */
[----:B0-----:R-:W4:Y:S04]  /*3be50*/  LDL.LU R15, [R1+0x255c] ;  /* 0x00255c00010f7983 */ /* 0x001f280000300800 */
[----:B-1----:R-:W4:Y:S04]  /*3be60*/  LDL.LU R16, [R1+0x2558] ;  /* 0x0025580001107983 */ /* 0x002f280000300800 */
[----:B------:R-:W4:Y:S04]  /*3be70*/  LDL.LU R17, [R1+0x2554] ;  /* 0x0025540001117983 */ /* 0x000f280000300800 */
        /* <DEDUP_REMOVED lines=28> */
[----:B0-----:R-:W4:Y:S04]  /*3c040*/  LDL.LU R61, [R1+0x2454] ;  /* 0x00245400013d7983 */ /* 0x001f280000300800 */
[----:B--2---:R0:W-:Y:S04]  /*3c050*/  STS.U8 [R6+UR15+0x900], R2 ;  /* 0x0009000206007988 */ /* 0x0041e8000800000f */
[----:B---3--:R1:W-:Y:S04]  /*3c060*/  STS.U8 [R6+UR15+0x960], R5 ;  /* 0x0009600506007988 */ /* 0x0083e8000800000f */
[----:B------:R2:W-:Y:S04]  /*3c070*/  STS.U8 [R6+UR15+0x940], R4 ;  /* 0x0009400406007988 */ /* 0x0005e8000800000f */
[----:B------:R3:W-:Y:S04]  /*3c080*/  STS.U8 [R6+UR15+0x9a0], R3 ;  /* 0x0009a00306007988 */ /* 0x0007e8000800000f */
[----:B------:R3:W-:Y:S04]  /*3c090*/  STS.U8 [R6+UR15+0x980], R7 ;  /* 0x0009800706007988 */ /* 0x0007e8000800000f */
[----:B------:R3:W-:Y:S04]  /*3c0a0*/  STS.U8 [R6+UR15+0x9e0], R8 ;  /* 0x0009e00806007988 */ /* 0x0007e8000800000f */
[----:B0-----:R-:W4:Y:S04]  /*3c0b0*/  LDL.LU R2, [R1+0x2450] ;  /* 0x0024500001027983 */ /* 0x001f280000300800 */
[----:B-1----:R-:W4:Y:S04]  /*3c0c0*/  LDL.LU R5, [R1+0x244c] ;  /* 0x00244c0001057983 */ /* 0x002f280000300800 */
[----:B--2---:R-:W2:Y:S04]  /*3c0d0*/  LDL.LU R4, [R1+0x2448] ;  /* 0x0024480001047983 */ /* 0x004ea80000300800 */
[----:B---3--:R-:W3:Y:S04]  /*3c0e0*/  LDL.LU R3, [R1+0x2444] ;  /* 0x0024440001037983 */ /* 0x008ee80000300800 */
[----:B------:R-:W3:Y:S04]  /*3c0f0*/  LDL.LU R7, [R1+0x2440] ;  /* 0x0024400001077983 */ /* 0x000ee80000300800 */
[----:B------:R-:W3:Y:S04]  /*3c100*/  LDL.LU R8, [R1+0x243c] ;  /* 0x00243c0001087983 */ /* 0x000ee80000300800 */
[----:B------:R0:W-:Y:S04]  /*3c110*/  STS.U8 [R6+UR15+0x9c0], R9 ;  /* 0x0009c00906007988 */ /* 0x0001e8000800000f */
[----:B------:R1:W-:Y:S04]  /*3c120*/  STS.U8 [R6+UR15+0x1040], R10 ;  /* 0x0010400a06007988 */ /* 0x0003e8000800000f */
[----:B----4-:R4:W-:Y:S04]  /*3c130*/  STS.U8 [R6+UR15+0x1060], R11 ;  /* 0x0010600b06007988 */ /* 0x0109e8000800000f */
        /* <DEDUP_REMOVED lines=47> */
[----:B------:R-:W-:Y:S04]  /*3c430*/  STS.U8 [R6+UR15+0x1960], R2 ;  /* 0x0019600206007988 */ /* 0x000fe8000800000f */
[----:B------:R-:W-:Y:S04]  /*3c440*/  STS.U8 [R6+UR15+0x1940], R5 ;  /* 0x0019400506007988 */ /* 0x000fe8000800000f */
[----:B--2---:R-:W-:Y:S04]  /*3c450*/  STS.U8 [R6+UR15+0x1920], R4 ;  /* 0x0019200406007988 */ /* 0x004fe8000800000f */
[----:B---3--:R-:W-:Y:S04]  /*3c460*/  STS.U8 [R6+UR15+0x1900], R3 ;  /* 0x0019000306007988 */ /* 0x008fe8000800000f */
[----:B------:R-:W-:Y:S04]  /*3c470*/  STS.U8 [R6+UR15+0x19e0], R7 ;  /* 0x0019e00706007988 */ /* 0x000fe8000800000f */
[----:B------:R-:W-:Y:S04]  /*3c480*/  STS.U8 [R6+UR15+0x19c0], R8 ;  /* 0x0019c00806007988 */ /* 0x000fe8000800000f */
[----:B------:R-:W-:Y:S04]  /*3c490*/  STS.U8 [R6+UR15+0x19a0], R9 ;  /* 0x0019a00906007988 */ /* 0x000fe8000800000f */
[----:B------:R-:W-:Y:S04]  /*3c4a0*/  STS.U8 [R6+UR15+0x1980], R10 ;  /* 0x0019800a06007988 */ /* 0x000fe8000800000f */
[----:B----4-:R-:W-:Y:S04]  /*3c4b0*/  STS.U8 [R6+UR15+0x2000], R11 ;  /* 0x0020000b06007988 */ /* 0x010fe8000800000f */
[----:B------:R-:W-:Y:S04]  /*3c4c0*/  STS.U8 [R6+UR15+0x2020], R12 ;  /* 0x0020200c06007988 */ /* 0x000fe8000800000f */
        /* <DEDUP_REMOVED lines=11> */
[----:B------:R0:W-:Y:S04]  /*3c580*/  STS.U8 [R6+UR15+0x21a0], R53 ;  /* 0x0021a03506007988 */ /* 0x0001e8000800000f */
[----:B------:R1:W-:Y:S04]  /*3c590*/  STS.U8 [R6+UR15+0x21c0], R54 ;  /* 0x0021c03606007988 */ /* 0x0003e8000800000f */
[----:B------:R2:W-:Y:S04]  /*3c5a0*/  STS.U8 [R6+UR15+0x21e0], R55 ;  /* 0x0021e03706007988 */ /* 0x0005e8000800000f */
[----:B0-----:R-:W3:Y:S04]  /*3c5b0*/  LDL.LU R53, [R1+0x2218] ;  /* 0x0022180001357983 */ /* 0x001ee80000300800 */
[----:B-1----:R-:W4:Y:S04]  /*3c5c0*/  LDL.LU R54, [R1+0x2214] ;  /* 0x0022140001367983 */ /* 0x002f280000300800 */
[----:B------:R0:W-:Y:S04]  /*3c5d0*/  STS.U8 [R6+UR15+0x2820], R56 ;  /* 0x0028203806007988 */ /* 0x0001e8000800000f */
[----:B--2---:R-:W2:Y:S04]  /*3c5e0*/  LDL.LU R55, [R1+0x2210] ;  /* 0x0022100001377983 */ /* 0x004ea80000300800 */
[----:B------:R1:W-:Y:S04]  /*3c5f0*/  STS.U8 [R6+UR15+0x2800], R57 ;  /* 0x0028003906007988 */ /* 0x0003e8000800000f */
[----:B------:R1:W-:Y:S04]  /*3c600*/  STS.U8 [R6+UR15+0x2860], R58 ;  /* 0x0028603a06007988 */ /* 0x0003e8000800000f */
[----:B------:R1:W-:Y:S04]  /*3c610*/  STS.U8 [R6+UR15+0x2840], R59 ;  /* 0x0028403b06007988 */ /* 0x0003e8000800000f */
[----:B------:R1:W-:Y:S04]  /*3c620*/  STS.U8 [R6+UR15+0x28a0], R0 ;  /* 0x0028a00006007988 */ /* 0x0003e8000800000f */
[----:B------:R1:W-:Y:S04]  /*3c630*/  STS.U8 [R6+UR15+0x2880], R60 ;  /* 0x0028803c06007988 */ /* 0x0003e8000800000f */
[----:B0-----:R-:W2:Y:S04]  /*3c640*/  LDL.LU R56, [R1+0x220c] ;  /* 0x00220c0001387983 */ /* 0x001ea80000300800 */
[----:B-1----:R-:W2:Y:S04]  /*3c650*/  LDL.LU R57, [R1+0x2208] ;  /* 0x0022080001397983 */ /* 0x002ea80000300800 */
[----:B------:R-:W2:Y:S04]  /*3c660*/  LDL.LU R58, [R1+0x2204] ;  /* 0x00220400013a7983 */ /* 0x000ea80000300800 */
[----:B------:R-:W2:Y:S04]  /*3c670*/  LDL.LU R59, [R1+0x2200] ;  /* 0x00220000013b7983 */ /* 0x000ea80000300800 */
[----:B------:R-:W2:Y:S04]  /*3c680*/  LDL.LU R0, [R1+0x21fc] ;  /* 0x0021fc0001007983 */ /* 0x000ea80000300800 */
[----:B------:R0:W-:Y:S04]  /*3c690*/  STS.U8 [R6+UR15+0x28e0], R61 ;  /* 0x0028e03d06007988 */ /* 0x0001e8000800000f */
[----:B------:R-:W2:Y:S04]  /*3c6a0*/  LDL.LU R60, [R1+0x21f8] ;  /* 0x0021f800013c7983 */ /* 0x000ea80000300800 */
[----:B0-----:R-:W2:Y:S04]  /*3c6b0*/  LDL.LU R61, [R1+0x2130] ;  /* 0x00213000013d7983 */ /* 0x001ea80000300800 */
[----:B------:R-:W2:Y:S04]  /*3c6c0*/  LDL.LU R2, [R1+0x212c] ;  /* 0x00212c0001027983 */ /* 0x000ea80000300800 */
        /* <DEDUP_REMOVED lines=20> */
[----:B---3--:R0:W-:Y:S04]  /*3c810*/  STS.U8 [R6+UR15+0x28c0], R53 ;  /* 0x0028c03506007988 */ /* 0x0081e8000800000f */
[----:B----4-:R1:W-:Y:S04]  /*3c820*/  STS.U8 [R6+UR15+0x2920], R54 ;  /* 0x0029203606007988 */ /* 0x0103e8000800000f */
[----:B--2---:R2:W-:Y:S04]  /*3c830*/  STS.U8 [R6+UR15+0x2900], R55 ;  /* 0x0029003706007988 */ /* 0x0045e8000800000f */
[----:B0-----:R-:W3:Y:S04]  /*3c840*/  LDL.LU R53, [R1+0x6070] ;  /* 0x0060700001357983 */ /* 0x001ee80000300800 */
[----:B-1----:R-:W4:Y:S04]  /*3c850*/  LDL.LU R54, [R1+0x606c] ;  /* 0x00606c0001367983 */ /* 0x002f280000300800 */
[----:B--2---:R-:W2:Y:S04]  /*3c860*/  LDL.LU R55, [R1+0x6068] ;  /* 0x0060680001377983 */ /* 0x004ea80000300800 */
[----:B------:R0:W-:Y:S04]  /*3c870*/  STS.U8 [R6+UR15+0x2960], R56 ;  /* 0x0029603806007988 */ /* 0x0001e8000800000f */
[----:B------:R1:W-:Y:S04]  /*3c880*/  STS.U8 [R6+UR15+0x2940], R57 ;  /* 0x0029403906007988 */ /* 0x0003e8000800000f */
[----:B------:R1:W-:Y:S04]  /*3c890*/  STS.U8 [R6+UR15+0x29a0], R58 ;  /* 0x0029a03a06007988 */ /* 0x0003e8000800000f */
[----:B------:R1:W-:Y:S04]  /*3c8a0*/  STS.U8 [R6+UR15+0x2980], R59 ;  /* 0x0029803b06007988 */ /* 0x0003e8000800000f */
[----:B------:R1:W-:Y:S04]  /*3c8b0*/  STS.U8 [R6+UR15+0x29e0], R0 ;  /* 0x0029e00006007988 */ /* 0x0003e8000800000f */
[----:B------:R1:W-:Y:S04]  /*3c8c0*/  STS.U8 [R6+UR15+0x29c0], R60 ;  /* 0x0029c03c06007988 */ /* 0x0003e8000800000f */
[----:B0-----:R-:W3:Y:S04]  /*3c8d0*/  LDL.LU R56, [R1+0x6064] ;  /* 0x0060640001387983 */ /* 0x001ee80000300800 */
[----:B-1----:R-:W4:Y:S04]  /*3c8e0*/  LDL.LU R57, [R1+0x6060] ;  /* 0x0060600001397983 */ /* 0x002f280000300800 */
[----:B------:R-:W2:Y:S04]  /*3c8f0*/  LDL.LU R58, [R1+0x605c] ;  /* 0x00605c00013a7983 */ /* 0x000ea80000300800 */
[----:B------:R-:W3:Y:S04]  /*3c900*/  LDL.LU R59, [R1+0x6058] ;  /* 0x00605800013b7983 */ /* 0x000ee80000300800 */
[----:B------:R-:W4:Y:S04]  /*3c910*/  LDL.LU R0, [R1+0x6054] ;  /* 0x0060540001007983 */ /* 0x000f280000300800 */
[----:B------:R-:W2:Y:S04]  /*3c920*/  LDL.LU R60, [R1+0x6050] ;  /* 0x00605000013c7983 */ /* 0x000ea80000300800 */
[----:B------:R0:W-:Y:S04]  /*3c930*/  STS.U8 [R6+UR15+0x3040], R61 ;  /* 0x0030403d06007988 */ /* 0x0001e8000800000f */
[----:B0-----:R-:W3:Y:S04]  /*3c940*/  LDL.LU R61, [R1+0x604c] ;  /* 0x00604c00013d7983 */ /* 0x001ee80000300800 */
        /* <DEDUP_REMOVED lines=17> */
[----:B------:R0:W-:Y:S04]  /*3ca60*/  STS.U8 [R6+UR15+0x3180], R16 ;  /* 0x0031801006007988 */ /* 0x0001e8000800000f */
[----:B------:R-:W4:Y:S04]  /*3ca70*/  LDL.LU R13, [R1+0x2720] ;  /* 0x00272000010d7983 */ /* 0x000f280000300800 */
[----:B------:R1:W-:Y:S04]  /*3ca80*/  STS.U8 [R6+UR15+0x31a0], R17 ;  /* 0x0031a01106007988 */ /* 0x0003e8000800000f */
[----:B------:R-:W4:Y:S04]  /*3ca90*/  LDL.LU R14, [R1+0x271c] ;  /* 0x00271c00010e7983 */ /* 0x000f280000300800 */
[----:B------:R1:W-:Y:S04]  /*3caa0*/  STS.U8 [R6+UR15+0x3860], R18 ;  /* 0x0038601206007988 */ /* 0x0003e8000800000f */
[----:B------:R-:W4:Y:S04]  /*3cab0*/  LDL.LU R15, [R1+0x2718] ;  /* 0x00271800010f7983 */ /* 0x000f280000300800 */
[----:B------:R1:W-:Y:S04]  /*3cac0*/  STS.U8 [R6+UR15+0x3840], R19 ;  /* 0x0038401306007988 */ /* 0x0003e8000800000f */
[----:B------:R1:W-:Y:S04]  /*3cad0*/  STS.U8 [R6+UR15+0x3820], R20 ;  /* 0x0038201406007988 */ /* 0x0003e8000800000f */
[----:B------:R1:W-:Y:S04]  /*3cae0*/  STS.U8 [R6+UR15+0x3800], R50 ;  /* 0x0038003206007988 */ /* 0x0003e8000800000f */
[----:B0-----:R-:W4:Y:S04]  /*3caf0*/  LDL.LU R16, [R1+0x2714] ;  /* 0x0027140001107983 */ /* 0x001f280000300800 */
[----:B-1----:R-:W4:Y:S04]  /*3cb00*/  LDL.LU R17, [R1+0x2710] ;  /* 0x0027100001117983 */ /* 0x002f280000300800 */
[----:B------:R0:W-:Y:S04]  /*3cb10*/  STS.U8 [R6+UR15+0x38e0], R51 ;  /* 0x0038e03306007988 */ /* 0x0001e8000800000f */
[----:B------:R-:W4:Y:S04]  /*3cb20*/  LDL.LU R18, [R1+0x270c] ;  /* 0x00270c0001127983 */ /* 0x000f280000300800 */
[----:B------:R-:W4:Y:S04]  /*3cb30*/  LDL.LU R19, [R1+0x2708] ;  /* 0x0027080001137983 */ /* 0x000f280000300800 */
[----:B------:R1:W-:Y:S04]  /*3cb40*/  STS.U8 [R6+UR15+0x38c0], R52 ;  /* 0x0038c03406007988 */ /* 0x0003e8000800000f */
[----:B------:R-:W4:Y:S04]  /*3cb50*/  LDL.LU R20, [R1+0x2704] ;  /* 0x0027040001147983 */ /* 0x000f280000300800 */
[----:B------:R-:W4:Y:S04]  /*3cb60*/  LDL.LU R50, [R1+0x2700] ;  /* 0x0027000001327983 */ /* 0x000f280000300800 */
[----:B0-----:R-:W4:Y:S04]  /*3cb70*/  LDL.LU R51, [R1+0x26fc] ;  /* 0x0026fc0001337983 */ /* 0x001f280000300800 */
[----:B-1----:R-:W4:Y:S04]  /*3cb80*/  LDL.LU R52, [R1+0x26f8] ;  /* 0x0026f80001347983 */ /* 0x002f280000300800 */
[----:B---3--:R-:W-:Y:S04]  /*3cb90*/  STS.U8 [R6+UR15+0x38a0], R61 ;  /* 0x0038a03d06007988 */ /* 0x008fe8000800000f */
[----:B--2---:R-:W-:Y:S04]  /*3cba0*/  STS.U8 [R6+UR15+0x3880], R60 ;  /* 0x0038803c06007988 */ /* 0x004fe8000800000f */
[----:B----4-:R0:W-:Y:S04]  /*3cbb0*/  STS.U8 [R6+UR15+0x3960], R0 ;  /* 0x0039600006007988 */ /* 0x0101e8000800000f */
[----:B0-----:R-:W2:Y:S04]  /*3cbc0*/  LDL.LU R0, [R1+0x26f4] ;  /* 0x0026f40001007983 */ /* 0x001ea80000300800 */
[----:B------:R-:W3:Y:S04]  /*3cbd0*/  LDL.LU R61, [R1+0x2630] ;  /* 0x00263000013d7983 */ /* 0x000ee80000300800 */
[----:B------:R-:W4:Y:S04]  /*3cbe0*/  LDL.LU R60, [R1+0x262c] ;  /* 0x00262c00013c7983 */ /* 0x000f280000300800 */
[----:B------:R-:W-:Y:S04]  /*3cbf0*/  STS.U8 [R6+UR15+0x3940], R59 ;  /* 0x0039403b06007988 */ /* 0x000fe8000800000f */
[----:B------:R-:W-:Y:S04]  /*3cc00*/  STL [R1+0x600c], R59 ;  /* 0x00600c3b01007387 */ /* 0x000fe80000100800 */
        /* <DEDUP_REMOVED lines=11> */
[----:B------:R0:W-:Y:S01]  /*3ccc0*/  STL [R1+0x6024], R53 ;  /* 0x0060243501007387 */ /* 0x0001e20000100800 */
[----:B------:R-:W-:-:S03]  /*3ccd0*/  LOP3.LUT R2, R6, 0x8, RZ, 0x3c, !PT ;  /* 0x0000000806027812 */ /* 0x000fc600078e3cff */
        /* <DEDUP_REMOVED lines=40> */
[----:B0-----:R-:W4:Y:S04]  /*3cf60*/  LDL.LU R50, [R1+0x2504] ;  /* 0x0025040001327983 */ /* 0x001f280000300800 */
[----:B-1----:R-:W4:Y:S04]  /*3cf70*/  LDL.LU R51, [R1+0x2500] ;  /* 0x0025000001337983 */ /* 0x002f280000300800 */
[----:B------:R-:W4:Y:S04]  /*3cf80*/  LDL.LU R52, [R1+0x24fc] ;  /* 0x0024fc0001347983 */ /* 0x000f280000300800 */
[----:B--2---:R0:W-:Y:S04]  /*3cf90*/  STS.U8 [R2+UR15+0x3e0], R0 ;  /* 0x0003e00002007988 */ /* 0x0041e8000800000f */
[----:B---3--:R1:W-:Y:S04]  /*3cfa0*/  STS.U8 [R2+UR15+0xa20], R61 ;  /* 0x000a203d02007988 */ /* 0x0083e8000800000f */
[----:B----4-:R2:W-:Y:S04]  /*3cfb0*/  STS.U8 [R2+UR15+0xa00], R60 ;  /* 0x000a003c02007988 */ /* 0x0105e8000800000f */
        /* <DEDUP_REMOVED lines=55> */
[----:B0-----:R-:W2:Y:S04]  /*3d330*/  LDL.LU R20, [R1+0x22d0] ;  /* 0x0022d00001147983 */ /* 0x001ea80000300800 */
[----:B-1----:R-:W2:Y:S04]  /*3d340*/  LDL.LU R50, [R1+0x22cc] ;  /* 0x0022cc0001327983 */ /* 0x002ea80000300800 */
        /* <DEDUP_REMOVED lines=36> */
[----:B0-----:R-:W2:Y:S04]  /*3d590*/  LDL.LU R50, [R1+0x21f4] ;  /* 0x0021f40001327983 */ /* 0x001ea80000300800 */
[----:B-1----:R-:W2:Y:S04]  /*3d5a0*/  LDL.LU R51, [R1+0x21f0] ;  /* 0x0021f00001337983 */ /* 0x002ea80000300800 */
[----:B------:R-:W2:Y:S04]  /*3d5b0*/  LDL.LU R52, [R1+0x21ec] ;  /* 0x0021ec0001347983 */ /* 0x000ea80000300800 */
[----:B---3--:R-:W-:Y:S04]  /*3d5c0*/  STS.U8 [R2+UR15+0x23a0], R0 ;  /* 0x0023a00002007988 */ /* 0x008fe8000800000f */
[----:B----4-:R0:W-:Y:S04]  /*3d5d0*/  STS.U8 [R2+UR15+0x23c0], R61 ;  /* 0x0023c03d02007988 */ /* 0x0101e8000800000f */
[----:B--2---:R1:W-:Y:S04]  /*3d5e0*/  STS.U8 [R2+UR15+0x23e0], R60 ;  /* 0x0023e03c02007988 */ /* 0x0043e8000800000f */
[----:B0-----:R-:W2:Y:S04]  /*3d5f0*/  LDL.LU R61, [R1+0x21e8] ;  /* 0x0021e800013d7983 */ /* 0x001ea80000300800 */
[----:B-1----:R-:W3:Y:S04]  /*3d600*/  LDL.LU R60, [R1+0x21e4] ;  /* 0x0021e400013c7983 */ /* 0x002ee80000300800 */
        /* <DEDUP_REMOVED lines=27> */
[----:B------:R1:W-:Y:S04]  /*3d7c0*/  STS.U8 [R2+UR15+0x2a00], R51 ;  /* 0x002a003302007988 */ /* 0x0003e8000800000f */
[----:B------:R1:W-:Y:S04]  /*3d7d0*/  STS.U8 [R2+UR15+0x2a60], R52 ;  /* 0x002a603402007988 */ /* 0x0003e8000800000f */
[----:B0-----:R-:W4:Y:S04]  /*3d7e0*/  LDL.LU R50, [R1+0x6048] ;  /* 0x0060480001327983 */ /* 0x001f280000300800 */
[----:B-1----:R-:W4:Y:S04]  /*3d7f0*/  LDL.LU R51, [R1+0x6044] ;  /* 0x0060440001337983 */ /* 0x002f280000300800 */
[----:B------:R-:W4:Y:S04]  /*3d800*/  LDL.LU R52, [R1+0x6040] ;  /* 0x0060400001347983 */ /* 0x000f280000300800 */
[----:B--2---:R0:W-:Y:S04]  /*3d810*/  STS.U8 [R2+UR15+0x2a40], R61 ;  /* 0x002a403d02007988 */ /* 0x0041e8000800000f */
[----:B---3--:R1:W-:Y:S04]  /*3d820*/  STS.U8 [R2+UR15+0x2aa0], R60 ;  /* 0x002aa03c02007988 */ /* 0x0083e8000800000f */
[----:B0-----:R-:W2:Y:S04]  /*3d830*/  LDL.LU R61, [R1+0x603c] ;  /* 0x00603c00013d7983 */ /* 0x001ea80000300800 */
[----:B-1----:R-:W3:Y:S04]  /*3d840*/  LDL.LU R60, [R1+0x6038] ;  /* 0x00603800013c7983 */ /* 0x002ee80000300800 */
        /* <DEDUP_REMOVED lines=43> */
[----:B------:R-:W4:Y:S04]  /*3db00*/  LDL.LU R0, [R1+0x25ec] ;  /* 0x0025ec0001007983 */ /* 0x000f280000300800 */
[----:B------:R-:W-:Y:S04]  /*3db10*/  STL [R1+0x6028], R52 ;  /* 0x0060283401007387 */ /* 0x000fe80000100800 */
[----:B------:R-:W-:Y:S04]  /*3db20*/  STL [R1+0x602c], R51 ;  /* 0x00602c3301007387 */ /* 0x000fe80000100800 */
[----:B------:R-:W-:Y:S04]  /*3db30*/  STL [R1+0x6030], R50 ;  /* 0x0060303201007387 */ /* 0x000fe80000100800 */
[----:B------:R-:W-:Y:S04]  /*3db40*/  STL [R1+0x6034], R49 ;  /* 0x0060343101007387 */ /* 0x000fe80000100800 */
[----:B---3--:R0:W-:Y:S02]  /*3db50*/  STS.U8 [R2+UR15+0x33a0], R60 ;  /* 0x0033a03c02007988 */ /* 0x0081e4000800000f */
[----:B0-----:R-:W0:Y:S02]  /*3db60*/  S2R R60, SR_TID.X ;  /* 0x00000000003c7919 */ /* 0x001e240000002100 */
[----:B------:R-:W-:Y:S04]  /*3db70*/  STS.U8 [R2+UR15+0x3a60], R52 ;  /* 0x003a603402007988 */ /* 0x000fe8000800000f */
[----:B------:R-:W-:Y:S04]  /*3db80*/  STS.U8 [R2+UR15+0x3a40], R51 ;  /* 0x003a403302007988 */ /* 0x000fe8000800000f */
[----:B------:R-:W-:Y:S04]  /*3db90*/  STS.U8 [R2+UR15+0x3a20], R50 ;  /* 0x003a203202007988 */ /* 0x000fe8000800000f */
[----:B------:R1:W-:Y:S04]  /*3dba0*/  STS.U8 [R2+UR15+0x3a00], R49 ;  /* 0x003a003102007988 */ /* 0x0003e8000800000f */
[----:B------:R-:W-:Y:S04]  /*3dbb0*/  STS.U8 [R2+UR15+0x3ae0], R48 ;  /* 0x003ae03002007988 */ /* 0x000fe8000800000f */
[----:B------:R-:W-:Y:S04]  /*3dbc0*/  STS.U8 [R2+UR15+0x3ac0], R47 ;  /* 0x003ac02f02007988 */ /* 0x000fe8000800000f */
[----:B------:R-:W-:Y:S04]  /*3dbd0*/  STS.U8 [R2+UR15+0x3aa0], R46 ;  /* 0x003aa02e02007988 */ /* 0x000fe8000800000f */
[----:B------:R-:W-:Y:S04]  /*3dbe0*/  STS.U8 [R2+UR15+0x3a80], R45 ;  /* 0x003a802d02007988 */ /* 0x000fe8000800000f */
[----:B------:R-:W-:Y:S04]  /*3dbf0*/  STS.U8 [R2+UR15+0x3b60], R44 ;  /* 0x003b602c02007988 */ /* 0x000fe8000800000f */
[----:B------:R-:W-:Y:S04]  /*3dc00*/  STS.U8 [R2+UR15+0x3b40], R43 ;  /* 0x003b402b02007988 */ /* 0x000fe8000800000f */
[----:B-1----:R-:W3:Y:S04]  /*3dc10*/  LDL.LU R49, [R1+0x25e8] ;  /* 0x0025e80001317983 */ /* 0x002ee80000300800 */
[----:B------:R-:W3:Y:S04]  /*3dc20*/  LDL.LU R50, [R1+0x25e4] ;  /* 0x0025e40001327983 */ /* 0x000ee80000300800 */
[----:B------:R-:W3:Y:S04]  /*3dc30*/  LDL.LU R51, [R1+0x25e0] ;  /* 0x0025e00001337983 */ /* 0x000ee80000300800 */
[----:B------:R-:W3:Y:S04]  /*3dc40*/  LDL.LU R52, [R1+0x25dc] ;  /* 0x0025dc0001347983 */ /* 0x000ee80000300800 */
[----:B------:R-:W3:Y:S04]  /*3dc50*/  LDL.LU R53, [R1+0x25d8] ;  /* 0x0025d80001357983 */ /* 0x000ee80000300800 */
[----:B------:R-:W-:Y:S04]  /*3dc60*/  STS.U8 [R2+UR15+0x3b20], R42 ;  /* 0x003b202a02007988 */ /* 0x000fe8000800000f */
[----:B------:R-:W3:Y:S04]  /*3dc70*/  LDL.LU R54, [R1+0x25d4] ;  /* 0x0025d40001367983 */ /* 0x000ee80000300800 */
[----:B------:R-:W-:Y:S04]  /*3dc80*/  STS.U8 [R2+UR15+0x3b00], R41 ;  /* 0x003b002902007988 */ /* 0x000fe8000800000f */
[----:B------:R-:W3:Y:S04]  /*3dc90*/  LDL.LU R55, [R1+0x25d0] ;  /* 0x0025d00001377983 */ /* 0x000ee80000300800 */
[----:B------:R-:W-:Y:S04]  /*3dca0*/  STS.U8 [R2+UR15+0x3be0], R40 ;  /* 0x003be02802007988 */ /* 0x000fe8000800000f */
[----:B------:R-:W3:Y:S04]  /*3dcb0*/  LDL.LU R56, [R1+0x25cc] ;  /* 0x0025cc0001387983 */ /* 0x000ee80000300800 */
[----:B------:R-:W-:Y:S04]  /*3dcc0*/  STS.U8 [R2+UR15+0x3bc0], R39 ;  /* 0x003bc02702007988 */ /* 0x000fe8000800000f */
[----:B------:R-:W3:Y:S01]  /*3dcd0*/  LDL.LU R57, [R1+0x25c8] ;  /* 0x0025c80001397983 */ /* 0x000ee20000300800 */
[----:B0-----:R-:W-:-:S03]  /*3dce0*/  LOP3.LUT R60, R60, 0x1f, RZ, 0xc0, !PT ;  /* 0x0000001f3c3c7812 */ /* 0x001fc600078ec0ff */
[----:B------:R-:W-:Y:S04]  /*3dcf0*/  STS.U8 [R2+UR15+0x3ba0], R38 ;  /* 0x003ba02602007988 */ /* 0x000fe8000800000f */
[----:B------:R-:W3:Y:S01]  /*3dd00*/  LDL.LU R58, [R1+0x25c4] ;  /* 0x0025c400013a7983 */ /* 0x000ee20000300800 */
[----:B------:R-:W-:-:S03]  /*3dd10*/  LOP3.LUT R60, R60, 0x10, RZ, 0x3c, !PT ;  /* 0x000000103c3c7812 */ /* 0x000fc600078e3cff */
[----:B------:R0:W-:Y:S04]  /*3dd20*/  STS.U8 [R2+UR15+0x3b80], R37 ;  /* 0x003b802502007988 */ /* 0x0001e8000800000f */
[----:B------:R-:W3:Y:S04]  /*3dd30*/  LDL.LU R59, [R1+0x25c0] ;  /* 0x0025c000013b7983 */ /* 0x000ee80000300800 */
[----:B--2---:R1:W-:Y:S04]  /*3dd40*/  STS.U8 [R60+UR15+0x400], R4 ;  /* 0x000400043c007988 */ /* 0x0043e8000800000f */
[----:B------:R2:W-:Y:S04]  /*3dd50*/  STS.U8 [R60+UR15+0x420], R3 ;  /* 0x000420033c007988 */ /* 0x0005e8000800000f */
[----:B----4-:R4:W-:Y:S04]  /*3dd60*/  STS.U8 [R60+UR15+0x440], R6 ;  /* 0x000440063c007988 */ /* 0x0109e8000800000f */
[----:B------:R4:W-:Y:S04]  /*3dd70*/  STS.U8 [R60+UR15+0x460], R7 ;  /* 0x000460073c007988 */ /* 0x0009e8000800000f */
[----:B0-----:R-:W3:Y:S04]  /*3dd80*/  LDL.LU R2, [R1+0x25bc] ;  /* 0x0025bc0001027983 */ /* 0x001ee80000300800 */
[----:B------:R-:W3:Y:S04]  /*3dd90*/  LDL.LU R5, [R1+0x25b8] ;  /* 0x0025b80001057983 */ /* 0x000ee80000300800 */
[----:B-1----:R-:W3:Y:S04]  /*3dda0*/  LDL.LU R4, [R1+0x25b4] ;  /* 0x0025b40001047983 */ /* 0x002ee80000300800 */
[----:B--2---:R-:W2:Y:S04]  /*3ddb0*/  LDL.LU R3, [R1+0x24f0] ;  /* 0x0024f00001037983 */ /* 0x004ea80000300800 */
[----:B----4-:R-:W4:Y:S04]  /*3ddc0*/  LDL.LU R6, [R1+0x24ec] ;  /* 0x0024ec0001067983 */ /* 0x010f280000300800 */
        /* <DEDUP_REMOVED lines=27> */
[----:B0-----:R-:W4:Y:S04]  /*3df80*/  LDL.LU R20, [R1+0x24b4] ;  /* 0x0024b40001147983 */ /* 0x001f280000300800 */
[----:B-1----:R-:W4:Y:S04]  /*3df90*/  LDL.LU R0, [R1+0x23e0] ;  /* 0x0023e00001007983 */ /* 0x002f280000300800 */
[----:B---3--:R0:W-:Y:S04]  /*3dfa0*/  STS.U8 [R60+UR15+0xc60], R49 ;  /* 0x000c60313c007988 */ /* 0x0081e8000800000f */
[----:B------:R1:W-:Y:S04]  /*3dfb0*/  STS.U8 [R60+UR15+0xc40], R50 ;  /* 0x000c40323c007988 */ /* 0x0003e8000800000f */
[----:B------:R3:W-:Y:S04]  /*3dfc0*/  STS.U8 [R60+UR15+0xca0], R51 ;  /* 0x000ca0333c007988 */ /* 0x0007e8000800000f */
[----:B------:R3:W-:Y:S04]  /*3dfd0*/  STS.U8 [R60+UR15+0xc80], R52 ;  /* 0x000c80343c007988 */ /* 0x0007e8000800000f */
[----:B------:R3:W-:Y:S04]  /*3dfe0*/  STS.U8 [R60+UR15+0xce0], R53 ;  /* 0x000ce0353c007988 */ /* 0x0007e8000800000f */
[----:B------:R3:W-:Y:S04]  /*3dff0*/  STS.U8 [R60+UR15+0xcc0], R54 ;  /* 0x000cc0363c007988 */ /* 0x0007e8000800000f */
[----:B0-----:R-:W4:Y:S04]  /*3e000*/  LDL.LU R49, [R1+0x23d8] ;  /* 0x0023d80001317983 */ /* 0x001f280000300800 */
[----:B-1----:R-:W4:Y:S04]  /*3e010*/  LDL.LU R50, [R1+0x23d4] ;  /* 0x0023d40001327983 */ /* 0x002f280000300800 */
[----:B---3--:R-:W3:Y:S04]  /*3e020*/  LDL.LU R51, [R1+0x23c8] ;  /* 0x0023c80001337983 */ /* 0x008ee80000300800 */
[----:B------:R-:W3:Y:S04]  /*3e030*/  LDL.LU R52, [R1+0x23c0] ;  /* 0x0023c00001347983 */ /* 0x000ee80000300800 */
[----:B------:R-:W3:Y:S04]  /*3e040*/  LDL.LU R53, [R1+0x23bc] ;  /* 0x0023bc0001357983 */ /* 0x000ee80000300800 */
[----:B------:R0:W-:Y:S04]  /*3e050*/  STS.U8 [R60+UR15+0xd20], R55 ;  /* 0x000d20373c007988 */ /* 0x0001e8000800000f */
[----:B------:R-:W3:Y:S04]  /*3e060*/  LDL.LU R54, [R1+0x23b4] ;  /* 0x0023b40001367983 */ /* 0x000ee80000300800 */
[----:B------:R1:W-:Y:S04]  /*3e070*/  STS.U8 [R60+UR15+0xd00], R56 ;  /* 0x000d00383c007988 */ /* 0x0003e8000800000f */
[----:B------:R1:W-:Y:S04]  /*3e080*/  STS.U8 [R60+UR15+0xd60], R57 ;  /* 0x000d60393c007988 */ /* 0x0003e8000800000f */
[----:B------:R1:W-:Y:S04]  /*3e090*/  STS.U8 [R60+UR15+0xd40], R58 ;  /* 0x000d403a3c007988 */ /* 0x0003e8000800000f */
[----:B0-----:R-:W3:Y:S04]  /*3e0a0*/  LDL.LU R55, [R1+0x23ac] ;  /* 0x0023ac0001377983 */ /* 0x001ee80000300800 */
[----:B-1----:R-:W3:Y:S04]  /*3e0b0*/  LDL.LU R56, [R1+0x23a0] ;  /* 0x0023a00001387983 */ /* 0x002ee80000300800 */
[----:B------:R-:W3:Y:S04]  /*3e0c0*/  LDL.LU R57, [R1+0x2398] ;  /* 0x0023980001397983 */ /* 0x000ee80000300800 */
[----:B------:R0:W-:Y:S04]  /*3e0d0*/  STS.U8 [R60+UR15+0xda0], R59 ;  /* 0x000da03b3c007988 */ /* 0x0001e8000800000f */
[----:B------:R-:W3:Y:S04]  /*3e0e0*/  LDL.LU R58, [R1+0x2394] ;  /* 0x00239400013a7983 */ /* 0x000ee80000300800 */
[----:B------:R1:W-:Y:S04]  /*3e0f0*/  STS.U8 [R60+UR15+0xd80], R2 ;  /* 0x000d80023c007988 */ /* 0x0003e8000800000f */
[----:B------:R1:W-:Y:S04]  /*3e100*/  STS.U8 [R60+UR15+0xde0], R5 ;  /* 0x000de0053c007988 */ /* 0x0003e8000800000f */
[----:B------:R1:W-:Y:S04]  /*3e110*/  STS.U8 [R60+UR15+0xdc0], R4 ;  /* 0x000dc0043c007988 */ /* 0x0003e8000800000f */
[----:B0-----:R-:W3:Y:S04]  /*3e120*/  LDL.LU R59, [R1+0x238c] ;  /* 0x00238c00013b7983 */ /* 0x001ee80000300800 */
[----:B--2---:R0:W-:Y:S04]  /*3e130*/  STS.U8 [R60+UR15+0x1440], R3 ;  /* 0x001440033c007988 */ /* 0x0041e8000800000f */
[----:B----4-:R2:W-:Y:S04]  /*3e140*/  STS.U8 [R60+UR15+0x1460], R6 ;  /* 0x001460063c007988 */ /* 0x0105e8000800000f */
[----:B------:R4:W-:Y:S04]  /*3e150*/  STS.U8 [R60+UR15+0x1400], R7 ;  /* 0x001400073c007988 */ /* 0x0009e8000800000f */
[----:B-1----:R-:W3:Y:S04]  /*3e160*/  LDL.LU R2, [R1+0x2384] ;  /* 0x0023840001027983 */ /* 0x002ee80000300800 */
[----:B------:R-:W3:Y:S04]  /*3e170*/  LDL.LU R5, [R1+0x2380] ;  /* 0x0023800001057983 */ /* 0x000ee80000300800 */
[----:B------:R-:W3:Y:S04]  /*3e180*/  LDL.LU R4, [R1+0x237c] ;  /* 0x00237c0001047983 */ /* 0x000ee80000300800 */
[----:B0-----:R-:W3:Y:S04]  /*3e190*/  LDL.LU R3, [R1+0x2378] ;  /* 0x0023780001037983 */ /* 0x001ee80000300800 */
[----:B--2---:R-:W2:Y:S04]  /*3e1a0*/  LDL.LU R6, [R1+0x22b4] ;  /* 0x0022b40001067983 */ /* 0x004ea80000300800 */
[----:B------:R0:W-:Y:S04]  /*3e1b0*/  STS.U8 [R60+UR15+0x1420], R8 ;  /* 0x001420083c007988 */ /* 0x0001e8000800000f */
[----:B----4-:R-:W4:Y:S04]  /*3e1c0*/  LDL.LU R7, [R1+0x22b0] ;  /* 0x0022b00001077983 */ /* 0x010f280000300800 */
        /* <DEDUP_REMOVED lines=27> */
[----:B------:R0:W-:Y:S04]  /*3e380*/  STS.U8 [R60+UR15+0x1c40], R49 ;  /* 0x001c40313c007988 */ /* 0x0001e8000800000f */
[----:B------:R1:W-:Y:S04]  /*3e390*/  STS.U8 [R60+UR15+0x1c20], R50 ;  /* 0x001c20323c007988 */ /* 0x0003e8000800000f */
[----:B---3--:R3:W-:Y:S04]  /*3e3a0*/  STS.U8 [R60+UR15+0x1c00], R51 ;  /* 0x001c00333c007988 */ /* 0x0087e8000800000f */
        /* <DEDUP_REMOVED lines=22> */
[----:B------:R0:W-:Y:S04]  /*3e510*/  STS.U8 [R60+UR15+0x1d80], R3 ;  /* 0x001d80033c007988 */ /* 0x0001e8000800000f */
[----:B--2---:R2:W-:Y:S04]  /*3e520*/  STS.U8 [R60+UR15+0x2400], R6 ;  /* 0x002400063c007988 */ /* 0x0045e8000800000f */
[----:B----4-:R4:W-:Y:S04]  /*3e530*/  STS.U8 [R60+UR15+0x2420], R7 ;  /* 0x002420073c007988 */ /* 0x0109e8000800000f */
        /* <DEDUP_REMOVED lines=36> */
[----:B--2---:R2:W-:Y:S04]  /*3e780*/  STS.U8 [R60+UR15+0x2dc0], R6 ;  /* 0x002dc0063c007988 */ /* 0x0045e8000800000f */
[----:B----4-:R3:W-:Y:S04]  /*3e790*/  STS.U8 [R60+UR15+0x3440], R7 ;  /* 0x003440073c007988 */ /* 0x0107e8000800000f */
[----:B0-----:R-:W4:Y:S04]  /*3e7a0*/  LDL.LU R4, [R1+0x26b0] ;  /* 0x0026b00001047983 */ /* 0x001f280000300800 */
[----:B-1----:R-:W4:Y:S04]  /*3e7b0*/  LDL.LU R3, [R1+0x26ac] ;  /* 0x0026ac0001037983 */ /* 0x002f280000300800 */
[----:B--2---:R-:W2:Y:S04]  /*3e7c0*/  LDL.LU R6, [R1+0x26a8] ;  /* 0x0026a80001067983 */ /* 0x004ea80000300800 */
[----:B---3--:R-:W3:Y:S04]  /*3e7d0*/  LDL.LU R7, [R1+0x26a4] ;  /* 0x0026a40001077983 */ /* 0x008ee80000300800 */
[----:B------:R0:W-:Y:S04]  /*3e7e0*/  STS.U8 [R60+UR15+0x3460], R8 ;  /* 0x003460083c007988 */ /* 0x0001e8000800000f */
[----:B------:R1:W-:Y:S04]  /*3e7f0*/  STS.U8 [R60+UR15+0x3400], R9 ;  /* 0x003400093c007988 */ /* 0x0003e8000800000f */
[----:B------:R1:W-:Y:S04]  /*3e800*/  STS.U8 [R60+UR15+0x3420], R10 ;  /* 0x0034200a3c007988 */ /* 0x0003e8000800000f */
[----:B------:R1:W-:Y:S04]  /*3e810*/  STS.U8 [R60+UR15+0x34c0], R11 ;  /* 0x0034c00b3c007988 */ /* 0x0003e8000800000f */
[----:B------:R1:W-:Y:S04]  /*3e820*/  STS.U8 [R60+UR15+0x34e0], R12 ;  /* 0x0034e00c3c007988 */ /* 0x0003e8000800000f */
[----:B------:R1:W-:Y:S04]  /*3e830*/  STS.U8 [R60+UR15+0x3480], R13 ;  /* 0x0034800d3c007988 */ /* 0x0003e8000800000f */
[----:B0-----:R-:W3:Y:S04]  /*3e840*/  LDL.LU R8, [R1+0x26a0] ;  /* 0x0026a00001087983 */ /* 0x001ee80000300800 */
[----:B-1----:R-:W3:Y:S04]  /*3e850*/  LDL.LU R9, [R1+0x269c] ;  /* 0x00269c0001097983 */ /* 0x002ee80000300800 */
[----:B------:R-:W3:Y:S04]  /*3e860*/  LDL.LU R10, [R1+0x2698] ;  /* 0x00269800010a7983 */ /* 0x000ee80000300800 */
[----:B------:R-:W3:Y:S04]  /*3e870*/  LDL.LU R11, [R1+0x2694] ;  /* 0x00269400010b7983 */ /* 0x000ee80000300800 */
[----:B------:R-:W3:Y:S04]  /*3e880*/  LDL.LU R12, [R1+0x2690] ;  /* 0x00269000010c7983 */ /* 0x000ee80000300800 */
[----:B------:R0:W-:Y:S04]  /*3e890*/  STS.U8 [R60+UR15+0x34a0], R14 ;  /* 0x0034a00e3c007988 */ /* 0x0001e8000800000f */
[----:B------:R-:W3:Y:S04]  /*3e8a0*/  LDL.LU R13, [R1+0x268c] ;  /* 0x00268c00010d7983 */ /* 0x000ee80000300800 */
        /* <DEDUP_REMOVED lines=13> */
[----:B0-----:R-:W3:Y:S04]  /*3e980*/  LDL.LU R20, [R1+0x25b0] ;  /* 0x0025b00001147983 */ /* 0x001ee80000300800 */
[----:B-1----:R-:W3:Y:S04]  /*3e990*/  LDL.LU R0, [R1+0x25ac] ;  /* 0x0025ac0001007983 */ /* 0x002ee80000300800 */
[----:B------:R0:W-:Y:S02]  /*3e9a0*/  STS.U8 [R60+UR15+0x35a0], R61 ;  /* 0x0035a03d3c007988 */ /* 0x0001e4000800000f */
[----:B0-----:R-:W0:Y:S02]  /*3e9b0*/  S2R R61, SR_TID.X ;  /* 0x00000000003d7919 */ /* 0x001e240000002100 */
[----:B------:R1:W-:Y:S04]  /*3e9c0*/  STS.U8 [R60+UR15+0x2c20], R49 ;  /* 0x002c20313c007988 */ /* 0x0003e8000800000f */
[----:B------:R1:W-:Y:S04]  /*3e9d0*/  STS.U8 [R60+UR15+0x2c00], R50 ;  /* 0x002c00323c007988 */ /* 0x0003e8000800000f */
[----:B------:R1:W-:Y:S04]  /*3e9e0*/  STS.U8 [R60+UR15+0x2c60], R51 ;  /* 0x002c60333c007988 */ /* 0x0003e8000800000f */
[----:B------:R0:W-:Y:S04]  /*3e9f0*/  STS.U8 [R60+UR15+0x2c40], R52 ;  /* 0x002c40343c007988 */ /* 0x0001e8000800000f */
[----:B------:R0:W-:Y:S04]  /*3ea00*/  STS.U8 [R60+UR15+0x2ca0], R53 ;  /* 0x002ca0353c007988 */ /* 0x0001e8000800000f */
[----:B------:R0:W-:Y:S04]  /*3ea10*/  STS.U8 [R60+UR15+0x2c80], R54 ;  /* 0x002c80363c007988 */ /* 0x0001e8000800000f */
[----:B-1----:R-:W3:Y:S04]  /*3ea20*/  LDL.LU R49, [R1+0x25a8] ;  /* 0x0025a80001317983 */ /* 0x002ee80000300800 */
[----:B------:R-:W3:Y:S04]  /*3ea30*/  LDL.LU R50, [R1+0x25a4] ;  /* 0x0025a40001327983 */ /* 0x000ee80000300800 */
[----:B------:R-:W3:Y:S04]  /*3ea40*/  LDL.LU R51, [R1+0x25a0] ;  /* 0x0025a00001337983 */ /* 0x000ee80000300800 */
[----:B0-----:R-:W3:Y:S04]  /*3ea50*/  LDL.LU R52, [R1+0x259c] ;  /* 0x00259c0001347983 */ /* 0x001ee80000300800 */
        /* <DEDUP_REMOVED lines=12> */
[----:B------:R-:W3:Y:S01]  /*3eb20*/  LDL.LU R59, [R1+0x2580] ;  /* 0x00258000013b7983 */ /* 0x000ee20000300800 */
[----:B------:R-:W-:-:S03]  /*3eb30*/  LOP3.LUT R61, R61, 0x1f, RZ, 0xc0, !PT ;  /* 0x0000001f3d3d7812 */ /* 0x000fc600078ec0ff */
[----:B------:R0:W-:Y:S04]  /*3eb40*/  STS.U8 [R60+UR15+0x2da0], R5 ;  /* 0x002da0053c007988 */ /* 0x0001e8000800000f */
[----:B------:R-:W-:Y:S04]  /*3eb50*/  STS.U8 [R60+UR15+0x3c60], R36 ;  /* 0x003c60243c007988 */ /* 0x000fe8000800000f */
[----:B------:R-:W-:Y:S01]  /*3eb60*/  STS.U8 [R60+UR15+0x3c40], R35 ;  /* 0x003c40233c007988 */ /* 0x000fe2000800000f */
[----:B------:R-:W-:-:S03]  /*3eb70*/  LOP3.LUT R61, R61, 0x18, RZ, 0x3c, !PT ;  /* 0x000000183d3d7812 */ /* 0x000fc600078e3cff */
        /* <DEDUP_REMOVED lines=14> */
[----:B----4-:R-:W4:Y:S04]  /*3ec60*/  LDL.LU R2, [R1+0x257c] ;  /* 0x00257c0001027983 */ /* 0x010f280000300800 */
[----:B0-----:R-:W4:Y:S04]  /*3ec70*/  LDL.LU R5, [R1+0x2578] ;  /* 0x0025780001057983 */ /* 0x001f280000300800 */
[----:B------:R0:W-:Y:S04]  /*3ec80*/  STS.U8 [R61+UR15+0x600], R4 ;  /* 0x000600043d007988 */ /* 0x0001e8000800000f */
[----:B------:R1:W-:Y:S04]  /*3ec90*/  STS.U8 [R61+UR15+0x620], R3 ;  /* 0x000620033d007988 */ /* 0x0003e8000800000f */
[----:B--2---:R2:W-:Y:S04]  /*3eca0*/  STS.U8 [R61+UR15+0x640], R6 ;  /* 0x000640063d007988 */ /* 0x0045e8000800000f */
[----:B---3--:R3:W-:Y:S04]  /*3ecb0*/  STS.U8 [R61+UR15+0x660], R7 ;  /* 0x000660073d007988 */ /* 0x0087e8000800000f */
        /* <DEDUP_REMOVED lines=54> */
[----:B----4-:R0:W-:Y:S04]  /*3f020*/  STS.U8 [R61+UR15+0xf80], R2 ;  /* 0x000f80023d007988 */ /* 0x0101e8000800000f */
[----:B------:R1:W-:Y:S04]  /*3f030*/  STS.U8 [R61+UR15+0xfe0], R5 ;  /* 0x000fe0053d007988 */ /* 0x0003e8000800000f */
[----:B0-----:R-:W4:Y:S04]  /*3f040*/  LDL.LU R2, [R1+0x2344] ;  /* 0x0023440001027983 */ /* 0x001f280000300800 */
[----:B-1----:R-:W4:Y:S04]  /*3f050*/  LDL.LU R5, [R1+0x2340] ;  /* 0x0023400001057983 */ /* 0x002f280000300800 */
        /* <DEDUP_REMOVED lines=59> */
[----:B------:R-:W-:Y:S04]  /*3f410*/  STS.U8 [R61+UR15+0x1fe0], R2 ;  /* 0x001fe0023d007988 */ /* 0x000fe8000800000f */
        /* <DEDUP_REMOVED lines=37> */
[----:B------:R-:W3:Y:S04]  /*3f670*/  LDL.LU R2, [R1+0x28] ;  /* 0x0000280001027983 */ /* 0x000ee80000300800 */
        /* <DEDUP_REMOVED lines=38> */
[----:B0-----:R-:W2:Y:S04]  /*3f8e0*/  LDL.LU R8, [R1+0x5ff4] ;  /* 0x005ff40001087983 */ /* 0x001ea80000300800 */
[----:B-1----:R-:W3:Y:S04]  /*3f8f0*/  LDL.LU R9, [R1+0x5ff0] ;  /* 0x005ff00001097983 */ /* 0x002ee80000300800 */
[----:B------:R-:W2:Y:S04]  /*3f900*/  LDL.LU R10, [R1+0x5fec] ;  /* 0x005fec00010a7983 */ /* 0x000ea80000300800 */
[----:B------:R-:W3:Y:S04]  /*3f910*/  LDL.LU R11, [R1+0x5fe8] ;  /* 0x005fe800010b7983 */ /* 0x000ee80000300800 */
[----:B------:R-:W2:Y:S04]  /*3f920*/  LDL.LU R12, [R1+0x5fe4] ;  /* 0x005fe400010c7983 */ /* 0x000ea80000300800 */
[----:B------:R-:W3:Y:S04]  /*3f930*/  LDL.LU R13, [R1+0x5fe0] ;  /* 0x005fe000010d7983 */ /* 0x000ee80000300800 */
        /* <DEDUP_REMOVED lines=14> */
[----:B0-----:R-:W2:Y:S04]  /*3fa20*/  LDL.LU R20, [R1+0x5fc4] ;  /* 0x005fc40001147983 */ /* 0x001ea80000300800 */
[----:B-1----:R-:W3:Y:S04]  /*3fa30*/  LDL.LU R0, [R1+0x5fc0] ;  /* 0x005fc00001007983 */ /* 0x002ee80000300800 */
[----:B------:R-:W-:Y:S04]  /*3fa40*/  STS.U8 [R61+UR15+0x3780], R2 ;  /* 0x003780023d007988 */ /* 0x000fe8000800000f */
[----:B----4-:R-:W-:Y:S04]  /*3fa50*/  STS.U8 [R61+UR15+0x3f80], R3 ;  /* 0x003f80033d007988 */ /* 0x010fe8000800000f */
[----:B---3--:R0:W-:Y:S04]  /*3fa60*/  STS.U8 [R61+UR15+0x37a0], R0 ;  /* 0x0037a0003d007988 */ /* 0x0081e8000800000f */
[----:B0-----:R-:W3:Y:S04]  /*3fa70*/  LDL.LU R0, [R1+0x5fbc] ;  /* 0x005fbc0001007983 */ /* 0x001ee80000300800 */
[----:B------:R-:W4:Y:S04]  /*3fa80*/  LDL R2, [R1+0x3b68] ;  /* 0x003b680001027983 */ /* 0x000f280000100800 */
[----:B------:R-:W4:Y:S04]  /*3fa90*/  LDL R3, [R1+0x3b60] ;  /* 0x003b600001037983 */ /* 0x000f280000100800 */
[----:B--2---:R-:W-:Y:S04]  /*3faa0*/  STS.U8 [R61+UR15+0x3e60], R20 ;  /* 0x003e60143d007988 */ /* 0x004fe8000800000f */
        /* <DEDUP_REMOVED lines=13> */
[----:B------:R-:W-:Y:S01]  /*3fb80*/  STS.U8 [R61+UR15+0x3fa0], R6 ;  /* 0x003fa0063d007988 */ /* 0x000fe2000800000f */
[----:B------:R-:W-:Y:S01]  /*3fb90*/  BAR.SYNC.DEFER_BLOCKING 0x0 ;  /* 0x0000000000007b1d */ /* 0x000fe20000010000 */
[----:B------:R-:W-:-:S06]  /*3fba0*/  PRMT R5, RZ, 0x7610, R5 ;  /* 0x00007610ff057816 */ /* 0x000fcc0000000005 */
[----:B----4-:R-:W2:Y:S04]  /*3fbb0*/  @!P0 LDG.E.U8 R5, desc[UR4][R2.64] ;  /* 0x0000000402058981 */ /* 0x010ea8000c1e1100 */
[----:B--2---:R0:W-:Y:S04]  /*3fbc0*/  STL [R1+0x2124], R5 ;  /* 0x0021240501007387 */ /* 0x0041e80000100800 */
[----:B0-----:R-:W2:Y:S04]  /*3fbd0*/  LDL.LU R5, [R1+0x5fb8] ;  /* 0x005fb80001057983 */ /* 0x001ea80000300800 */
[----:B------:R-:W4:Y:S04]  /*3fbe0*/  LDL R2, [R1+0x37a0] ;  /* 0x0037a00001027983 */ /* 0x000f280000100800 */
[----:B------:R-:W4:Y:S01]  /*3fbf0*/  LDL R3, [R1+0x38e4] ;  /* 0x0038e40001037983 */ /* 0x000f220000100800 */
[----:B---3--:R-:W-:-:S02]  /*3fc00*/  PRMT R0, RZ, 0x7610, R0 ;  /* 0x00007610ff007816 */ /* 0x008fc40000000000 */
[----:B----4-:R-:W-:-:S04]  /*3fc10*/  @!P0 LOP3.LUT R3, R3, R2, RZ, 0x3c, !PT ;  /* 0x0000000203038212 */ /* 0x010fc800078e3cff */
[----:B------:R-:W-:-:S04]  /*3fc20*/  @!P0 LOP3.LUT R2, R3, R2, RZ, 0x3c, !PT ;  /* 0x0000000203028212 */ /* 0x000fc800078e3cff */
[----:B------:R-:W-:-:S05]  /*3fc30*/  @!P0 LOP3.LUT R3, R3, R2, RZ, 0x3c, !PT ;  /* 0x0000000203038212 */ /* 0x000fca00078e3cff */
[----:B------:R-:W3:Y:S04]  /*3fc40*/  @!P0 LDG.E.U8 R0, desc[UR4][R2.64] ;  /* 0x0000000402008981 */ /* 0x000ee8000c1e1100 */
[----:B---3--:R0:W-:Y:S04]  /*3fc50*/  STL [R1+0x212c], R0 ;  /* 0x00212c0001007387 */ /* 0x0081e80000100800 */
[----:B0-----:R-:W3:Y:S04]  /*3fc60*/  LDL.LU R0, [R1+0x5fb4] ;  /* 0x005fb40001007983 */ /* 0x001ee80000300800 */
[----:B------:R-:W4:Y:S04]  /*3fc70*/  LDL R2, [R1+0x2804] ;  /* 0x0028040001027983 */ /* 0x000f280000100800 */
[----:B------:R-:W4:Y:S01]  /*3fc80*/  LDL R3, [R1+0x379c] ;  /* 0x00379c0001037983 */ /* 0x000f220000100800 */
[----:B------:R-:W-:-:S02]  /*3fc90*/  PRMT R4, RZ, 0x7610, R4 ;  /* 0x00007610ff047816 */ /* 0x000fc40000000004 */
[----:B----4-:R-:W-:-:S04]  /*3fca0*/  @!P0 LOP3.LUT R3, R3, R2, RZ, 0x3c, !PT ;  /* 0x0000000203038212 */ /* 0x010fc800078e3cff */
[----:B------:R-:W-:-:S04]  /*3fcb0*/  @!P0 LOP3.LUT R2, R3, R2, RZ, 0x3c, !PT ;  /* 0x0000000203028212 */ /* 0x000fc800078e3cff */
[----:B------:R-:W-:-:S05]  /*3fcc0*/  @!P0 LOP3.LUT R3, R3, R2, RZ, 0x3c, !PT ;  /* 0x0000000203038212 */ /* 0x000fca00078e3cff */
[----:B------:R-:W4:Y:S04]  /*3fcd0*/  @!P0 LDG.E.U8 R4, desc[UR4][R2.64] ;  /* 0x0000000402048981 */ /* 0x000f28000c1e1100 */
[----:B----4-:R0:W-:Y:S04]  /*3fce0*/  STL [R1+0x2128], R4 ;  /* 0x0021280401007387 */ /* 0x0101e80000100800 */
[----:B0-----:R-:W4:Y:S04]  /*3fcf0*/  LDL.LU R4, [R1+0x5fb0] ;  /* 0x005fb00001047983 */ /* 0x001f280000300800 */
[----:B------:R-:W2:Y:S04]  /*3fd00*/  LDL R2, [R1+0x3798] ;  /* 0x0037980001027983 */ /* 0x000ea80000100800 */
[----:B------:R-:W2:Y:S01]  /*3fd10*/  LDL R3, [R1+0x38e0] ;  /* 0x0038e00001037983 */ /* 0x000ea20000100800 */
[----:B---3--:R-:W-:-:S02]  /*3fd20*/  PRMT R0, RZ, 0x7610, R0 ;  /* 0x00007610ff007816 */ /* 0x008fc40000000000 */
[----:B--2---:R-:W-:-:S04]  /*3fd30*/  @!P0 LOP3.LUT R3, R3, R2, RZ, 0x3c, !PT ;  /* 0x0000000203038212 */ /* 0x004fc800078e3cff */
[----:B------:R-:W-:-:S04]  /*3fd40*/  @!P0 LOP3.LUT R2, R3, R2, RZ, 0x3c, !PT ;  /* 0x0000000203028212 */ /* 0x000fc800078e3cff */
[----:B------:R-:W-:-:S05]  /*3fd50*/  @!P0 LOP3.LUT R3, R3, R2, RZ, 0x3c, !PT ;  /* 0x0000000203038212 */ /* 0x000fca00078e3cff */
[----:B------:R-:W2:Y:S04]  /*3fd60*/  @!P0 LDG.E.U8 R0, desc[UR4][R2.64] ;  /* 0x0000000402008981 */ /* 0x000ea8000c1e1100 */
[----:B--2---:R0:W-:Y:S04]  /*3fd70*/  STL [R1+0x2120], R0 ;  /* 0x0021200001007387 */ /* 0x0041e80000100800 */
[----:B0-----:R-:W2:Y:S04]  /*3fd80*/  LDL.LU R0, [R1+0x5fac] ;  /* 0x005fac0001007983 */ /* 0x001ea80000300800 */
[----:B------:R-:W3:Y:S04]  /*3fd90*/  LDL R2, [R1+0x3794] ;  /* 0x0037940001027983 */ /* 0x000ee80000100800 */
[----:B------:R-:W3:Y:S01]  /*3fda0*/  LDL R3, [R1+0x38dc] ;  /* 0x0038dc0001037983 */ /* 0x000ee20000100800 */
[----:B----4-:R-:W-:-:S02]  /*3fdb0*/  PRMT R4, RZ, 0x7610, R4 ;  /* 0x00007610ff047816 */ /* 0x010fc40000000004 */
[----:B---3--:R-:W-:-:S04]  /*3fdc0*/  @!P0 LOP3.LUT R3, R3, R2, RZ, 0x3c, !PT ;  /* 0x0000000203038212 */ /* 0x008fc800078e3cff */
[----:B------:R-:W-:-:S04]  /*3fdd0*/  @!P0 LOP3.LUT R2, R3, R2, RZ, 0x3c, !PT ;  /* 0x0000000203028212 */ /* 0x000fc800078e3cff */
[----:B------:R-:W-:-:S05]  /*3fde0*/  @!P0 LOP3.LUT R3, R3, R2, RZ, 0x3c, !PT ;  /* 0x0000000203038212 */ /* 0x000fca00078e3cff */
[----:B------:R-:W3:Y:S04]  /*3fdf0*/  @!P0 LDG.E.U8 R4, desc[UR4][R2.64] ;  /* 0x0000000402048981 */ /* 0x000ee8000c1e1100 */
[----:B---3--:R0:W-:Y:S04]  /*3fe00*/  STL [R1+0x2118], R4 ;  /* 0x0021180401007387 */ /* 0x0081e80000100800 */
[----:B0-----:R-:W3:Y:S04]  /*3fe10*/  LDL.LU R4, [R1+0x5fa8] ;  /* 0x005fa80001047983 */ /* 0x001ee80000300800 */
[----:B------:R-:W4:Y:S04]  /*3fe20*/  LDL R2, [R1+0x3790] ;  /* 0x0037900001027983 */ /* 0x000f280000100800 */
[----:B------:R-:W4:Y:S01]  /*3fe30*/  LDL R3, [R1+0x38d8] ;  /* 0x0038d80001037983 */ /* 0x000f220000100800 */
[----:B--2---:R-:W-:-:S02]  /*3fe40*/  PRMT R0, RZ, 0x7610, R0 ;  /* 0x00007610ff007816 */ /* 0x004fc40000000000 */
[----:B----4-:R-:W-:-:S04]  /*3fe50*/  @!P0 LOP3.LUT R3, R3, R2, RZ, 0x3c, !PT ;  /* 0x0000000203038212 */ /* 0x010fc800078e3cff */
[----:B------:R-:W-:-:S04]  /*3fe60*/  @!P0 LOP3.LUT R2, R3, R2, RZ, 0x3c, !PT ;  /* 0x0000000203028212 */ /* 0x000fc800078e3cff */
[----:B------:R-:W-:-:S05]  /*3fe70*/  @!P0 LOP3.LUT R3, R3, R2, RZ, 0x3c, !PT ;  /* 0x0000000203038212 */ /* 0x000fca00078e3cff */
[----:B------:R-:W2:Y:S04]  /*3fe80*/  @!P0 LDG.E.U8 R0, desc[UR4][R2.64] ;  /* 0x0000000402008981 */ /* 0x000ea8000c1e1100 */
        /* <DEDUP_REMOVED lines=490> */
[----:B------:R-:W-:-:S02]  /*41d30*/  PRMT R61, RZ, 0x7610, R61 ;  /* 0x00007610ff3d7816 */ /* 0x000fc4000000003d */
[----:B----4-:R-:W-:-:S04]  /*41d40*/  @!P0 LOP3.LUT R3, R3, R2, RZ, 0x3c, !PT ;  /* 0x0000000203038212 */ /* 0x010fc800078e3cff */
[----:B------:R-:W-:-:S04]  /*41d50*/  @!P0 LOP3.LUT R2, R3, R2, RZ, 0x3c, !PT ;  /* 0x0000000203028212 */ /* 0x000fc800078e3cff */
[----:B------:R-:W-:-:S05]  /*41d60*/  @!P0 LOP3.LUT R3, R3, R2, RZ, 0x3c, !PT ;  /* 0x0000000203038212 */ /* 0x000fca00078e3cff */
[----:B------:R0:W4:Y:S04]  /*41d70*/  @!P0 LDG.E.U8 R61, desc[UR4][R2.64] ;  /* 0x00000004023d8981 */ /* 0x000128000c1e1100 */
[----:B------:R-:W0:Y:S04]  /*41d80*/  LDL R2, [R1+0x3948] ;  /* 0x0039480001027983 */ /* 0x000e280000100800 */
[----:B------:R-:W0:Y:S01]  /*41d90*/  LDL R3, [R1+0x3984] ;  /* 0x0039840001037983 */ /* 0x000e220000100800 */
[----:B--2---:R-:W-:Y:S02]  /*41da0*/  PRMT R0, RZ, 0x7610, R0 ;  /* 0x00007610ff007816 */ /* 0x004fe40000000000 */
[----:B0-----:R-:W-:-:S04]  /*41db0*/  @!P0 LOP3.LUT R3, R3, R2, RZ, 0x3c, !PT ;  /* 0x0000000203038212 */ /* 0x001fc800078e3cff */
[----:B------:R-:W-:-:S04]  /*41dc0*/  @!P0 LOP3.LUT R2, R3, R2, RZ, 0x3c, !PT ;  /* 0x0000000203028212 */ /* 0x000fc800078e3cff */
[----:B------:R-:W-:-:S05]  /*41dd0*/  @!P0 LOP3.LUT R3, R3, R2, RZ, 0x3c, !PT ;  /* 0x0000000203038212 */ /* 0x000fca00078e3cff */
[----:B------:R-:W2:Y:S04]  /*41de0*/  @!P0 LDG.E.U8 R0, desc[UR4][R2.64] ;  /* 0x0000000402008981 */ /* 0x000ea8000c1e1100 */
[----:B----4-:R0:W-:Y:S04]  /*41df0*/  STL [R1+0x2c], R61 ;  /* 0x00002c3d01007387 */ /* 0x0101e80000100800 */
[----:B0-----:R-:W4:Y:S04]  /*41e00*/  LDL R61, [R1+0x39ac] ;  /* 0x0039ac00013d7983 */ /* 0x001f280000100800 */
        /* <DEDUP_REMOVED lines=35> */
[----:B------:R-:W2:Y:S01]  /*42040*/  @!P0 LDG.E.U8 R0, desc[UR4][R2.64] ;  /* 0x0000000402008981 */ /* 0x000ea2000c1e1100 */
[----:B------:R-:W-:-:S03]  /*42050*/  PRMT R60, RZ, 0x7610, R60 ;  /* 0x00007610ff3c7816 */ /* 0x000fc6000000003c */
[----:B--2---:R0:W-:Y:S04]  /*42060*/  STL [R1+0x18], R0 ;  /* 0x0000180001007387 */ /* 0x0041e80000100800 */
[----:B0-----:R-:W2:Y:S04]  /*42070*/  LDL.LU R0, [R1+0x5eb8] ;  /* 0x005eb80001007983 */ /* 0x001ea80000300800 */
[----:B------:R-:W4:Y:S01]  /*42080*/  LDL R3, [R1+0x3970] ;  /* 0x0039700001037983 */ /* 0x000f220000100800 */
[----:B------:R-:W-:-:S03]  /*42090*/  @!P0 IMAD.MOV.U32 R2, RZ, RZ, R61 ;  /* 0x000000ffff028224 */ /* 0x000fc600078e003d */
[----:B------:R-:W3:Y:S04]  /*420a0*/  LDL R61, [R1+0x39a0] ;  /* 0x0039a000013d7983 */ /* 0x000ee80000100800 */
[----:B----4-:R0:W4:Y:S04]  /*420b0*/  @!P0 LDG.E.U8 R60, desc[UR4][R2.64] ;  /* 0x00000004023c8981 */ /* 0x010128000c1e1100 */
[----:B------:R-:W0:Y:S04]  /*420c0*/  LDL R2, [R1+0x3978] ;  /* 0x0039780001027983 */ /* 0x000e280000100800 */
[----:B------:R-:W0:Y:S01]  /*420d0*/  LDL R3, [R1+0x39b4] ;  /* 0x0039b40001037983 */ /* 0x000e220000100800 */
[----:B--2---:R-:W-:-:S02]  /*420e0*/  PRMT R0, RZ, 0x7610, R0 ;  /* 0x00007610ff007816 */ /* 0x004fc40000000000 */
        /* <DEDUP_REMOVED lines=35> */
[----:B------:R-:W3:Y:S04]  /*42320*/  LDL R2, [R1+0x3998] ;  /* 0x0039980001027983 */ /* 0x000ee80000100800 */
[----:B------:R-:W3:Y:S01]  /*42330*/  LDL R3, [R1+0x39d4] ;  /* 0x0039d40001037983 */ /* 0x000ee20000100800 */
[----:B--2---:R-:W-:-:S02]  /*42340*/  PRMT R0, RZ, 0x7610, R0 ;  /* 0x00007610ff007816 */ /* 0x004fc40000000000 */
[----:B---3--:R-:W-:-:S04]  /*42350*/  @!P0 LOP3.LUT R3, R3, R2, RZ, 0x3c, !PT ;  /* 0x0000000203038212 */ /* 0x008fc800078e3cff */
[----:B------:R-:W-:-:S04]  /*42360*/  @!P0 LOP3.LUT R2, R3, R2, RZ, 0x3c, !PT ;  /* 0x0000000203028212 */ /* 0x000fc800078e3cff */
[----:B------:R-:W-:-:S05]  /*42370*/  @!P0 LOP3.LUT R3, R3, R2, RZ, 0x3c, !PT ;  /* 0x0000000203038212 */ /* 0x000fca00078e3cff */
[----:B------:R0:W2:Y:S01]  /*42380*/  @!P0 LDG.E.U8 R0, desc[UR4][R2.64] ;  /* 0x0000000402008981 */ /* 0x0000a2000c1e1100 */
[----:B------:R-:W-:Y:S01]  /*42390*/  PRMT R59, RZ, 0x7610, R59 ;  /* 0x00007610ff3b7816 */ /* 0x000fe2000000003b */
[----:B0-----:R-:W-:Y:S02]  /*423a0*/  @!P0 IMAD.MOV.U32 R2, RZ, RZ, R60 ;  /* 0x000000ffff028224 */ /* 0x001fe400078e003c */
[----:B------:R-:W-:-:S05]  /*423b0*/  @!P0 IMAD.MOV.U32 R3, RZ, RZ, R61 ;  /* 0x000000ffff038224 */ /* 0x000fca00078e003d */
[----:B------:R0:W3:Y:S04]  /*423c0*/  @!P0 LDG.E.U8 R59, desc[UR4][R2.64] ;  /* 0x00000004023b8981 */ /* 0x0000e8000c1e1100 */
[----:B--2---:R1:W-:Y:S04]  /*423d0*/  STL [R1], R0 ;  /* 0x0000000001007387 */ /* 0x0043e80000100800 */
[----:B-1----:R-:W2:Y:S04]  /*423e0*/  LDL.LU R0, [R1+0x5ea4] ;  /* 0x005ea40001007983 */ /* 0x002ea80000300800 */
[----:B------:R-:W0:Y:S04]  /*423f0*/  LDL R2, [R1+0x39a8] ;  /* 0x0039a80001027983 */ /* 0x000e280000100800 */
[----:B------:R-:W0:Y:S01]  /*42400*/  LDL R3, [R1+0x39e4] ;  /* 0x0039e40001037983 */ /* 0x000e220000100800 */
[----:B------:R-:W-:-:S03]  /*42410*/  PRMT R58, RZ, 0x7610, R58 ;  /* 0x00007610ff3a7816 */ /* 0x000fc6000000003a */
[----:B------:R-:W4:Y:S04]  /*42420*/  LDL R61, [R1+0x39c0] ;  /* 0x0039c000013d7983 */ /* 0x000f280000100800 */
[----:B------:R-:W2:Y:S01]  /*42430*/  LDL R60, [R1+0x39fc] ;  /* 0x0039fc00013c7983 */ /* 0x000ea20000100800 */
[----:B0-----:R-:W-:-:S04]  /*42440*/  @!P0 LOP3.LUT R3, R3, R2, RZ, 0x3c, !PT ;  /* 0x0000000203038212 */ /* 0x001fc800078e3cff */
[----:B------:R-:W-:-:S04]  /*42450*/  @!P0 LOP3.LUT R2, R3, R2, RZ, 0x3c, !PT ;  /* 0x0000000203028212 */ /* 0x000fc800078e3cff */
[----:B------:R-:W-:-:S05]  /*42460*/  @!P0 LOP3.LUT R3, R3, R2, RZ, 0x3c, !PT ;  /* 0x0000000203038212 */ /* 0x000fca00078e3cff */
[----:B------:R-:W4:Y:S04]  /*42470*/  @!P0 LDG.E.U8 R58, desc[UR4][R2.64] ;  /* 0x00000004023a8981 */ /* 0x000f28000c1e1100 */
[----:B---3--:R0:W-:Y:S04]  /*42480*/  STL [R1+0x5e28], R59 ;  /* 0x005e283b01007387 */ /* 0x0081e80000100800 */
[----:B------:R-:W3:Y:S04]  /*42490*/  LDL R2, [R1+0x39b0] ;  /* 0x0039b00001027983 */ /* 0x000ee80000100800 */
[----:B------:R-:W3:Y:S04]  /*424a0*/  LDL R3, [R1+0x39ec] ;  /* 0x0039ec0001037983 */ /* 0x000ee80000100800 */
[----:B0-----:R-:W2:Y:S04]  /*424b0*/  LDL R59, [R1+0x39f4] ;  /* 0x0039f400013b7983 */ /* 0x001ea80000100800 */
[----:B----4-:R0:W-:Y:S04]  /*424c0*/  STL [R1+0x5e34], R58 ;  /* 0x005e343a01007387 */ /* 0x0101e80000100800 */
[----:B0-----:R-:W4:Y:S01]  /*424d0*/  LDL R58, [R1+0x39b8] ;  /* 0x0039b800013a7983 */ /* 0x001f220000100800 */
[----:B---3--:R-:W-:-:S02]  /*424e0*/  @!P0 LOP3.LUT R3, R3, R2, RZ, 0x3c, !PT ;  /* 0x0000000203038212 */ /* 0x008fc400078e3cff */
[----:B------:R-:W-:Y:S02]  /*424f0*/  PRMT R57, RZ, 0x7610, R57 ;  /* 0x00007610ff397816 */ /* 0x000fe40000000039 */
[----:B------:R-:W-:-:S04]  /*42500*/  @!P0 LOP3.LUT R2, R3, R2, RZ, 0x3c, !PT ;  /* 0x0000000203028212 */ /* 0x000fc800078e3cff */
[----:B------:R-:W-:Y:S02]  /*42510*/  @!P0 LOP3.LUT R3, R3, R2, RZ, 0x3c, !PT ;  /* 0x0000000203038212 */ /* 0x000fe400078e3cff */
[----:B------:R-:W-:-:S03]  /*42520*/  PRMT R56, RZ, 0x7610, R56 ;  /* 0x00007610ff387816 */ /* 0x000fc60000000038 */
[----:B------:R2:W3:Y:S02]  /*42530*/  @!P0 LDG.E.U8 R57, desc[UR4][R2.64] ;  /* 0x0000000402398981 */ /* 0x0004e4000c1e1100 */
[----:B--2---:R-:W-:Y:S02]  /*42540*/  @!P0 IMAD.MOV.U32 R2, RZ, RZ, R59 ;  /* 0x000000ffff028224 */ /* 0x004fe400078e003b */
[----:B----4-:R-:W-:-:S05]  /*42550*/  @!P0 IMAD.MOV.U32 R3, RZ, RZ, R58 ;  /* 0x000000ffff038224 */ /* 0x010fca00078e003a */
[----:B------:R0:W2:Y:S01]  /*42560*/  @!P0 LDG.E.U8 R56, desc[UR4][R2.64] ;  /* 0x0000000402388981 */ /* 0x0000a2000c1e1100 */
[----:B------:R-:W-:Y:S01]  /*42570*/  PRMT R55, RZ, 0x7610, R55 ;  /* 0x00007610ff377816 */ /* 0x000fe20000000037 */
[----:B0-----:R-:W-:Y:S02]  /*42580*/  @!P0 IMAD.MOV.U32 R2, RZ, RZ, R60 ;  /* 0x000000ffff028224 */ /* 0x001fe400078e003c */
[----:B------:R-:W-:Y:S01]  /*42590*/  @!P0 IMAD.MOV.U32 R3, RZ, RZ, R61 ;  /* 0x000000ffff038224 */ /* 0x000fe200078e003d */
[----:B---3--:R0:W-:Y:S04]  /*425a0*/  STL [R1+0x5e38], R57 ;  /* 0x005e383901007387 */ /* 0x0081e80000100800 */
[----:B------:R-:W3:Y:S04]  /*425b0*/  @!P0 LDG.E.U8 R55, desc[UR4][R2.64] ;  /* 0x0000000402378981 */ /* 0x000ee8000c1e1100 */
[----:B0-----:R-:W4:Y:S04]  /*425c0*/  LDL R57, [R1+0x3a04] ;  /* 0x003a040001397983 */ /* 0x001f280000100800 */
[----:B--2---:R0:W-:Y:S01]  /*425d0*/  STL [R1+0x5e3c], R56 ;  /* 0x005e3c3801007387 */ /* 0x0041e20000100800 */
[----:B------:R-:W-:-:S03]  /*425e0*/  PRMT R54, RZ, 0x7610, R54 ;  /* 0x00007610ff367816 */ /* 0x000fc60000000036 */
[----:B------:R-:W2:Y:S04]  /*425f0*/  LDL R61, [R1+0x39d8] ;  /* 0x0039d800013d7983 */ /* 0x000ea80000100800 */
[----:B------:R-:W2:Y:S04]  /*42600*/  LDL R60, [R1+0x3a14] ;  /* 0x003a1400013c7983 */ /* 0x000ea80000100800 */
[----:B------:R-:W2:Y:S04]  /*42610*/  LDL R59, [R1+0x39e0] ;  /* 0x0039e000013b7983 */ /* 0x000ea80000100800 */
[----:B------:R-:W2:Y:S04]  /*42620*/  LDL R58, [R1+0x3a1c] ;  /* 0x003a1c00013a7983 */ /* 0x000ea80000100800 */
[----:B0-----:R-:W2:Y:S04]  /*42630*/  LDL R56, [R1+0x39c8] ;  /* 0x0039c80001387983 */ /* 0x001ea80000100800 */
[----:B---3--:R0:W-:Y:S01]  /*42640*/  STL [R1+0x5e40], R55 ;  /* 0x005e403701007387 */ /* 0x0081e20000100800 */
[----:B----4-:R-:W-:-:S03]  /*42650*/  @!P0 IMAD.MOV.U32 R2, RZ, RZ, R57 ;  /* 0x000000ffff028224 */ /* 0x010fc600078e0039 */
[----:B------:R-:W3:Y:S04]  /*42660*/  LDL R57, [R1+0x39e8] ;  /* 0x0039e80001397983 */ /* 0x000ee80000100800 */
[----:B0-----:R-:W4:Y:S01]  /*42670*/  LDL R55, [R1+0x3a0c] ;  /* 0x003a0c0001377983 */ /* 0x001f220000100800 */
[----:B--2---:R-:W-:-:S03]  /*42680*/  @!P0 IMAD.MOV.U32 R3, RZ, RZ, R56 ;  /* 0x000000ffff038224 */ /* 0x004fc600078e0038 */
[----:B------:R-:W2:Y:S04]  /*42690*/  LDL R56, [R1+0x3a24] ;  /* 0x003a240001387983 */ /* 0x000ea80000100800 */
[----:B------:R4:W3:Y:S04]  /*426a0*/  @!P0 LDG.E.U8 R54, desc[UR4][R2.64] ;  /* 0x0000000402368981 */ /* 0x0008e8000c1e1100 */
[----:B------:R-:W2:Y:S01]  /*426b0*/  LDL R3, [R1+0x39d0] ;  /* 0x0039d00001037983 */ /* 0x000ea20000100800 */
[----:B------:R-:W-:Y:S01]  /*426c0*/  PRMT R53, RZ, 0x7610, R53 ;  /* 0x00007610ff357816 */ /* 0x000fe20000000035 */
[----:B----4-:R-:W-:Y:S01]  /*426d0*/  @!P0 IMAD.MOV.U32 R2, RZ, RZ, R55 ;  /* 0x000000ffff028224 */ /* 0x010fe200078e0037 */
[----:B------:R-:W-:-:S02]  /*426e0*/  PRMT R52, RZ, 0x7610, R52 ;  /* 0x00007610ff347816 */ /* 0x000fc40000000034 */
[----:B------:R-:W-:Y:S02]  /*426f0*/  PRMT R51, RZ, 0x7610, R51 ;  /* 0x00007610ff337816 */ /* 0x000fe40000000033 */
[----:B------:R-:W-:Y:S01]  /*42700*/  PRMT R50, RZ, 0x7610, R50 ;  /* 0x00007610ff327816 */ /* 0x000fe20000000032 */
[----:B---3--:R0:W-:Y:S04]  /*42710*/  STL [R1+0x5e2c], R54 ;  /* 0x005e2c3601007387 */ /* 0x0081e80000100800 */
[----:B------:R-:W3:Y:S04]  /*42720*/  LDL R55, [R1+0x39f0] ;  /* 0x0039f00001377983 */ /* 0x000ee80000100800 */
[----:B--2---:R1:W2:Y:S04]  /*42730*/  @!P0 LDG.E.U8 R53, desc[UR4][R2.64] ;  /* 0x0000000402358981 */ /* 0x0042a8000c1e1100 */
[----:B0-----:R-:W4:Y:S01]  /*42740*/  LDL R54, [R1+0x3a2c] ;  /* 0x003a2c0001367983 */ /* 0x001f220000100800 */
[----:B-1----:R-:W-:-:S02]  /*42750*/  @!P0 IMAD.MOV.U32 R2, RZ, RZ, R60 ;  /* 0x000000ffff028224 */ /* 0x002fc400078e003c */
[----:B------:R-:W-:Y:S01]  /*42760*/  @!P0 IMAD.MOV.U32 R3, RZ, RZ, R61 ;  /* 0x000000ffff038224 */ /* 0x000fe200078e003d */
[----:B------:R-:W-:Y:S02]  /*42770*/  PRMT R49, RZ, 0x7610, R49 ;  /* 0x00007610ff317816 */ /* 0x000fe40000000031 */
[----:B------:R-:W-:Y:S02]  /*42780*/  PRMT R48, RZ, 0x7610, R48 ;  /* 0x00007610ff307816 */ /* 0x000fe40000000030 */
[----:B------:R-:W-:Y:S02]  /*42790*/  PRMT R47, RZ, 0x7610, R47 ;  /* 0x00007610ff2f7816 */ /* 0x000fe4000000002f */
[----:B------:R-:W-:Y:S01]  /*427a0*/  PRMT R46, RZ, 0x7610, R46 ;  /* 0x00007610ff2e7816 */ /* 0x000fe2000000002e */
[----:B------:R0:W2:Y:S01]  /*427b0*/  @!P0 LDG.E.U8 R52, desc[UR4][R2.64] ;  /* 0x0000000402348981 */ /* 0x0000a2000c1e1100 */
[----:B------:R-:W-:Y:S02]  /*427c0*/  PRMT R45, RZ, 0x7610, R45 ;  /* 0x00007610ff2d7816 */ /* 0x000fe4000000002d */
[----:B------:R-:W-:-:S02]  /*427d0*/  PRMT R44, RZ, 0x7610, R44 ;  /* 0x00007610ff2c7816 */ /* 0x000fc4000000002c */
[----:B------:R-:W-:Y:S02]  /*427e0*/  PRMT R43, RZ, 0x7610, R43 ;  /* 0x00007610ff2b7816 */ /* 0x000fe4000000002b */
[----:B------:R-:W-:Y:S02]  /*427f0*/  PRMT R42, RZ, 0x7610, R42 ;  /* 0x00007610ff2a7816 */ /* 0x000fe4000000002a */
[----:B------:R-:W-:Y:S02]  /*42800*/  PRMT R41, RZ, 0x7610, R41 ;  /* 0x00007610ff297816 */ /* 0x000fe40000000029 */
[----:B------:R-:W-:Y:S02]  /*42810*/  PRMT R40, RZ, 0x7610, R40 ;  /* 0x00007610ff287816 */ /* 0x000fe40000000028 */
[----:B------:R-:W-:Y:S02]  /*42820*/  PRMT R39, RZ, 0x7610, R39 ;  /* 0x00007610ff277816 */ /* 0x000fe40000000027 */
[----:B------:R-:W-:-:S02]  /*42830*/  PRMT R38, RZ, 0x7610, R38 ;  /* 0x00007610ff267816 */ /* 0x000fc40000000026 */
[----:B------:R-:W-:Y:S01]  /*42840*/  PRMT R37, RZ, 0x7610, R37 ;  /* 0x00007610ff257816 */ /* 0x000fe20000000025 */
[----:B0-----:R-:W-:Y:S02]  /*42850*/  @!P0 IMAD.MOV.U32 R2, RZ, RZ, R58 ;  /* 0x000000ffff028224 */ /* 0x001fe400078e003a */
[----:B------:R-:W-:Y:S01]  /*42860*/  @!P0 IMAD.MOV.U32 R3, RZ, RZ, R59 ;  /* 0x000000ffff038224 */ /* 0x000fe200078e003b */
[----:B------:R-:W-:Y:S02]  /*42870*/  PRMT R36, RZ, 0x7610, R36 ;  /* 0x00007610ff247816 */ /* 0x000fe40000000024 */
[----:B------:R-:W-:Y:S02]  /*42880*/  PRMT R35, RZ, 0x7610, R35 ;  /* 0x00007610ff237816 */ /* 0x000fe40000000023 */
[----:B------:R-:W-:Y:S02]  /*42890*/  PRMT R34, RZ, 0x7610, R34 ;  /* 0x00007610ff227816 */ /* 0x000fe40000000022 */
[----:B------:R-:W-:Y:S01]  /*428a0*/  PRMT R33, RZ, 0x7610, R33 ;  /* 0x00007610ff217816 */ /* 0x000fe20000000021 */
[----:B------:R0:W2:Y:S01]  /*428b0*/  @!P0 LDG.E.U8 R51, desc[UR4][R2.64] ;  /* 0x0000000402338981 */ /* 0x0000a2000c1e1100 */
[----:B------:R-:W-:-:S02]  /*428c0*/  PRMT R32, RZ, 0x7610, R32 ;  /* 0x00007610ff207816 */ /* 0x000fc40000000020 */
[----:B------:R-:W-:Y:S02]  /*428d0*/  PRMT R31, RZ, 0x7610, R31 ;  /* 0x00007610ff1f7816 */ /* 0x000fe4000000001f */
[----:B------:R-:W-:Y:S02]  /*428e0*/  PRMT R30, RZ, 0x7610, R30 ;  /* 0x00007610ff1e7816 */ /* 0x000fe4000000001e */
[----:B------:R-:W-:Y:S02]  /*428f0*/  PRMT R29, RZ, 0x7610, R29 ;  /* 0x00007610ff1d7816 */ /* 0x000fe4000000001d */
[----:B------:R-:W-:Y:S02]  /*42900*/  PRMT R28, RZ, 0x7610, R28 ;  /* 0x00007610ff1c7816 */ /* 0x000fe4000000001c */
[----:B------:R-:W-:Y:S02]  /*42910*/  PRMT R27, RZ, 0x7610, R27 ;  /* 0x00007610ff1b7816 */ /* 0x000fe4000000001b */
[----:B------:R-:W-:-:S02]  /*42920*/  PRMT R26, RZ, 0x7610, R26 ;  /* 0x00007610ff1a7816 */ /* 0x000fc4000000001a */
[----:B------:R-:W-:Y:S02]  /*42930*/  PRMT R25, RZ, 0x7610, R25 ;  /* 0x00007610ff197816 */ /* 0x000fe40000000019 */
[----:B------:R-:W-:Y:S01]  /*42940*/  PRMT R24, RZ, 0x7610, R24 ;  /* 0x00007610ff187816 */ /* 0x000fe20000000018 */
[----:B0-----:R-:W-:Y:S02]  /*42950*/  @!P0 IMAD.MOV.U32 R2, RZ, RZ, R56 ;  /* 0x000000ffff028224 */ /* 0x001fe400078e0038 */
[----:B------:R-:W-:Y:S01]  /*42960*/  @!P0 IMAD.MOV.U32 R3, RZ, RZ, R57 ;  /* 0x000000ffff038224 */ /* 0x000fe200078e0039 */
[----:B------:R-:W-:Y:S02]  /*42970*/  PRMT R23, RZ, 0x7610, R23 ;  /* 0x00007610ff177816 */ /* 0x000fe40000000017 */
[----:B------:R-:W-:Y:S02]  /*42980*/  PRMT R22, RZ, 0x7610, R22 ;  /* 0x00007610ff167816 */ /* 0x000fe40000000016 */
[----:B------:R-:W-:-:S02]  /*42990*/  PRMT R21, RZ, 0x7610, R21 ;  /* 0x00007610ff157816 */ /* 0x000fc40000000015 */
[----:B------:R-:W-:Y:S01]  /*429a0*/  PRMT R20, RZ, 0x7610, R20 ;  /* 0x00007610ff147816 */ /* 0x000fe20000000014 */
[----:B------:R3:W2:Y:S01]  /*429b0*/  @!P0 LDG.E.U8 R50, desc[UR4][R2.64] ;  /* 0x0000000402328981 */ /* 0x0006a2000c1e1100 */
[----:B------:R-:W-:Y:S02]  /*429c0*/  PRMT R19, RZ, 0x7610, R19 ;  /* 0x00007610ff137816 */ /* 0x000fe40000000013 */
[----:B------:R-:W-:Y:S02]  /*429d0*/  PRMT R18, RZ, 0x7610, R18 ;  /* 0x00007610ff127816 */ /* 0x000fe40000000012 */
[----:B------:R-:W-:Y:S02]  /*429e0*/  PRMT R17, RZ, 0x7610, R17 ;  /* 0x00007610ff117816 */ /* 0x000fe40000000011 */
        /* <DEDUP_REMOVED lines=11> */
[----:B------:R-:W-:Y:S01]  /*42aa0*/  PRMT R5, RZ, 0x7610, R5 ;  /* 0x00007610ff057816 */ /* 0x000fe20000000005 */
[----:B------:R-:W-:Y:S01]  /*42ab0*/  LDS.U8 R61, [R0+UR15+0x2390] ;  /* 0x0023900f003d7984 */ /* 0x000fe20008000000 */
[----:B---3--:R-:W-:Y:S02]  /*42ac0*/  @!P0 IMAD.MOV.U32 R3, RZ, RZ, R55 ;  /* 0x000000ffff038224 */ /* 0x008fe400078e0037 */
[----:B----4-:R-:W-:Y:S01]  /*42ad0*/  @!P0 IMAD.MOV.U32 R2, RZ, RZ, R54 ;  /* 0x000000ffff028224 */ /* 0x010fe200078e0036 */
[----:B--2---:R0:W-:Y:S04]  /*42ae0*/  STL [R1+0x5e30], R53 ;  /* 0x005e303501007387 */ /* 0x0041e80000100800 */
[----:B------:R-:W2:Y:S04]  /*42af0*/  @!P0 LDG.E.U8 R49, desc[UR4][R2.64] ;  /* 0x0000000402318981 */ /* 0x000ea8000c1e1100 */
[----:B------:R1:W-:Y:S04]  /*42b00*/  STL [R1+0x5e44], R52 ;  /* 0x005e443401007387 */ /* 0x0003e80000100800 */
[----:B------:R-:W3:Y:S04]  /*42b10*/  LDL R59, [R1+0x39f8] ;  /* 0x0039f800013b7983 */ /* 0x000ee80000100800 */
[----:B------:R-:W4:Y:S04]  /*42b20*/  LDL R58, [R1+0x3a34] ;  /* 0x003a3400013a7983 */ /* 0x000f280000100800 */
[----:B------:R2:W-:Y:S04]  /*42b30*/  STL [R1+0x5e48], R51 ;  /* 0x005e483301007387 */ /* 0x0005e80000100800 */
[----:B------:R-:W4:Y:S04]  /*42b40*/  LDL R57, [R1+0x3a00] ;  /* 0x003a000001397983 */ /* 0x000f280000100800 */
[----:B------:R-:W4:Y:S04]  /*42b50*/  LDL R56, [R1+0x3a3c] ;  /* 0x003a3c0001387983 */ /* 0x000f280000100800 */
[----:B------:R2:W-:Y:S04]  /*42b60*/  STL [R1+0x5e4c], R50 ;  /* 0x005e4c3201007387 */ /* 0x0005e80000100800 */
[----:B------:R-:W4:Y:S04]  /*42b70*/  LDL R55, [R1+0x3a08] ;  /* 0x003a080001377983 */ /* 0x000f280000100800 */
[----:B------:R-:W4:Y:S04]  /*42b80*/  LDL R54, [R1+0x3a44] ;  /* 0x003a440001367983 */ /* 0x000f280000100800 */
[----:B0-----:R-:W4:Y:S04]  /*42b90*/  LDL R53, [R1+0x3a10] ;  /* 0x003a100001357983 */ /* 0x001f280000100800 */
[----:B-1----:R-:W4:Y:S04]  /*42ba0*/  LDL R52, [R1+0x3a4c] ;  /* 0x003a4c0001347983 */ /* 0x002f280000100800 */
[----:B--2---:R0:W-:Y:S04]  /*42bb0*/  STL [R1+0x5e50], R49 ;  /* 0x005e503101007387 */ /* 0x0041e80000100800 */
[----:B------:R-:W2:Y:S04]  /*42bc0*/  LDL R51, [R1+0x3a18] ;  /* 0x003a180001337983 */ /* 0x000ea80000100800 */
[----:B------:R-:W2:Y:S01]  /*42bd0*/  LDL R50, [R1+0x3a54] ;  /* 0x003a540001327983 */ /* 0x000ea20000100800 */
[----:B---3--:R-:W-:-:S02]  /*42be0*/  @!P0 IMAD.MOV.U32 R3, RZ, RZ, R59 ;  /* 0x000000ffff038224 */ /* 0x008fc400078e003b */
[----:B----4-:R-:W-:-:S05]  /*42bf0*/  @!P0 IMAD.MOV.U32 R2, RZ, RZ, R58 ;  /* 0x000000ffff028224 */ /* 0x010fca00078e003a */
[----:B------:R1:W3:Y:S02]  /*42c00*/  @!P0 LDG.E.U8 R48, desc[UR4][R2.64] ;  /* 0x0000000402308981 */ /* 0x0002e4000c1e1100 */
[----:B-1----:R-:W-:Y:S02]  /*42c10*/  @!P0 IMAD.MOV.U32 R3, RZ, RZ, R57 ;  /* 0x000000ffff038224 */ /* 0x002fe400078e0039 */
[----:B------:R-:W-:-:S05]  /*42c20*/  @!P0 IMAD.MOV.U32 R2, RZ, RZ, R56 ;  /* 0x000000ffff028224 */ /* 0x000fca00078e0038 */
[----:B------:R1:W4:Y:S02]  /*42c30*/  @!P0 LDG.E.U8 R47, desc[UR4][R2.64] ;  /* 0x00000004022f8981 */ /* 0x000324000c1e1100 */
[----:B-1----:R-:W-:Y:S02]  /*42c40*/  @!P0 IMAD.MOV.U32 R3, RZ, RZ, R55 ;  /* 0x000000ffff038224 */ /* 0x002fe400078e0037 */
[----:B------:R-:W-:-:S05]  /*42c50*/  @!P0 IMAD.MOV.U32 R2, RZ, RZ, R54 ;  /* 0x000000ffff028224 */ /* 0x000fca00078e0036 */
[----:B------:R1:W4:Y:S02]  /*42c60*/  @!P0 LDG.E.U8 R46, desc[UR4][R2.64] ;  /* 0x00000004022e8981 */ /* 0x000324000c1e1100 */
[----:B-1----:R-:W-:Y:S02]  /*42c70*/  @!P0 IMAD.MOV.U32 R2, RZ, RZ, R52 ;  /* 0x000000ffff028224 */ /* 0x002fe400078e0034 */
[----:B------:R-:W-:-:S05]  /*42c80*/  @!P0 IMAD.MOV.U32 R3, RZ, RZ, R53 ;  /* 0x000000ffff038224 */ /* 0x000fca00078e0035 */
[----:B------:R2:W4:Y:S02]  /*42c90*/  @!P0 LDG.E.U8 R45, desc[UR4][R2.64] ;  /* 0x00000004022d8981 */ /* 0x000524000c1e1100 */
[----:B--2---:R-:W-:Y:S02]  /*42ca0*/  @!P0 IMAD.MOV.U32 R3, RZ, RZ, R51 ;  /* 0x000000ffff038224 */ /* 0x004fe400078e0033 */
[----:B------:R-:W-:-:S05]  /*42cb0*/  @!P0 IMAD.MOV.U32 R2, RZ, RZ, R50 ;  /* 0x000000ffff028224 */ /* 0x000fca00078e0032 */
[----:B------:R-:W2:Y:S04]  /*42cc0*/  @!P0 LDG.E.U8 R44, desc[UR4][R2.64] ;  /* 0x00000004022c8981 */ /* 0x000ea8000c1e1100 */
[----:B---3--:R1:W-:Y:S04]  /*42cd0*/  STL [R1+0x5e54], R48 ;  /* 0x005e543001007387 */ /* 0x0083e80000100800 */
[----:B0-----:R-:W3:Y:S04]  /*42ce0*/  LDL R49, [R1+0x3a20] ;  /* 0x003a200001317983 */ /* 0x001ee80000100800 */
[----:B-1----:R-:W3:Y:S04]  /*42cf0*/  LDL R48, [R1+0x3a5c] ;  /* 0x003a5c0001307983 */ /* 0x002ee80000100800 */
[----:B----4-:R0:W-:Y:S04]  /*42d00*/  STL [R1+0x5e58], R47 ;  /* 0x005e582f01007387 */ /* 0x0101e80000100800 */
[----:B------:R1:W-:Y:S04]  /*42d10*/  STL [R1+0x5e5c], R46 ;  /* 0x005e5c2e01007387 */ /* 0x0003e80000100800 */
[----:B0-----:R-:W4:Y:S04]  /*42d20*/  LDL R47, [R1+0x3a28] ;  /* 0x003a2800012f7983 */ /* 0x001f280000100800 */
[----:B-1----:R-:W4:Y:S04]  /*42d30*/  LDL R46, [R1+0x3a64] ;  /* 0x003a6400012e7983 */ /* 0x002f280000100800 */
[----:B------:R0:W-:Y:S04]  /*42d40*/  STL [R1+0x5e60], R45 ;  /* 0x005e602d01007387 */ /* 0x0001e80000100800 */
[----:B------:R-:W4:Y:S04]  /*42d50*/  LDL R52, [R1+0x3a30] ;  /* 0x003a300001347983 */ /* 0x000f280000100800 */
[----:B0-----:R-:W4:Y:S04]  /*42d60*/  LDL R45, [R1+0x3a6c] ;  /* 0x003a6c00012d7983 */ /* 0x001f280000100800 */
[----:B--2---:R0:W-:Y:S04]  /*42d70*/  STL [R1+0x5e64], R44 ;  /* 0x005e642c01007387 */ /* 0x0041e80000100800 */
[----:B------:R-:W2:Y:S04]  /*42d80*/  LDL R51, [R1+0x3a38] ;  /* 0x003a380001337983 */ /* 0x000ea80000100800 */
[----:B------:R-:W2:Y:S01]  /*42d90*/  LDL R50, [R1+0x3a74] ;  /* 0x003a740001327983 */ /* 0x000ea20000100800 */
[----:B---3--:R-:W-:-:S02]  /*42da0*/  @!P0 IMAD.MOV.U32 R3, RZ, RZ, R49 ;  /* 0x000000ffff038224 */ /* 0x008fc400078e0031 */
[----:B------:R-:W-:Y:S02]  /*42db0*/  @!P0 IMAD.MOV.U32 R2, RZ, RZ, R48 ;  /* 0x000000ffff028224 */ /* 0x000fe400078e0030 */
[----:B------:R-:W3:Y:S04]  /*42dc0*/  LDL R48, [R1+0x3a7c] ;  /* 0x003a7c0001307983 */ /* 0x000ee80000100800 */
[----:B------:R4:W3:Y:S02]  /*42dd0*/  @!P0 LDG.E.U8 R43, desc[UR4][R2.64] ;  /* 0x00000004022b8981 */ /* 0x0008e4000c1e1100 */
[----:B----4-:R-:W-:Y:S02]  /*42de0*/  @!P0 IMAD.MOV.U32 R3, RZ, RZ, R47 ;  /* 0x000000ffff038224 */ /* 0x010fe400078e002f */
[----:B------:R-:W-:-:S05]  /*42df0*/  @!P0 IMAD.MOV.U32 R2, RZ, RZ, R46 ;  /* 0x000000ffff028224 */ /* 0x000fca00078e002e */
[----:B------:R1:W4:Y:S02]  /*42e00*/  @!P0 LDG.E.U8 R42, desc[UR4][R2.64] ;  /* 0x00000004022a8981 */ /* 0x000324000c1e1100 */
[----:B-1----:R-:W-:Y:S02]  /*42e10*/  @!P0 IMAD.MOV.U32 R3, RZ, RZ, R52 ;  /* 0x000000ffff038224 */ /* 0x002fe400078e0034 */
[----:B------:R-:W-:-:S05]  /*42e20*/  @!P0 IMAD.MOV.U32 R2, RZ, RZ, R45 ;  /* 0x000000ffff028224 */ /* 0x000fca00078e002d */
[----:B------:R2:W4:Y:S02]  /*42e30*/  @!P0 LDG.E.U8 R41, desc[UR4][R2.64] ;  /* 0x0000000402298981 */ /* 0x000524000c1e1100 */
[----:B--2---:R-:W-:Y:S02]  /*42e40*/  @!P0 IMAD.MOV.U32 R3, RZ, RZ, R51 ;  /* 0x000000ffff038224 */ /* 0x004fe400078e0033 */
[----:B------:R-:W-:-:S05]  /*42e50*/  @!P0 IMAD.MOV.U32 R2, RZ, RZ, R50 ;  /* 0x000000ffff028224 */ /* 0x000fca00078e0032 */
[----:B------:R1:W2:Y:S04]  /*42e60*/  @!P0 LDG.E.U8 R40, desc[UR4][R2.64] ;  /* 0x0000000402288981 */ /* 0x0002a8000c1e1100 */
[----:B---3--:R3:W-:Y:S04]  /*42e70*/  STL [R1+0x5e68], R43 ;  /* 0x005e682b01007387 */ /* 0x0087e80000100800 */
[----:B------:R-:W2:Y:S04]  /*42e80*/  LDL R49, [R1+0x3a40] ;  /* 0x003a400001317983 */ /* 0x000ea80000100800 */
[----:B------:R-:W2:Y:S04]  /*42e90*/  LDL R47, [R1+0x3a48] ;  /* 0x003a4800012f7983 */ /* 0x000ea80000100800 */
[----:B------:R-:W2:Y:S04]  /*42ea0*/  LDL R46, [R1+0x3a84] ;  /* 0x003a8400012e7983 */ /* 0x000ea80000100800 */
[----:B----4-:R4:W-:Y:S04]  /*42eb0*/  STL [R1+0x5e6c], R42 ;  /* 0x005e6c2a01007387 */ /* 0x0109e80000100800 */
[----:B------:R-:W4:Y:S04]  /*42ec0*/  LDL R45, [R1+0x3a50] ;  /* 0x003a5000012d7983 */ /* 0x000f280000100800 */
[----:B0-----:R-:W4:Y:S01]  /*42ed0*/  LDL R44, [R1+0x3a8c] ;  /* 0x003a8c00012c7983 */ /* 0x001f220000100800 */
[----:B-1----:R-:W-:-:S03]  /*42ee0*/  @!P0 IMAD.MOV.U32 R2, RZ, RZ, R48 ;  /* 0x000000ffff028224 */ /* 0x002fc600078e0030 */
[----:B------:R0:W-:Y:S04]  /*42ef0*/  STL [R1+0x5e70], R41 ;  /* 0x005e702901007387 */ /* 0x0001e80000100800 */
[----:B------:R-:W4:Y:S04]  /*42f00*/  LDL R50, [R1+0x3a58] ;  /* 0x003a580001327983 */ /* 0x000f280000100800 */
[----:B---3--:R-:W3:Y:S04]  /*42f10*/  LDL R43, [R1+0x3a94] ;  /* 0x003a9400012b7983 */ /* 0x008ee80000100800 */
[----:B--2---:R-:W-:Y:S04]  /*42f20*/  STL [R1+0x5e74], R40 ;  /* 0x005e742801007387 */ /* 0x004fe80000100800 */
[----:B----4-:R-:W2:Y:S01]  /*42f30*/  LDL R42, [R1+0x3a9c] ;  /* 0x003a9c00012a7983 */ /* 0x010ea20000100800 */
[----:B------:R-:W-:-:S03]  /*42f40*/  @!P0 IMAD.MOV.U32 R3, RZ, RZ, R49 ;  /* 0x000000ffff038224 */ /* 0x000fc600078e0031 */
[----:B------:R-:W4:Y:S04]  /*42f50*/  LDL R49, [R1+0x3a60] ;  /* 0x003a600001317983 */ /* 0x000f280000100800 */
[----:B------:R1:W4:Y:S02]  /*42f60*/  @!P0 LDG.E.U8 R39, desc[UR4][R2.64] ;  /* 0x0000000402278981 */ /* 0x000324000c1e1100 */
[----:B-1----:R-:W-:Y:S02]  /*42f70*/  @!P0 IMAD.MOV.U32 R2, RZ, RZ, R46 ;  /* 0x000000ffff028224 */ /* 0x002fe400078e002e */
[----:B------:R-:W-:-:S05]  /*42f80*/  @!P0 IMAD.MOV.U32 R3, RZ, RZ, R47 ;  /* 0x000000ffff038224 */ /* 0x000fca00078e002f */
[----:B------:R1:W4:Y:S02]  /*42f90*/  @!P0 LDG.E.U8 R38, desc[UR4][R2.64] ;  /* 0x0000000402268981 */ /* 0x000324000c1e1100 */
[----:B-1----:R-:W-:Y:S02]  /*42fa0*/  @!P0 IMAD.MOV.U32 R3, RZ, RZ, R45 ;  /* 0x000000ffff038224 */ /* 0x002fe400078e002d */
[----:B------:R-:W-:-:S05]  /*42fb0*/  @!P0 IMAD.MOV.U32 R2, RZ, RZ, R44 ;  /* 0x000000ffff028224 */ /* 0x000fca00078e002c */
[----:B------:R1:W4:Y:S02]  /*42fc0*/  @!P0 LDG.E.U8 R37, desc[UR4][R2.64] ;  /* 0x0000000402258981 */ /* 0x000324000c1e1100 */
[----:B-1----:R-:W-:Y:S02]  /*42fd0*/  @!P0 IMAD.MOV.U32 R3, RZ, RZ, R50 ;  /* 0x000000ffff038224 */ /* 0x002fe400078e0032 */
[----:B---3--:R-:W-:-:S05]  /*42fe0*/  @!P0 IMAD.MOV.U32 R2, RZ, RZ, R43 ;  /* 0x000000ffff028224 */ /* 0x008fca00078e002b */
[----:B------:R2:W3:Y:S02]  /*42ff0*/  @!P0 LDG.E.U8 R36, desc[UR4][R2.64] ;  /* 0x0000000402248981 */ /* 0x0004e4000c1e1100 */
[----:B--2---:R-:W-:Y:S02]  /*43000*/  @!P0 IMAD.MOV.U32 R2, RZ, RZ, R42 ;  /* 0x000000ffff028224 */ /* 0x004fe400078e002a */
[----:B----4-:R-:W-:Y:S01]  /*43010*/  @!P0 IMAD.MOV.U32 R3, RZ, RZ, R49 ;  /* 0x000000ffff038224 */ /* 0x010fe200078e0031 */
[----:B------:R1:W-:Y:S04]  /*43020*/  STL [R1+0x5e78], R39 ;  /* 0x005e782701007387 */ /* 0x0003e80000100800 */
[----:B------:R-:W2:Y:S04]  /*43030*/  LDL R48, [R1+0x3a68] ;  /* 0x003a680001307983 */ /* 0x000ea80000100800 */
[----:B------:R-:W4:Y:S04]  /*43040*/  LDL R47, [R1+0x3aa4] ;  /* 0x003aa400012f7983 */ /* 0x000f280000100800 */
[----:B0-----:R-:W4:Y:S04]  /*43050*/  LDL R41, [R1+0x3aac] ;  /* 0x003aac0001297983 */ /* 0x001f280000100800 */
[----:B------:R2:W4:Y:S04]  /*43060*/  @!P0 LDG.E.U8 R35, desc[UR4][R2.64] ;  /* 0x0000000402238981 */ /* 0x000528000c1e1100 */
[----:B------:R-:W-:Y:S04]  /*43070*/  STL [R1+0x5e7c], R38 ;  /* 0x005e7c2601007387 */ /* 0x000fe80000100800 */
[----:B------:R-:W4:Y:S04]  /*43080*/  LDL R46, [R1+0x3a70] ;  /* 0x003a7000012e7983 */ /* 0x000f280000100800 */
[----:B------:R-:W4:Y:S04]  /*43090*/  LDL R45, [R1+0x3a78] ;  /* 0x003a7800012d7983 */ /* 0x000f280000100800 */
[----:B------:R-:W4:Y:S04]  /*430a0*/  LDL R44, [R1+0x3ab4] ;  /* 0x003ab400012c7983 */ /* 0x000f280000100800 */
[----:B------:R-:W-:Y:S04]  /*430b0*/  STL [R1+0x5e80], R37 ;  /* 0x005e802501007387 */ /* 0x000fe80000100800 */
[----:B------:R-:W4:Y:S04]  /*430c0*/  LDL R43, [R1+0x3a80] ;  /* 0x003a8000012b7983 */ /* 0x000f280000100800 */
[----:B-1----:R-:W4:Y:S04]  /*430d0*/  LDL R39, [R1+0x3abc] ;  /* 0x003abc0001277983 */ /* 0x002f280000100800 */
[----:B------:R-:W4:Y:S04]  /*430e0*/  LDL R40, [R1+0x3ac4] ;  /* 0x003ac40001287983 */ /* 0x000f280000100800 */
[----:B---3--:R0:W-:Y:S04]  /*430f0*/  STL [R1+0x5e84], R36 ;  /* 0x005e842401007387 */ /* 0x0081e80000100800 */
[----:B------:R-:W3:Y:S04]  /*43100*/  LDL R42, [R1+0x3a88] ;  /* 0x003a8800012a7983 */ /* 0x000ee80000100800 */
[----:B0-----:R-:W3:Y:S01]  /*43110*/  LDL R36, [R1+0x3acc] ;  /* 0x003acc0001247983 */ /* 0x001ee20000100800 */
[----:B--2---:R-:W-:-:S02]  /*43120*/  @!P0 IMAD.MOV.U32 R3, RZ, RZ, R48 ;  /* 0x000000ffff038224 */ /* 0x004fc400078e0030 */
[----:B----4-:R-:W-:Y:S01]  /*43130*/  @!P0 IMAD.MOV.U32 R2, RZ, RZ, R47 ;  /* 0x000000ffff028224 */ /* 0x010fe200078e002f */
[----:B------:R-:W-:Y:S04]  /*43140*/  STL [R1+0x5e88], R35 ;  /* 0x005e882301007387 */ /* 0x000fe80000100800 */
[----:B------:R-:W2:Y:S04]  /*43150*/  LDL R38, [R1+0x3a90] ;  /* 0x003a900001267983 */ /* 0x000ea80000100800 */
[----:B------:R0:W4:Y:S04]  /*43160*/  @!P0 LDG.E.U8 R34, desc[UR4][R2.64] ;  /* 0x0000000402228981 */ /* 0x000128000c1e1100 */
[----:B------:R-:W4:Y:S01]  /*43170*/  LDL R37, [R1+0x3ad4] ;  /* 0x003ad40001257983 */ /* 0x000f220000100800 */
[----:B0-----:R-:W-:-:S02]  /*43180*/  @!P0 IMAD.MOV.U32 R2, RZ, RZ, R41 ;  /* 0x000000ffff028224 */ /* 0x001fc400078e0029 */
[----:B------:R-:W-:-:S05]  /*43190*/  @!P0 IMAD.MOV.U32 R3, RZ, RZ, R46 ;  /* 0x000000ffff038224 */ /* 0x000fca00078e002e */
[----:B------:R0:W4:Y:S02]  /*431a0*/  @!P0 LDG.E.U8 R33, desc[UR4][R2.64] ;  /* 0x0000000402218981 */ /* 0x000124000c1e1100 */
[----:B0-----:R-:W-:Y:S02]  /*431b0*/  @!P0 IMAD.MOV.U32 R2, RZ, RZ, R44 ;  /* 0x000000ffff028224 */ /* 0x001fe400078e002c */
[----:B------:R-:W-:-:S05]  /*431c0*/  @!P0 IMAD.MOV.U32 R3, RZ, RZ, R45 ;  /* 0x000000ffff038224 */ /* 0x000fca00078e002d */
[----:B------:R0:W4:Y:S02]  /*431d0*/  @!P0 LDG.E.U8 R32, desc[UR4][R2.64] ;  /* 0x0000000402208981 */ /* 0x000124000c1e1100 */
[----:B0-----:R-:W-:Y:S02]  /*431e0*/  @!P0 IMAD.MOV.U32 R2, RZ, RZ, R39 ;  /* 0x000000ffff028224 */ /* 0x001fe400078e0027 */
[----:B------:R-:W-:-:S05]  /*431f0*/  @!P0 IMAD.MOV.U32 R3, RZ, RZ, R43 ;  /* 0x000000ffff038224 */ /* 0x000fca00078e002b */
[----:B------:R0:W4:Y:S02]  /*43200*/  @!P0 LDG.E.U8 R31, desc[UR4][R2.64] ;  /* 0x00000004021f8981 */ /* 0x000124000c1e1100 */
[----:B0-----:R-:W-:Y:S02]  /*43210*/  @!P0 IMAD.MOV.U32 R2, RZ, RZ, R40 ;  /* 0x000000ffff028224 */ /* 0x001fe400078e0028 */
[----:B---3--:R-:W-:-:S05]  /*43220*/  @!P0 IMAD.MOV.U32 R3, RZ, RZ, R42 ;  /* 0x000000ffff038224 */ /* 0x008fca00078e002a */
[----:B------:R0:W3:Y:S02]  /*43230*/  @!P0 LDG.E.U8 R30, desc[UR4][R2.64] ;  /* 0x00000004021e8981 */ /* 0x0000e4000c1e1100 */
[----:B0-----:R-:W-:Y:S02]  /*43240*/  @!P0 IMAD.MOV.U32 R2, RZ, RZ, R36 ;  /* 0x000000ffff028224 */ /* 0x001fe400078e0024 */
[----:B--2---:R-:W-:Y:S01]  /*43250*/  @!P0 IMAD.MOV.U32 R3, RZ, RZ, R38 ;  /* 0x000000ffff038224 */ /* 0x004fe200078e0026 */
[----:B----4-:R0:W-:Y:S04]  /*43260*/  STL [R1+0x5e8c], R34 ;  /* 0x005e8c2201007387 */ /* 0x0101e80000100800 */
[----:B------:R-:W2:Y:S04]  /*43270*/  LDL R41, [R1+0x3a98] ;  /* 0x003a980001297983 */ /* 0x000ea80000100800 */
[----:B------:R1:W4:Y:S04]  /*43280*/  @!P0 LDG.E.U8 R29, desc[UR4][R2.64] ;  /* 0x00000004021d8981 */ /* 0x000328000c1e1100 */
[----:B0-----:R-:W4:Y:S04]  /*43290*/  LDL R34, [R1+0x3adc] ;  /* 0x003adc0001227983 */ /* 0x001f280000100800 */
[----:B------:R0:W-:Y:S04]  /*432a0*/  STL [R1+0x5e90], R33 ;  /* 0x005e902101007387 */ /* 0x0001e80000100800 */
[----:B------:R-:W4:Y:S04]  /*432b0*/  LDL R35, [R1+0x3aa0] ;  /* 0x003aa00001237983 */ /* 0x000f280000100800 */
[----:B0-----:R-:W4:Y:S04]  /*432c0*/  LDL R33, [R1+0x3ae4] ;  /* 0x003ae40001217983 */ /* 0x001f280000100800 */
[----:B------:R0:W-:Y:S04]  /*432d0*/  STL [R1+0x5e94], R32 ;  /* 0x005e942001007387 */ /* 0x0001e80000100800 */
[----:B------:R-:W4:Y:S04]  /*432e0*/  LDL R39, [R1+0x3aec] ;  /* 0x003aec0001277983 */ /* 0x000f280000100800 */
[----:B0-----:R-:W4:Y:S04]  /*432f0*/  LDL R32, [R1+0x3aa8] ;  /* 0x003aa80001207983 */ /* 0x001f280000100800 */
[----:B------:R0:W-:Y:S04]  /*43300*/  STL [R1+0x5e98], R31 ;  /* 0x005e981f01007387 */ /* 0x0001e80000100800 */
[----:B------:R-:W4:Y:S04]  /*43310*/  LDL R40, [R1+0x3ab0] ;  /* 0x003ab00001287983 */ /* 0x000f280000100800 */
[----:B------:R-:W4:Y:S04]  /*43320*/  LDL R42, [R1+0x3ab8] ;  /* 0x003ab800012a7983 */ /* 0x000f280000100800 */
[----:B0-----:R-:W4:Y:S04]  /*43330*/  LDL R31, [R1+0x3af4] ;  /* 0x003af400011f7983 */ /* 0x001f280000100800 */
[----:B---3--:R0:W-:Y:S04]  /*43340*/  STL [R1+0x5e9c], R30 ;  /* 0x005e9c1e01007387 */ /* 0x0081e80000100800 */
[----:B------:R-:W3:Y:S04]  /*43350*/  LDL R38, [R1+0x3ac0] ;  /* 0x003ac00001267983 */ /* 0x000ee80000100800 */
[----:B------:R-:W3:Y:S01]  /*43360*/  LDL R36, [R1+0x3afc] ;  /* 0x003afc0001247983 */ /* 0x000ee20000100800 */
[----:B-1----:R-:W-:-:S02]  /*43370*/  @!P0 IMAD.MOV.U32 R2, RZ, RZ, R37 ;  /* 0x000000ffff028224 */ /* 0x002fc400078e0025 */
[----:B--2---:R-:W-:Y:S01]  /*43380*/  @!P0 IMAD.MOV.U32 R3, RZ, RZ, R41 ;  /* 0x000000ffff038224 */ /* 0x004fe200078e0029 */
[----:B----4-:R1:W-:Y:S04]  /*43390*/  STL [R1+0x5ea0], R29 ;  /* 0x005ea01d01007387 */ /* 0x0103e80000100800 */
[----:B------:R-:W2:Y:S04]  /*433a0*/  LDL R41, [R1+0x3ac8] ;  /* 0x003ac80001297983 */ /* 0x000ea80000100800 */
[----:B------:R-:W4:Y:S04]  /*433b0*/  LDL R37, [R1+0x3b04] ;  /* 0x003b040001257983 */ /* 0x000f280000100800 */
[----:B------:R1:W4:Y:S04]  /*433c0*/  @!P0 LDG.E.U8 R28, desc[UR4][R2.64] ;  /* 0x00000004021c8981 */ /* 0x000328000c1e1100 */
[----:B0-----:R-:W4:Y:S04]  /*433d0*/  LDL R30, [R1+0x3b2c] ;  /* 0x003b2c00011e7983 */ /* 0x001f280000100800 */
[----:B------:R-:W4:Y:S04]  /*433e0*/  LDL R45, [R1+0x3b18] ;  /* 0x003b1800012d7983 */ /* 0x000f280000100800 */
[----:B------:R-:W4:Y:S04]  /*433f0*/  LDL R44, [R1+0x3b20] ;  /* 0x003b2000012c7983 */ /* 0x000f280000100800 */
[----:B------:R-:W4:Y:S04]  /*43400*/  LDL R43, [R1+0x3b5c] ;  /* 0x003b5c00012b7983 */ /* 0x000f280000100800 */
[----:B-1----:R-:W4:Y:S01]  /*43410*/  LDL R29, [R1+0x3b24] ;  /* 0x003b2400011d7983 */ /* 0x002f220000100800 */
[----:B------:R-:W-:-:S02]  /*43420*/  @!P0 IMAD.MOV.U32 R2, RZ, RZ, R34 ;  /* 0x000000ffff028224 */ /* 0x000fc400078e0022 */
[----:B------:R-:W-:Y:S01]  /*43430*/  @!P0 IMAD.MOV.U32 R3, RZ, RZ, R35 ;  /* 0x000000ffff038224 */ /* 0x000fe200078e0023 */
[----:B------:R-:W4:Y:S04]  /*43440*/  LDL R34, [R1+0x3b0c] ;  /* 0x003b0c0001227983 */ /* 0x000f280000100800 */
[----:B------:R-:W4:Y:S04]  /*43450*/  LDL R35, [R1+0x3ad0] ;  /* 0x003ad00001237983 */ /* 0x000f280000100800 */
[----:B------:R0:W4:Y:S02]  /*43460*/  @!P0 LDG.E.U8 R27, desc[UR4][R2.64] ;  /* 0x00000004021b8981 */ /* 0x000124000c1e1100 */
[----:B0-----:R-:W-:-:S02]  /*43470*/  @!P0 IMAD.MOV.U32 R2, RZ, RZ, R33 ;  /* 0x000000ffff028224 */ /* 0x001fc400078e0021 */
[----:B------:R-:W4:Y:S01]  /*43480*/  LDL R33, [R1+0x3ad8] ;  /* 0x003ad80001217983 */ /* 0x000f220000100800 */
[----:B------:R-:W-:-:S03]  /*43490*/  @!P0 IMAD.MOV.U32 R3, RZ, RZ, R32 ;  /* 0x000000ffff038224 */ /* 0x000fc600078e0020 */
[----:B------:R-:W4:Y:S04]  /*434a0*/  LDL R32, [R1+0x3b14] ;  /* 0x003b140001207983 */ /* 0x000f280000100800 */
[----:B------:R0:W4:Y:S02]  /*434b0*/  @!P0 LDG.E.U8 R26, desc[UR4][R2.64] ;  /* 0x00000004021a8981 */ /* 0x000124000c1e1100 */
[----:B0-----:R-:W-:Y:S02]  /*434c0*/  @!P0 IMAD.MOV.U32 R2, RZ, RZ, R39 ;  /* 0x000000ffff028224 */ /* 0x001fe400078e0027 */
        /* <DEDUP_REMOVED lines=9> */
[----:B---3--:R-:W-:Y:S02]  /*43560*/  @!P0 IMAD.MOV.U32 R2, RZ, RZ, R36 ;  /* 0x000000ffff028224 */ /* 0x008fe400078e0024 */
[----:B------:R-:W-:Y:S01]  /*43570*/  @!P0 IMAD.MOV.U32 R3, RZ, RZ, R38 ;  /* 0x000000ffff038224 */ /* 0x000fe200078e0026 */
[----:B------:R-:W3:Y:S04]  /*43580*/  LDL R36, [R1+0x3b34] ;  /* 0x003b340001247983 */ /* 0x000ee80000100800 */
[----:B------:R-:W3:Y:S04]  /*43590*/  LDL R38, [R1+0x3af0] ;  /* 0x003af00001267983 */ /* 0x000ee80000100800 */
[----:B------:R2:W3:Y:S02]  /*435a0*/  @!P0 LDG.E.U8 R23, desc[UR4][R2.64] ;  /* 0x0000000402178981 */ /* 0x0004e4000c1e1100 */
[----:B--2---:R-:W-:-:S02]  /*435b0*/  @!P0 IMAD.MOV.U32 R3, RZ, RZ, R41 ;  /* 0x000000ffff038224 */ /* 0x004fc400078e0029 */
[----:B----4-:R-:W-:Y:S01]  /*435c0*/  @!P0 IMAD.MOV.U32 R2, RZ, RZ, R37 ;  /* 0x000000ffff028224 */ /* 0x010fe200078e0025 */
[----:B------:R-:W2:Y:S04]  /*435d0*/  LDL R41, [R1+0x3b64] ;  /* 0x003b640001297983 */ /* 0x000ea80000100800 */
[----:B------:R-:W4:Y:S04]  /*435e0*/  LDL R37, [R1+0x3af8] ;  /* 0x003af80001257983 */ /* 0x000f280000100800 */
[----:B------:R0:W2:Y:S02]  /*435f0*/  @!P0 LDG.E.U8 R22, desc[UR4][R2.64] ;  /* 0x0000000402168981 */ /* 0x0000a4000c1e1100 */
[----:B0-----:R-:W-:-:S02]  /*43600*/  @!P0 IMAD.MOV.U32 R2, RZ, RZ, R34 ;  /* 0x000000ffff028224 */ /* 0x001fc400078e0022 */
[----:B------:R-:W-:Y:S01]  /*43610*/  @!P0 IMAD.MOV.U32 R3, RZ, RZ, R35 ;  /* 0x000000ffff038224 */ /* 0x000fe200078e0023 */
[----:B------:R-:W2:Y:S04]  /*43620*/  LDL R34, [R1+0x3b3c] ;  /* 0x003b3c0001227983 */ /* 0x000ea80000100800 */
[----:B------:R-:W2:Y:S04]  /*43630*/  LDL R35, [R1+0x3b00] ;  /* 0x003b000001237983 */ /* 0x000ea80000100800 */
[----:B------:R0:W2:Y:S02]  /*43640*/  @!P0 LDG.E.U8 R21, desc[UR4][R2.64] ;  /* 0x0000000402158981 */ /* 0x0000a4000c1e1100 */
[----:B0-----:R-:W-:-:S02]  /*43650*/  @!P0 IMAD.MOV.U32 R3, RZ, RZ, R33 ;  /* 0x000000ffff038224 */ /* 0x001fc400078e0021 */
[----:B------:R-:W2:Y:S01]  /*43660*/  LDL R33, [R1+0x3b08] ;  /* 0x003b080001217983 */ /* 0x000ea20000100800 */
[----:B------:R-:W-:-:S03]  /*43670*/  @!P0 IMAD.MOV.U32 R2, RZ, RZ, R32 ;  /* 0x000000ffff028224 */ /* 0x000fc600078e0020 */
[----:B------:R-:W2:Y:S04]  /*43680*/  LDL R32, [R1+0x3b44] ;  /* 0x003b440001207983 */ /* 0x000ea80000100800 */
[----:B------:R0:W2:Y:S02]  /*43690*/  @!P0 LDG.E.U8 R20, desc[UR4][R2.64] ;  /* 0x0000000402148981 */ /* 0x0000a4000c1e1100 */
[----:B0-----:R-:W-:Y:S02]  /*436a0*/  @!P0 IMAD.MOV.U32 R2, RZ, RZ, R39 ;  /* 0x000000ffff028224 */ /* 0x001fe400078e0027 */
[----:B------:R-:W-:Y:S01]  /*436b0*/  @!P0 IMAD.MOV.U32 R3, RZ, RZ, R40 ;  /* 0x000000ffff038224 */ /* 0x000fe200078e0028 */
[----:B------:R-:W2:Y:S04]  /*436c0*/  LDL R39, [R1+0x3b80] ;  /* 0x003b800001277983 */ /* 0x000ea80000100800 */
[----:B------:R-:W2:Y:S04]  /*436d0*/  LDL R40, [R1+0x3b30] ;  /* 0x003b300001287983 */ /* 0x000ea80000100800 */
        /* <DEDUP_REMOVED lines=8> */
[----:B---3--:R-:W-:-:S03]  /*43760*/  @!P0 IMAD.MOV.U32 R3, RZ, RZ, R38 ;  /* 0x000000ffff038224 */ /* 0x008fc600078e0026 */
[----:B------:R-:W3:Y:S04]  /*43770*/  LDL R38, [R1+0x3b38] ;  /* 0x003b380001267983 */ /* 0x000ee80000100800 */
[----:B------:R0:W3:Y:S02]  /*43780*/  @!P0 LDG.E.U8 R17, desc[UR4][R2.64] ;  /* 0x0000000402118981 */ /* 0x0000e4000c1e1100 */
[----:B0-----:R-:W-:Y:S02]  /*43790*/  @!P0 IMAD.MOV.U32 R2, RZ, RZ, R36 ;  /* 0x000000ffff028224 */ /* 0x001fe400078e0024 */
[----:B------:R-:W3:Y:S01]  /*437a0*/  LDL R36, [R1+0x3b40] ;  /* 0x003b400001247983 */ /* 0x000ee20000100800 */
[----:B----4-:R-:W-:-:S03]  /*437b0*/  @!P0 IMAD.MOV.U32 R3, RZ, RZ, R37 ;  /* 0x000000ffff038224 */ /* 0x010fc600078e0025 */
[----:B------:R-:W4:Y:S04]  /*437c0*/  LDL R37, [R1+0x3b7c] ;  /* 0x003b7c0001257983 */ /* 0x000f280000100800 */
[----:B------:R2:W4:Y:S02]  /*437d0*/  @!P0 LDG.E.U8 R16, desc[UR4][R2.64] ;  /* 0x0000000402108981 */ /* 0x000524000c1e1100 */
[----:B--2---:R-:W-:Y:S02]  /*437e0*/  @!P0 IMAD.MOV.U32 R2, RZ, RZ, R34 ;  /* 0x000000ffff028224 */ /* 0x004fe400078e0022 */
        /* <DEDUP_REMOVED lines=15> */
[----:B------:R-:W2:Y:S01]  /*438e0*/  LDL R30, [R1+0x3b58] ;  /* 0x003b5800011e7983 */ /* 0x000ea20000100800 */
[----:B------:R-:W-:-:S05]  /*438f0*/  @!P0 IMAD.MOV.U32 R3, RZ, RZ, R45 ;  /* 0x000000ffff038224 */ /* 0x000fca00078e002d */
[----:B------:R0:W2:Y:S02]  /*43900*/  @!P0 LDG.E.U8 R12, desc[UR4][R2.64] ;  /* 0x00000004020c8981 */ /* 0x0000a4000c1e1100 */
[----:B0-----:R-:W-:Y:S02]  /*43910*/  @!P0 IMAD.MOV.U32 R2, RZ, RZ, R43 ;  /* 0x000000ffff028224 */ /* 0x001fe400078e002b */
        /* <DEDUP_REMOVED lines=8> */
[----:B---3--:R-:W-:Y:S02]  /*439a0*/  @!P0 IMAD.MOV.U32 R3, RZ, RZ, R38 ;  /* 0x000000ffff038224 */ /* 0x008fe400078e0026 */
[----:B----4-:R-:W-:-:S05]  /*439b0*/  @!P0 IMAD.MOV.U32 R2, RZ, RZ, R37 ;  /* 0x000000ffff028224 */ /* 0x010fca00078e0025 */
[----:B------:R2:W3:Y:S02]  /*439c0*/  @!P0 LDG.E.U8 R8, desc[UR4][R2.64] ;  /* 0x0000000402088981 */ /* 0x0004e4000c1e1100 */
[----:B--2---:R-:W-:Y:S02]  /*439d0*/  @!P0 IMAD.MOV.U32 R2, RZ, RZ, R35 ;  /* 0x000000ffff028224 */ /* 0x004fe400078e0023 */
[----:B------:R-:W-:-:S05]  /*439e0*/  @!P0 IMAD.MOV.U32 R3, RZ, RZ, R36 ;  /* 0x000000ffff038224 */ /* 0x000fca00078e0024 */
[----:B------:R0:W2:Y:S02]  /*439f0*/  @!P0 LDG.E.U8 R7, desc[UR4][R2.64] ;  /* 0x0000000402078981 */ /* 0x0000a4000c1e1100 */
[----:B0-----:R-:W-:Y:S02]  /*43a00*/  @!P0 IMAD.MOV.U32 R2, RZ, RZ, R33 ;  /* 0x000000ffff028224 */ /* 0x001fe400078e0021 */
[----:B------:R-:W-:-:S05]  /*43a10*/  @!P0 IMAD.MOV.U32 R3, RZ, RZ, R34 ;  /* 0x000000ffff038224 */ /* 0x000fca00078e0022 */
[----:B------:R0:W4:Y:S02]  /*43a20*/  @!P0 LDG.E.U8 R6, desc[UR4][R2.64] ;  /* 0x0000000402068981 */ /* 0x000124000c1e1100 */
[----:B0-----:R-:W-:Y:S02]  /*43a30*/  @!P0 IMAD.MOV.U32 R3, RZ, RZ, R32 ;  /* 0x000000ffff038224 */ /* 0x001fe400078e0020 */
[----:B------:R-:W-:Y:S02]  /*43a40*/  @!P0 IMAD.MOV.U32 R2, RZ, RZ, R31 ;  /* 0x000000ffff028224 */ /* 0x000fe400078e001f */
[----:B------:R-:W0:Y:S04]  /*43a50*/  LDS.U8 R31, [R0+UR15+0x410] ;  /* 0x0004100f001f7984 */ /* 0x000e280008000000 */
[----:B------:R1:W4:Y:S02]  /*43a60*/  @!P0 LDG.E.U8 R5, desc[UR4][R2.64] ;  /* 0x0000000402058981 */ /* 0x000324000c1e1100 */
[----:B-1----:R-:W-:-:S02]  /*43a70*/  @!P0 IMAD.MOV.U32 R3, RZ, RZ, R30 ;  /* 0x000000ffff038224 */ /* 0x002fc400078e001e */
[----:B------:R-:W1:Y:S01]  /*43a80*/  LDS.U8 R30, [R0+UR15+0x618] ;  /* 0x0006180f001e7984 */ /* 0x000e620008000000 */
[----:B------:R-:W-:-:S03]  /*43a90*/  @!P0 IMAD.MOV.U32 R2, RZ, RZ, R29 ;  /* 0x000000ffff028224 */ /* 0x000fc600078e001d */
[----:B------:R-:W1:Y:S04]  /*43aa0*/  LDS.U8 R29, [R0+UR15+0x8] ;  /* 0x0000080f001d7984 */ /* 0x000e680008000000 */
[----:B0-----:R-:W-:Y:S04]  /*43ab0*/  STL [R1+0x256c], R31 ;  /* 0x00256c1f01007387 */ /* 0x001fe80000100800 */
[----:B------:R-:W0:Y:S04]  /*43ac0*/  LDS.U8 R31, [R0+UR15+0x200] ;  /* 0x0002000f001f7984 */ /* 0x000e280008000000 */
[----:B-1----:R-:W-:Y:S04]  /*43ad0*/  STL [R1+0x2568], R30 ;  /* 0x0025681e01007387 */ /* 0x002fe80000100800 */
[----:B------:R-:W1:Y:S04]  /*43ae0*/  LDS.U8 R30, [R0+UR15+0x418] ;  /* 0x0004180f001e7984 */ /* 0x000e680008000000 */
[----:B------:R-:W-:Y:S04]  /*43af0*/  STL [R1+0x2134], R29 ;  /* 0x0021341d01007387 */ /* 0x000fe80000100800 */
        /* <DEDUP_REMOVED lines=18> */
[----:B------:R-:W3:Y:S04]  /*43c20*/  LDS.U8 R29, [R0+UR15+0x10] ;  /* 0x0000100f001d7984 */ /* 0x000ee80008000000 */
[----:B0-----:R-:W-:Y:S04]  /*43c30*/  STL [R1+0x2584], R31 ;  /* 0x0025841f01007387 */ /* 0x001fe80000100800 */
[----:B------:R-:W0:Y:S04]  /*43c40*/  LDS.U8 R31, [R0+UR15+0x218] ;  /* 0x0002180f001f7984 */ /* 0x000e280008000000 */
[----:B-1----:R-:W-:Y:S04]  /*43c50*/  STL [R1+0x2580], R30 ;  /* 0x0025801e01007387 */ /* 0x002fe80000100800 */
[----:B------:R-:W1:Y:S04]  /*43c60*/  LDS.U8 R30, [R0+UR15+0x400] ;  /* 0x0004000f001e7984 */ /* 0x000e680008000000 */
[----:B---3--:R-:W-:Y:S04]  /*43c70*/  STL [R1+0x214c], R29 ;  /* 0x00214c1d01007387 */ /* 0x008fe80000100800 */
        /* <DEDUP_REMOVED lines=215> */
[----:B------:R-:W-:Y:S01]  /*449f0*/  STL [R1+0x5728], R61 ;  /* 0x0057283d01007387 */ /* 0x000fe20000100800 */
[----:B------:R-:W-:-:S03]  /*44a00*/  PRMT R4, RZ, 0x7610, R4 ;  /* 0x00007610ff047816 */ /* 0x000fc60000000004 */
[----:B---3--:R3:W-:Y:S04]  /*44a10*/  STL [R1+0x24a4], R29 ;  /* 0x0024a41d01007387 */ /* 0x0087e80000100800 */
[----:B------:R-:W-:Y:S04]  /*44a20*/  STL [R1+0x572c], R0 ;  /* 0x00572c0001007387 */ /* 0x000fe80000100800 */
[----:B------:R2:W4:Y:S01]  /*44a30*/  @!P0 LDG.E.U8 R4, desc[UR4][R2.64] ;  /* 0x0000000402048981 */ /* 0x000522000c1e1100 */
[----:B---3--:R-:W-:-:S03]  /*44a40*/  LOP3.LUT R29, R0, 0x20, RZ, 0x3c, !PT ;  /* 0x00000020001d7812 */ /* 0x008fc600078e3cff */
[----:B--2---:R-:W-:Y:S04]  /*44a50*/  LDS.U8 R3, [R0+UR15] ;  /* 0x0000000f00037984 */ /* 0x004fe80008000000 */
[----:B------:R-:W-:Y:S04]  /*44a60*/  LDS.U8 R2, [R0+UR15+0x208] ;  /* 0x0002080f00027984 */ /* 0x000fe80008000000 */
[----:B------:R-:W-:Y:S04]  /*44a70*/  LDS.U8 R0, [R29+UR15+0x410] ;  /* 0x0004100f1d007984 */ /* 0x000fe80008000000 */
[----:B0-----:R-:W-:Y:S04]  /*44a80*/  STL [R1+0x3cb4], R31 ;  /* 0x003cb41f01007387 */ /* 0x001fe80000100800 */
[----:B------:R-:W0:Y:S04]  /*44a90*/  LDS.U8 R31, [R29+UR15] ;  /* 0x0000000f1d1f7984 */ /* 0x000e280008000000 */
[----:B-1----:R-:W-:Y:S04]  /*44aa0*/  STL [R1+0x3cb0], R30 ;  /* 0x003cb01e01007387 */ /* 0x002fe80000100800 */
[----:B------:R-:W1:Y:S04]  /*44ab0*/  LDS.U8 R30, [R29+UR15+0x208] ;  /* 0x0002080f1d1e7984 */ /* 0x000e680008000000 */
[----:B0-----:R-:W-:Y:S04]  /*44ac0*/  STL [R1+0x216c], R31 ;  /* 0x00216c1f01007387 */ /* 0x001fe80000100800 */
[----:B------:R-:W0:Y:S04]  /*44ad0*/  LDS.U8 R31, [R29+UR15+0x618] ;  /* 0x0006180f1d1f7984 */ /* 0x000e280008000000 */
[----:B-1----:R-:W-:Y:S04]  /*44ae0*/  STL [R1+0x2168], R30 ;  /* 0x0021681e01007387 */ /* 0x002fe80000100800 */
[----:B------:R-:W1:Y:S04]  /*44af0*/  LDS.U8 R30, [R29+UR15+0x8] ;  /* 0x0000080f1d1e7984 */ /* 0x000e680008000000 */
[----:B------:R-:W-:Y:S04]  /*44b00*/  STL [R1+0x25ac], R0 ;  /* 0x0025ac0001007387 */ /* 0x000fe80000100800 */
[----:B------:R-:W2:Y:S04]  /*44b10*/  LDS.U8 R0, [R29+UR15+0x200] ;  /* 0x0002000f1d007984 */ /* 0x000ea80008000000 */
[----:B0-----:R-:W-:Y:S04]  /*44b20*/  STL [R1+0x25a8], R31 ;  /* 0x0025a81f01007387 */ /* 0x001fe80000100800 */
[----:B------:R-:W0:Y:S04]  /*44b30*/  LDS.U8 R31, [R29+UR15+0x418] ;  /* 0x0004180f1d1f7984 */ /* 0x000e280008000000 */
[----:B-1----:R-:W-:Y:S04]  /*44b40*/  STL [R1+0x2174], R30 ;  /* 0x0021741e01007387 */ /* 0x002fe80000100800 */
[----:B------:R-:W1:Y:S04]  /*44b50*/  LDS.U8 R30, [R29+UR15+0x610] ;  /* 0x0006100f1d1e7984 */ /* 0x000e680008000000 */
[----:B--2---:R-:W-:Y:S04]  /*44b60*/  STL [R1+0x2170], R0 ;  /* 0x0021700001007387 */ /* 0x004fe80000100800 */
        /* <DEDUP_REMOVED lines=220> */
[----:B--2---:R-:W-:Y:S04]  /*45930*/  STL [R1+0x24d4], R0 ;  /* 0x0024d40001007387 */ /* 0x004fe80000100800 */
[----:B------:R-:W1:Y:S04]  /*45940*/  LDS.U8 R30, [R29+UR15+0x588] ;  /* 0x0005880f1d1e7984 */ /* 0x000e680008000000 */
[----:B------:R-:W2:Y:S04]  /*45950*/  LDS.U8 R0, [R29+UR15+0x780] ;  /* 0x0007800f1d007984 */ /* 0x000ea80008000000 */
[----:B0-----:R-:W-:Y:S04]  /*45960*/  STL [R1+0x24d0], R31 ;  /* 0x0024d01f01007387 */ /* 0x001fe80000100800 */
[----:B------:R-:W-:Y:S04]  /*45970*/  LDS.U8 R31, [R29+UR15+0x2788] ;  /* 0x0027880f1d1f7984 */ /* 0x000fe80008000000 */
[----:B-1----:R-:W-:Y:S04]  /*45980*/  STL [R1+0x3ce4], R30 ;  /* 0x003ce41e01007387 */ /* 0x002fe80000100800 */
[----:B------:R-:W0:Y:S04]  /*45990*/  LDS.U8 R30, [R29+UR15+0x2190] ;  /* 0x0021900f1d1e7984 */ /* 0x000e280008000000 */
[----:B--2---:R-:W-:Y:S04]  /*459a0*/  STL [R1+0x3ce0], R0 ;  /* 0x003ce00001007387 */ /* 0x004fe80000100800 */
[----:B------:R-:W1:Y:S01]  /*459b0*/  LDS.U8 R0, [R29+UR15+0x2398] ;  /* 0x0023980f1d007984 */ /* 0x000e620008000000 */
[----:B------:R-:W2:Y:S03]  /*459c0*/  S2R R60, SR_TID.X ;  /* 0x00000000003c7919 */ /* 0x000ea60000002100 */
[----:B0-----:R-:W-:Y:S04]  /*459d0*/  STL [R1+0x24dc], R30 ;  /* 0x0024dc1e01007387 */ /* 0x001fe80000100800 */
[----:B-1----:R-:W-:Y:S04]  /*459e0*/  STL [R1+0x24d8], R0 ;  /* 0x0024d80001007387 */ /* 0x002fe80000100800 */
[----:B------:R-:W0:Y:S04]  /*459f0*/  LDS.U8 R0, [R29+UR15+0x2580] ;  /* 0x0025800f1d007984 */ /* 0x000e280008000000 */
[----:B------:R-:W1:Y:S01]  /*45a00*/  LDS.U8 R30, [R29+UR15+0x2198] ;  /* 0x0021980f1d1e7984 */ /* 0x000e620008000000 */
[----:B--2---:R-:W-:-:S02]  /*45a10*/  LOP3.LUT R59, R60, 0x3, RZ, 0xc0, !PT ;  /* 0x000000033c3b7812 */ /* 0x004fc400078ec0ff */
[----:B------:R-:W-:-:S03]  /*45a20*/  SHF.R.U32.HI R58, RZ, 0x2, R60 ;  /* 0x00000002ff3a7819 */ /* 0x000fc6000001163c */
[C---:B------:R-:W-:Y:S02]  /*45a30*/  IMAD.SHL.U32 R60, R59.reuse, 0x20, RZ ;  /* 0x000000203b3c7824 */ /* 0x040fe400078e00ff */
[----:B------:R-:W-:Y:S01]  /*45a40*/  IMAD.SHL.U32 R59, R59, 0x800, RZ ;  /* 0x000008003b3b7824 */ /* 0x000fe200078e00ff */
[----:B------:R-:W-:Y:S01]  /*45a50*/  SGXT.U32 R58, R58, 0x3 ;  /* 0x000000033a3a781a */ /* 0x000fe20000000000 */
[----:B0-----:R0:W-:Y:S04]  /*45a60*/  STL [R1+0x3cec], R0 ;  /* 0x003cec0001007387 */ /* 0x0011e80000100800 */
[----:B------:R-:W-:Y:S04]  /*45a70*/  STL [R1+0x3ce8], R31 ;  /* 0x003ce81f01007387 */ /* 0x000fe80000100800 */
[----:B-1----:R-:W-:Y:S04]  /*45a80*/  STL [R1+0x24e4], R30 ;  /* 0x0024e41e01007387 */ /* 0x002fe80000100800 */
[----:B------:R-:W1:Y:S04]  /*45a90*/  LDS.U8 R31, [R29+UR15+0x2390] ;  /* 0x0023900f1d1f7984 */ /* 0x000e680008000000 */
[----:B------:R-:W2:Y:S04]  /*45aa0*/  LDS.U8 R30, [R29+UR15+0x2588] ;  /* 0x0025880f1d1e7984 */ /* 0x000ea80008000000 */
[----:B------:R-:W3:Y:S01]  /*45ab0*/  LDS.U8 R29, [R29+UR15+0x2780] ;  /* 0x0027800f1d1d7984 */ /* 0x000ee20008000000 */
[----:B0-----:R-:W-:-:S04]  /*45ac0*/  LOP3.LUT R0, R60, R59, R58, 0xfe, !PT ;  /* 0x0000003b3c007212 */ /* 0x001fc800078efe3a */
[----:B------:R-:W-:Y:S01]  /*45ad0*/  LOP3.LUT R0, R0, 0x40, RZ, 0x3c, !PT ;  /* 0x0000004000007812 */ /* 0x000fe200078e3cff */
[----:B-1----:R-:W-:Y:S04]  /*45ae0*/  STL [R1+0x24e0], R31 ;  /* 0x0024e01f01007387 */ /* 0x002fe80000100800 */
[----:B------:R-:W0:Y:S04]  /*45af0*/  LDS.U8 R31, [R0+UR15] ;  /* 0x0000000f001f7984 */ /* 0x000e280008000000 */
[----:B--2---:R-:W-:Y:S04]  /*45b00*/  STL [R1+0x3cf4], R30 ;  /* 0x003cf41e01007387 */ /* 0x004fe80000100800 */
[----:B------:R-:W1:Y:S04]  /*45b10*/  LDS.U8 R30, [R0+UR15+0x208] ;  /* 0x0002080f001e7984 */ /* 0x000e680008000000 */
[----:B---3--:R-:W-:Y:S04]  /*45b20*/  STL [R1+0x3cf0], R29 ;  /* 0x003cf01d01007387 */ /* 0x008fe80000100800 */
        /* <DEDUP_REMOVED lines=245> */
[----:B--2---:R2:W-:Y:S04]  /*46a80*/  STL [R1+0x3d2c], R29 ;  /* 0x003d2c1d01007387 */ /* 0x0045e80000100800 */
[----:B0-----:R-:W-:Y:S04]  /*46a90*/  STL [R1+0x3d28], R31 ;  /* 0x003d281f01007387 */ /* 0x001fe80000100800 */
[----:B-1----:R-:W-:Y:S04]  /*46aa0*/  STL [R1+0x2524], R30 ;  /* 0x0025241e01007387 */ /* 0x002fe80000100800 */
[----:B------:R-:W0:Y:S04]  /*46ab0*/  LDS.U8 R31, [R0+UR15+0x2390] ;  /* 0x0023900f001f7984 */ /* 0x000e280008000000 */
[----:B------:R-:W1:Y:S01]  /*46ac0*/  LDS.U8 R30, [R0+UR15+0x2588] ;  /* 0x0025880f001e7984 */ /* 0x000e620008000000 */
[----:B--2---:R-:W-:-:S03]  /*46ad0*/  LOP3.LUT R29, R60, R59, R58, 0xfe, !PT ;  /* 0x0000003b3c1d7212 */ /* 0x004fc600078efe3a */
[----:B------:R-:W2:Y:S01]  /*46ae0*/  LDS.U8 R0, [R0+UR15+0x2780] ;  /* 0x0027800f00007984 */ /* 0x000ea20008000000 */
[----:B------:R-:W-:-:S05]  /*46af0*/  LOP3.LUT R29, R29, 0x60, RZ, 0x3c, !PT ;  /* 0x000000601d1d7812 */ /* 0x000fca00078e3cff */
[----:B------:R-:W-:Y:S04]  /*46b00*/  LDS.U8 R32, [R29+UR15+0x2700] ;  /* 0x0027000f1d207984 */ /* 0x000fe80008000000 */
[----:B------:R-:W-:Y:S04]  /*46b10*/  LDS.U8 R61, [R29+UR15+0x2310] ;  /* 0x0023100f1d3d7984 */ /* 0x000fe80008000000 */
[----:B0-----:R-:W-:Y:S04]  /*46b20*/  STL [R1+0x2520], R31 ;  /* 0x0025201f01007387 */ /* 0x001fe80000100800 */
[----:B------:R-:W0:Y:S04]  /*46b30*/  LDS.U8 R31, [R29+UR15] ;  /* 0x0000000f1d1f7984 */ /* 0x000e280008000000 */
        /* <DEDUP_REMOVED lines=183> */
[----:B------:R-:W-:Y:S04]  /*476b0*/  LDS.U8 R0, [R29+UR15+0x2118] ;  /* 0x0021180f1d007984 */ /* 0x000fe80008000000 */
[----:B0-----:R-:W-:Y:S04]  /*476c0*/  STL [R1+0x3c6c], R31 ;  /* 0x003c6c1f01007387 */ /* 0x001fe80000100800 */
[----:B-1----:R-:W-:Y:S04]  /*476d0*/  STL [R1+0x3c68], R30 ;  /* 0x003c681e01007387 */ /* 0x002fe80000100800 */
[----:B------:R-:W0:Y:S04]  /*476e0*/  LDS.U8 R30, [R29+UR15+0x2508] ;  /* 0x0025080f1d1e7984 */ /* 0x000e280008000000 */
[----:B------:R-:W1:Y:S04]  /*476f0*/  LDS.U8 R31, [R29+UR15+0x180] ;  /* 0x0001800f1d1f7984 */ /* 0x000e680008000000 */
[----:B0-----:R-:W-:Y:S04]  /*47700*/  STL [R1+0x3c74], R30 ;  /* 0x003c741e01007387 */ /* 0x001fe80000100800 */
[----:B------:R-:W0:Y:S04]  /*47710*/  LDS.U8 R30, [R29+UR15+0x388] ;  /* 0x0003880f1d1e7984 */ /* 0x000e280008000000 */
[----:B------:R-:W-:Y:S04]  /*47720*/  STL [R1+0x3c70], R32 ;  /* 0x003c702001007387 */ /* 0x000fe80000100800 */
[----:B------:R-:W2:Y:S04]  /*47730*/  LDS.U8 R32, [R29+UR15+0x590] ;  /* 0x0005900f1d207984 */ /* 0x000ea80008000000 */
[----:B-1----:R-:W-:Y:S04]  /*47740*/  STL [R1+0x252c], R31 ;  /* 0x00252c1f01007387 */ /* 0x002fe80000100800 */
[----:B------:R-:W1:Y:S04]  /*47750*/  LDS.U8 R31, [R29+UR15+0x798] ;  /* 0x0007980f1d1f7984 */ /* 0x000e680008000000 */
[----:B0-----:R-:W-:Y:S04]  /*47760*/  STL [R1+0x2528], R30 ;  /* 0x0025281e01007387 */ /* 0x001fe80000100800 */
[----:B------:R-:W0:Y:S04]  /*47770*/  LDS.U8 R30, [R29+UR15+0x188] ;  /* 0x0001880f1d1e7984 */ /* 0x000e280008000000 */
[----:B--2---:R-:W-:Y:S04]  /*47780*/  STL [R1+0x3d3c], R32 ;  /* 0x003d3c2001007387 */ /* 0x004fe80000100800 */
[----:B------:R-:W2:Y:S04]  /*47790*/  LDS.U8 R32, [R29+UR15+0x380] ;  /* 0x0003800f1d207984 */ /* 0x000ea80008000000 */
[----:B-1----:R-:W-:Y:S04]  /*477a0*/  STL [R1+0x3d38], R31 ;  /* 0x003d381f01007387 */ /* 0x002fe80000100800 */
[----:B------:R-:W1:Y:S04]  /*477b0*/  LDS.U8 R31, [R29+UR15+0x598] ;  /* 0x0005980f1d1f7984 */ /* 0x000e680008000000 */
[----:B0-----:R-:W-:Y:S04]  /*477c0*/  STL [R1+0x2534], R30 ;  /* 0x0025341e01007387 */ /* 0x001fe80000100800 */
[----:B------:R-:W0:Y:S04]  /*477d0*/  LDS.U8 R30, [R29+UR15+0x790] ;  /* 0x0007900f1d1e7984 */ /* 0x000e280008000000 */
[----:B--2---:R-:W-:Y:S04]  /*477e0*/  STL [R1+0x2530], R32 ;  /* 0x0025302001007387 */ /* 0x004fe80000100800 */
[----:B------:R-:W2:Y:S04]  /*477f0*/  LDL.LU R55, [R1+0x212c] ;  /* 0x00212c0001377983 */ /* 0x000ea80000300800 */
[----:B-1----:R-:W-:Y:S04]  /*47800*/  STL [R1+0x3d44], R31 ;  /* 0x003d441f01007387 */ /* 0x002fe80000100800 */
[----:B------:R-:W3:Y:S04]  /*47810*/  LDL.LU R56, [R1+0x2128] ;  /* 0x0021280001387983 */ /* 0x000ee80000300800 */
[----:B------:R-:W-:Y:S04]  /*47820*/  LDS.U8 R32, [R29+UR15+0x2388] ;  /* 0x0023880f1d207984 */ /* 0x000fe80008000000 */
[----:B------:R-:W-:Y:S04]  /*47830*/  LDS.U8 R31, [R29+UR15+0x2590] ;  /* 0x0025900f1d1f7984 */ /* 0x000fe80008000000 */
[----:B0-----:R-:W-:Y:S04]  /*47840*/  STL [R1+0x3d40], R30 ;  /* 0x003d401e01007387 */ /* 0x001fe80000100800 */
[----:B------:R-:W0:Y:S04]  /*47850*/  LDS.U8 R30, [R29+UR15+0x2180] ;  /* 0x0021800f1d1e7984 */ /* 0x000e280008000000 */
[----:B------:R-:W4:Y:S04]  /*47860*/  LDL.LU R57, [R1+0x2120] ;  /* 0x0021200001397983 */ /* 0x000f280000300800 */
[----:B------:R-:W4:Y:S04]  /*47870*/  LDL.LU R58, [R1+0x2118] ;  /* 0x00211800013a7983 */ /* 0x000f280000300800 */
[----:B------:R-:W4:Y:S04]  /*47880*/  LDL.LU R59, [R1+0x2104] ;  /* 0x00210400013b7983 */ /* 0x000f280000300800 */
[----:B0-----:R-:W-:Y:S04]  /*47890*/  STL [R1+0x253c], R30 ;  /* 0x00253c1e01007387 */ /* 0x001fe80000100800 */
[----:B------:R-:W0:Y:S04]  /*478a0*/  LDS.U8 R30, [R29+UR15+0x2798] ;  /* 0x0027980f1d1e7984 */ /* 0x000e280008000000 */
[----:B------:R-:W-:Y:S04]  /*478b0*/  STL [R1+0x2538], R32 ;  /* 0x0025382001007387 */ /* 0x000fe80000100800 */
        /* <DEDUP_REMOVED lines=34> */
[----:B------:R-:W0:Y:S04]  /*47ae0*/  LDS.U8 R30, [R29+UR15+0x2198] ;  /* 0x0021980f1d1e7984 */ /* 0x000e280008000000 */
[----:B-1----:R-:W-:Y:S01]  /*47af0*/  STL [R1+0x3d68], R32 ;  /* 0x003d682001007387 */ /* 0x002fe20000100800 */
[----:B------:R-:W1:Y:S03]  /*47b00*/  S2R R60, SR_TID.X ;  /* 0x00000000003c7919 */ /* 0x000e660000002100 */
[----:B0-----:R-:W-:Y:S04]  /*47b10*/  STL [R1+0x2564], R30 ;  /* 0x0025641e01007387 */ /* 0x001fe80000100800 */
[----:B------:R-:W0:Y:S04]  /*47b20*/  LDS.U8 R30, [R29+UR15+0x2588] ;  /* 0x0025880f1d1e7984 */ /* 0x000e280008000000 */
[----:B------:R-:W2:Y:S04]  /*47b30*/  LDS.U8 R29, [R29+UR15+0x2780] ;  /* 0x0027800f1d1d7984 */ /* 0x000ea80008000000 */
[----:B------:R-:W-:Y:S01]  /*47b40*/  STL [R1+0x2560], R31 ;  /* 0x0025601f01007387 */ /* 0x000fe20000100800 */
[----:B-1----:R-:W-:Y:S01]  /*47b50*/  LOP3.LUT R60, R60, 0x1f, RZ, 0xc0, !PT ;  /* 0x0000001f3c3c7812 */ /* 0x002fe200078ec0ff */
[----:B------:R-:W-:Y:S06]  /*47b60*/  BAR.SYNC.DEFER_BLOCKING 0x0 ;  /* 0x0000000000007b1d */ /* 0x000fec0000010000 */
[----:B0-----:R-:W-:Y:S04]  /*47b70*/  STL [R1+0x3d74], R30 ;  /* 0x003d741e01007387 */ /* 0x001fe80000100800 */
[----:B--2---:R0:W-:Y:S04]  /*47b80*/  STL [R1+0x3d70], R29 ;  /* 0x003d701d01007387 */ /* 0x0041e80000100800 */
        /* <DEDUP_REMOVED lines=23> */
[----:B------:R0:W-:Y:S04]  /*47d00*/  STS.U8 [R60+UR15], R55 ;  /* 0x000000373c007988 */ /* 0x0001e8000800000f */
[----:B------:R-:W2:Y:S04]  /*47d10*/  LDL.LU R52, [R1+0x38] ;  /* 0x0000380001347983 */ /* 0x000ea80000300800 */
[----:B---3--:R1:W-:Y:S04]  /*47d20*/  STS.U8 [R60+UR15+0x20], R56 ;  /* 0x000020383c007988 */ /* 0x0083e8000800000f */
[----:B----4-:R3:W-:Y:S04]  /*47d30*/  STS.U8 [R60+UR15+0x40], R57 ;  /* 0x000040393c007988 */ /* 0x0107e8000800000f */
[----:B------:R4:W-:Y:S04]  /*47d40*/  STS.U8 [R60+UR15+0x60], R58 ;  /* 0x0000603a3c007988 */ /* 0x0009e8000800000f */
[----:B0-----:R-:W2:Y:S04]  /*47d50*/  LDL.LU R55, [R1+0x34] ;  /* 0x0000340001377983 */ /* 0x001ea80000300800 */
[----:B-1----:R-:W2:Y:S04]  /*47d60*/  LDL.LU R56, [R1+0x30] ;  /* 0x0000300001387983 */ /* 0x002ea80000300800 */
[----:B---3--:R-:W3:Y:S04]  /*47d70*/  LDL.LU R57, [R1+0x2c] ;  /* 0x00002c0001397983 */ /* 0x008ee80000300800 */
[----:B----4-:R-:W4:Y:S04]  /*47d80*/  LDL.LU R58, [R1+0x18] ;  /* 0x00001800013a7983 */ /* 0x010f280000300800 */
[----:B------:R-:W4:Y:S04]  /*47d90*/  LDL.LU R53, [R1+0x14] ;  /* 0x0000140001357983 */ /* 0x000f280000300800 */
[----:B------:R0:W-:Y:S04]  /*47da0*/  STS.U8 [R60+UR15+0x100], R59 ;  /* 0x0001003b3c007988 */ /* 0x0001e8000800000f */
[----:B------:R-:W4:Y:S04]  /*47db0*/  LDL.LU R54, [R1+0x10] ;  /* 0x0000100001367983 */ /* 0x000f280000300800 */
[----:B0-----:R-:W4:Y:S04]  /*47dc0*/  LDL.LU R59, [R1+0xc] ;  /* 0x00000c00013b7983 */ /* 0x001f280000300800 */
[----:B--2---:R0:W-:Y:S04]  /*47dd0*/  STS.U8 [R60+UR15+0x120], R29 ;  /* 0x0001201d3c007988 */ /* 0x0041e8000800000f */
[----:B------:R1:W-:Y:S04]  /*47de0*/  STS.U8 [R60+UR15+0x140], R30 ;  /* 0x0001401e3c007988 */ /* 0x0003e8000800000f */
[----:B------:R2:W-:Y:S04]  /*47df0*/  STS.U8 [R60+UR15+0x160], R31 ;  /* 0x0001601f3c007988 */ /* 0x0005e8000800000f */
[----:B------:R2:W-:Y:S04]  /*47e00*/  STS.U8 [R60+UR15+0x200], R32 ;  /* 0x000200203c007988 */ /* 0x0005e8000800000f */
[----:B------:R2:W-:Y:S04]  /*47e10*/  STS.U8 [R60+UR15+0x220], R33 ;  /* 0x000220213c007988 */ /* 0x0005e8000800000f */
[----:B------:R2:W-:Y:S04]  /*47e20*/  STS.U8 [R60+UR15+0x240], R34 ;  /* 0x000240223c007988 */ /* 0x0005e8000800000f */
[----:B0-----:R-:W4:Y:S04]  /*47e30*/  LDL.LU R29, [R1+0x5ea0] ;  /* 0x005ea000011d7983 */ /* 0x001f280000300800 */
[----:B-1----:R-:W4:Y:S04]  /*47e40*/  LDL.LU R30, [R1+0x5e9c] ;  /* 0x005e9c00011e7983 */ /* 0x002f280000300800 */
[----:B--2---:R-:W2:Y:S04]  /*47e50*/  LDL.LU R31, [R1+0x5e98] ;  /* 0x005e9800011f7983 */ /* 0x004ea80000300800 */
[----:B------:R-:W2:Y:S04]  /*47e60*/  LDL.LU R32, [R1+0x5e94] ;  /* 0x005e940001207983 */ /* 0x000ea80000300800 */
[----:B------:R-:W2:Y:S04]  /*47e70*/  LDL.LU R33, [R1+0x5e90] ;  /* 0x005e900001217983 */ /* 0x000ea80000300800 */
[----:B------:R-:W2:Y:S04]  /*47e80*/  LDL.LU R34, [R1+0x5e8c] ;  /* 0x005e8c0001227983 */ /* 0x000ea80000300800 */
        /* <DEDUP_REMOVED lines=21> */
[----:B---3--:R-:W3:Y:S04]  /*47fe0*/  LDL.LU R44, [R1+0x5e64] ;  /* 0x005e6400012c7983 */ /* 0x008ee80000300800 */
[----:B------:R-:W3:Y:S04]  /*47ff0*/  LDL.LU R45, [R1+0x5e60] ;  /* 0x005e6000012d7983 */ /* 0x000ee80000300800 */
        /* <DEDUP_REMOVED lines=12> */
[----:B------:R-:W2:Y:S04]  /*480c0*/  LDL.LU R52, [R1+0x5e44] ;  /* 0x005e440001347983 */ /* 0x000ea80000300800 */
[----:B------:R0:W-:Y:S04]  /*480d0*/  STS.U8 [R60+UR15+0x720], R55 ;  /* 0x000720373c007988 */ /* 0x0001e8000800000f */
[----:B------:R1:W-:Y:S04]  /*480e0*/  STS.U8 [R60+UR15+0x740], R56 ;  /* 0x000740383c007988 */ /* 0x0003e8000800000f */
[----:B------:R1:W-:Y:S04]  /*480f0*/  STS.U8 [R60+UR15+0x760], R57 ;  /* 0x000760393c007988 */ /* 0x0003e8000800000f */
[----:B----4-:R4:W-:Y:S04]  /*48100*/  STS.U8 [R60+UR15+0x800], R58 ;  /* 0x0008003a3c007988 */ /* 0x0109e8000800000f */
[----:B0-----:R-:W3:Y:S04]  /*48110*/  LDL.LU R55, [R1+0x5e40] ;  /* 0x005e400001377983 */ /* 0x001ee80000300800 */
[----:B-1----:R-:W2:Y:S04]  /*48120*/  LDL.LU R56, [R1+0x5e3c] ;  /* 0x005e3c0001387983 */ /* 0x002ea80000300800 */
[----:B------:R-:W3:Y:S04]  /*48130*/  LDL.LU R57, [R1+0x5e38] ;  /* 0x005e380001397983 */ /* 0x000ee80000300800 */
[----:B----4-:R-:W4:Y:S04]  /*48140*/  LDL.LU R58, [R1+0x5e34] ;  /* 0x005e3400013a7983 */ /* 0x010f280000300800 */
[----:B------:R0:W-:Y:S04]  /*48150*/  STS.U8 [R60+UR15+0x820], R53 ;  /* 0x000820353c007988 */ /* 0x0001e8000800000f */
[----:B------:R1:W-:Y:S04]  /*48160*/  STS.U8 [R60+UR15+0x840], R54 ;  /* 0x000840363c007988 */ /* 0x0003e8000800000f */
[----:B------:R1:W-:Y:S04]  /*48170*/  STS.U8 [R60+UR15+0x860], R59 ;  /* 0x0008603b3c007988 */ /* 0x0003e8000800000f */
[----:B0-----:R-:W2:Y:S04]  /*48180*/  LDL.LU R53, [R1+0x2110] ;  /* 0x0021100001357983 */ /* 0x001ea80000300800 */
[----:B-1----:R-:W2:Y:S04]  /*48190*/  LDL.LU R54, [R1+0x210c] ;  /* 0x00210c0001367983 */ /* 0x002ea80000300800 */
[----:B------:R-:W2:Y:S04]  /*481a0*/  LDL.LU R59, [R1+0x2108] ;  /* 0x00210800013b7983 */ /* 0x000ea80000300800 */
[----:B----4-:R0:W-:Y:S04]  /*481b0*/  STS.U8 [R60+UR15+0x900], R58 ;  /* 0x0009003a3c007988 */ /* 0x0101e8000800000f */
[----:B---3--:R1:W-:Y:S04]  /*481c0*/  STS.U8 [R60+UR15+0x920], R57 ;  /* 0x000920393c007988 */ /* 0x0083e8000800000f */
[----:B0-----:R-:W3:Y:S01]  /*481d0*/  LDL.LU R58, [R1+0x2114] ;  /* 0x00211400013a7983 */ /* 0x001ee20000300800 */
[----:B-1----:R-:W0:Y:S01]  /*481e0*/  S2R R57, SR_TID.X ;  /* 0x0000000000397919 */ /* 0x002e220000002100 */
[----:B------:R-:W1:Y:S01]  /*481f0*/  S2R R60, SR_TID.X ;  /* 0x00000000003c7919 */ /* 0x000e620000002100 */
[----:B0-----:R-:W-:-:S05]  /*48200*/  LOP3.LUT R57, R57, 0x1f, RZ, 0xc0, !PT ;  /* 0x0000001f39397812 */ /* 0x001fca00078ec0ff */
        /* <DEDUP_REMOVED lines=17> */
[----:B-1----:R-:W-:-:S03]  /*48320*/  LOP3.LUT R60, R60, 0x1f, RZ, 0xc0, !PT ;  /* 0x0000001f3c3c7812 */ /* 0x002fc600078ec0ff */
[----:B------:R-:W-:Y:S04]  /*48330*/  STS.U8 [R57+UR15+0xd60], R23 ;  /* 0x000d601739007988 */ /* 0x000fe8000800000f */
[----:B------:R-:W-:Y:S04]  /*48340*/  STS.U8 [R57+UR15+0xe00], R18 ;  /* 0x000e001239007988 */ /* 0x000fe8000800000f */
        /* <DEDUP_REMOVED lines=42> */
[----:B0-----:R-:W3:Y:S04]  /*485f0*/  LDL.LU R58, [R1] ;  /* 0x00000000013a7983 */ /* 0x001ee80000300800 */
[----:B----4-:R0:W-:Y:S04]  /*48600*/  STS.U8 [R60+UR15+0x180], R53 ;  /* 0x000180353c007988 */ /* 0x0101e8000800000f */
[----:B------:R1:W-:Y:S04]  /*48610*/  STS.U8 [R60+UR15+0x1a0], R54 ;  /* 0x0001a0363c007988 */ /* 0x0003e8000800000f */
[----:B--2---:R2:W-:Y:S04]  /*48620*/  STS.U8 [R60+UR15+0x1c0], R59 ;  /* 0x0001c03b3c007988 */ /* 0x0045e8000800000f */
[----:B0-----:R-:W4:Y:S04]  /*48630*/  LDL.LU R53, [R1+0x5e30] ;  /* 0x005e300001357983 */ /* 0x001f280000300800 */
[----:B-1----:R-:W4:Y:S04]  /*48640*/  LDL.LU R54, [R1+0x5e2c] ;  /* 0x005e2c0001367983 */ /* 0x002f280000300800 */
[----:B--2---:R-:W2:Y:S04]  /*48650*/  LDL.LU R59, [R1+0x5e28] ;  /* 0x005e2800013b7983 */ /* 0x004ea80000300800 */
[----:B------:R0:W-:Y:S04]  /*48660*/  STS.U8 [R60+UR15+0x6e0], R47 ;  /* 0x0006e02f3c007988 */ /* 0x0001e8000800000f */
[----:B0-----:R-:W2:Y:S04]  /*48670*/  LDL.LU R47, [R1+0x2124] ;  /* 0x00212400012f7983 */ /* 0x001ea80000300800 */
        /* <DEDUP_REMOVED lines=12> */
[----:B---3--:R-:W3:Y:S04]  /*48740*/  LDL.LU R50, [R1+0x2140] ;  /* 0x0021400001327983 */ /* 0x008ee80000300800 */
[----:B0-----:R-:W3:Y:S04]  /*48750*/  LDL R24, [R1+0x2098] ;  /* 0x0020980001187983 */ /* 0x001ee80000100800 */
[----:B------:R-:W-:Y:S04]  /*48760*/  STS.U8 [R60+UR15+0x880], R56 ;  /* 0x000880383c007988 */ /* 0x000fe8000800000f */
[----:B------:R0:W-:Y:S04]  /*48770*/  STS.U8 [R60+UR15+0x8a0], R57 ;  /* 0x0008a0393c007988 */ /* 0x0001e8000800000f */
[----:B------:R-:W-:Y:S04]  /*48780*/  STS.U8 [R60+UR15+0x9c0], R52 ;  /* 0x0009c0343c007988 */ /* 0x000fe8000800000f */
[----:B------:R-:W-:Y:S04]  /*48790*/  STS.U8 [R60+UR15+0x7e0], R55 ;  /* 0x0007e0373c007988 */ /* 0x000fe8000800000f */
[----:B0-----:R-:W3:Y:S04]  /*487a0*/  LDL.LU.64 R56, [R1+0x80] ;  /* 0x0000800001387983 */ /* 0x001ee80000300a00 */
[----:B------:R-:W-:Y:S04]  /*487b0*/  STS.U8 [R60+UR15+0x280], R8 ;  /* 0x000280083c007988 */ /* 0x000fe8000800000f */
[----:B------:R-:W-:Y:S04]  /*487c0*/  STS.U8 [R60+UR15+0x2a0], R9 ;  /* 0x0002a0093c007988 */ /* 0x000fe8000800000f */
[----:B------:R-:W-:Y:S04]  /*487d0*/  STS.U8 [R60+UR15+0x2c0], R10 ;  /* 0x0002c00a3c007988 */ /* 0x000fe8000800000f */
[----:B------:R-:W-:Y:S04]  /*487e0*/  STS.U8 [R60+UR15+0xee0], R11 ;  /* 0x000ee00b3c007988 */ /* 0x000fe8000800000f */
[----:B------:R-:W-:Y:S04]  /*487f0*/  STS.U8 [R60+UR15+0x8c0], R58 ;  /* 0x0008c03a3c007988 */ /* 0x000fe8000800000f */
[----:B----4-:R-:W-:Y:S04]  /*48800*/  STS.U8 [R60+UR15+0x9a0], R53 ;  /* 0x0009a0353c007988 */ /* 0x010fe8000800000f */
[----:B--2---:R0:W-:Y:S04]  /*48810*/  STS.U8 [R60+UR15+0x8e0], R59 ;  /* 0x0008e03b3c007988 */ /* 0x0041e8000800000f */
[----:B------:R1:W-:Y:S04]  /*48820*/  STS.U8 [R60+UR15+0x980], R54 ;  /* 0x000980363c007988 */ /* 0x0003e8000800000f */
[----:B0-----:R-:W2:Y:S04]  /*48830*/  LDL.LU.64 R58, [R1+0x88] ;  /* 0x00008800013a7983 */ /* 0x001ea80000300a00 */
[----:B------:R-:W4:Y:S04]  /*48840*/  LDL.LU.64 R52, [R1+0x60] ;  /* 0x0000600001347983 */ /* 0x000f280000300a00 */
[----:B-1----:R-:W4:Y:S04]  /*48850*/  LDL.LU.64 R54, [R1+0x68] ;  /* 0x0000680001367983 */ /* 0x002f280000300a00 */
[----:B------:R-:W2:Y:S04]  /*48860*/  LDL.LU.64 R8, [R1+0xa0] ;  /* 0x0000a00001087983 */ /* 0x000ea80000300a00 */
[----:B------:R-:W2:Y:S04]  /*48870*/  LDL.LU.64 R10, [R1+0xa8] ;  /* 0x0000a800010a7983 */ /* 0x000ea80000300a00 */
        /* <DEDUP_REMOVED lines=36> */
[----:B------:R-:W-:Y:S01]  /*48ac0*/  STS.U8 [R60+UR15+0xfe0], R47 ;  /* 0x000fe02f3c007988 */ /* 0x000fe2000800000f */
[----:B------:R-:W-:Y:S01]  /*48ad0*/  BAR.SYNC.DEFER_BLOCKING 0x0 ;  /* 0x0000000000007b1d */ /* 0x000fe20000010000 */
[----:B0-----:R-:W-:-:S02]  /*48ae0*/  IMAD R28, R2, 0x100, R3 ;  /* 0x00000100021c7824 */ /* 0x001fc400078e0203 */
[----:B------:R-:W-:Y:S02]  /*48af0*/  IMAD R29, R41, 0x100, R40 ;  /* 0x00000100291d7824 */ /* 0x000fe400078e0228 */
[----:B------:R-:W-:Y:S02]  /*48b00*/  IMAD R30, R48, 0x100, R42 ;  /* 0x00000100301e7824 */ /* 0x000fe400078e022a */
[----:B---3--:R-:W-:Y:S01]  /*48b10*/  IMAD R31, R50, 0x100, R49 ;  /* 0x00000100321f7824 */ /* 0x008fe200078e0231 */
[----:B-1----:R-:W3:Y:S04]  /*48b20*/  LDL.LU.64 R4, [R1+0xc0] ;  /* 0x0000c00001047983 */ /* 0x002ee80000300a00 */
[----:B------:R-:W0:Y:S01]  /*48b30*/  LDSM.16.M88.4 R44, [R24] ;  /* 0x00000000182c783b */ /* 0x000e220000000200 */
[----:B------:R-:W-:-:S02]  /*48b40*/  F2FP.F16.E5M2.UNPACK_B R28, R28 ;  /* 0x0000001cff1c723e */ /* 0x000fc400020004ff */
[----:B------:R-:W-:Y:S02]  /*48b50*/  F2FP.F16.E5M2.UNPACK_B R29, R29 ;  /* 0x0000001dff1d723e */ /* 0x000fe400020004ff */
[----:B------:R-:W-:Y:S02]  /*48b60*/  F2FP.F16.E5M2.UNPACK_B R30, R30 ;  /* 0x0000001eff1e723e */ /* 0x000fe400020004ff */
[----:B------:R-:W-:Y:S01]  /*48b70*/  F2FP.F16.E5M2.UNPACK_B R31, R31 ;  /* 0x0000001fff1f723e */ /* 0x000fe200020004ff */
[----:B------:R-:W3:Y:S04]  /*48b80*/  LDL.LU.64 R6, [R1+0xc8] ;  /* 0x0000c80001067983 */ /* 0x000ee80000300a00 */
[----:B------:R-:W1:Y:S04]  /*48b90*/  LDSM.16.M88.4 R48, [R24+0x200] ;  /* 0x000200001830783b */ /* 0x000e680000000200 */
[----:B------:R-:W-:Y:S01]  /*48ba0*/  LDSM.16.M88.4 R20, [R24+0x800] ;  /* 0x000800001814783b */ /* 0x000fe20000000200 */
[----:B0-----:R-:W-:-:S02]  /*48bb0*/  F2FP.F16.E5M2.UNPACK_B R38, R44 ;  /* 0x0000002cff26723e */ /* 0x001fc400020004ff */
[----:B------:R-:W-:Y:S02]  /*48bc0*/  F2FP.F16.E5M2.UNPACK_B R39, R45 ;  /* 0x0000002dff27723e */ /* 0x000fe400020004ff */
[----:B------:R-:W-:Y:S02]  /*48bd0*/  F2FP.F16.E5M2.UNPACK_B R36, R46 ;  /* 0x0000002eff24723e */ /* 0x000fe400020004ff */
[----:B------:R-:W-:Y:S02]  /*48be0*/  F2FP.F16.E5M2.UNPACK_B R37, R47 ;  /* 0x0000002fff25723e */ /* 0x000fe400020004ff */
[----:B-1----:R-:W-:Y:S02]  /*48bf0*/  F2FP.F16.E5M2.UNPACK_B R26, R48 ;  /* 0x00000030ff1a723e */ /* 0x002fe400020004ff */
[----:B------:R-:W-:Y:S01]  /*48c00*/  F2FP.F16.E5M2.UNPACK_B R27, R49 ;  /* 0x00000031ff1b723e */ /* 0x000fe200020004ff */
[C---:B----4-:R-:W-:Y:S06]  /*48c10*/  HMMA.16816.F32 R12, R28.reuse, R38, R52 ;  /* 0x000000261c0c723c */ /* 0x050fec0000001834 */
[----:B--2---:R-:W-:Y:S01]  /*48c20*/  HMMA.16816.F32 R16, R28, R36, R56 ;  /* 0x000000241c10723c */ /* 0x004fe20000001838 */
[----:B------:R-:W0:Y:S01]  /*48c30*/  LDSM.16.M88.4 R52, [R24+0x400] ;  /* 0x000400001834783b */ /* 0x000e220000000200 */
[----:B------:R-:W-:-:S02]  /*48c40*/  F2FP.F16.E5M2.UNPACK_B R2, R50 ;  /* 0x00000032ff02723e */ /* 0x000fc400020004ff */
[----:B------:R-:W-:Y:S01]  /*48c50*/  F2FP.F16.E5M2.UNPACK_B R3, R51 ;  /* 0x00000033ff03723e */ /* 0x000fe200020004ff */
[----:B------:R-:W1:-:S12]  /*48c60*/  LDSM.16.M88.4 R56, [R24+0x600] ;  /* 0x000600001838783b */ /* 0x000e580000000200 */
[----:B------:R2:W-:Y:S04]  /*48c70*/  STL.64 [R1+0x60], R12 ;  /* 0x0000600c01007387 */ /* 0x0005e80000100a00 */
[----:B------:R4:W-:Y:S04]  /*48c80*/  STL.64 [R1+0x68], R14 ;  /* 0x0000680e01007387 */ /* 0x0009e80000100a00 */
[----:B------:R-:W-:Y:S04]  /*48c90*/  STL.64 [R1+0x5640], R46 ;  /* 0x0056402e01007387 */ /* 0x000fe80000100a00 */
[----:B------:R-:W-:Y:S04]  /*48ca0*/  STL.64 [R1+0x5638], R44 ;  /* 0x0056382c01007387 */ /* 0x000fe80000100a00 */
[----:B--2---:R-:W2:Y:S04]  /*48cb0*/  LDL.LU.64 R12, [R1+0xe0] ;  /* 0x0000e000010c7983 */ /* 0x004ea80000300a00 */
[----:B----4-:R-:W2:Y:S04]  /*48cc0*/  LDL.LU.64 R14, [R1+0xe8] ;  /* 0x0000e800010e7983 */ /* 0x010ea80000300a00 */
[----:B------:R-:W-:Y:S04]  /*48cd0*/  STL.64 [R1+0x80], R16 ;  /* 0x0000801001007387 */ /* 0x000fe80000100a00 */
[----:B------:R4:W-:Y:S04]  /*48ce0*/  STL.64 [R1+0x88], R18 ;  /* 0x0000881201007387 */ /* 0x0009e80000100a00 */
[----:B------:R-:W-:Y:S04]  /*48cf0*/  STL.64 [R1+0x5e20], R38 ;  /* 0x005e202601007387 */ /* 0x000fe80000100a00 */
[----:B------:R-:W-:Y:S01]  /*48d00*/  STL.64 [R1+0x5e18], R36 ;  /* 0x005e182401007387 */ /* 0x000fe20000100a00 */
[C---:B----4-:R-:W-:Y:S03]  /*48d10*/  HMMA.16816.F32 R16, R28.reuse, R26, R8 ;  /* 0x0000001a1c10723c */ /* 0x050fe60000001808 */
[----:B------:R-:W4:Y:S04]  /*48d20*/  LDL.LU.64 R8, [R1+0x100] ;  /* 0x0001000001087983 */ /* 0x000f280000300a00 */
[----:B------:R-:W4:Y:S01]  /*48d30*/  LDL.LU.64 R10, [R1+0x108] ;  /* 0x00010800010a7983 */ /* 0x000f220000300a00 */
[----:B---3--:R-:W-:-:S15]  /*48d40*/  HMMA.16816.F32 R4, R28, R2, R4 ;  /* 0x000000021c04723c */ /* 0x008fde0000001804 */
[----:B------:R3:W-:Y:S04]  /*48d50*/  STL.64 [R1+0xa0], R16 ;  /* 0x0000a01001007387 */ /* 0x0007e80000100a00 */
[----:B------:R0:W-:Y:S04]  /*48d60*/  STL.64 [R1+0xa8], R18 ;  /* 0x0000a81201007387 */ /* 0x0001e80000100a00 */
[----:B------:R-:W-:Y:S04]  /*48d70*/  STL.64 [R1+0x5650], R50 ;  /* 0x0056503201007387 */ /* 0x000fe80000100a00 */
[----:B------:R-:W-:Y:S04]  /*48d80*/  STL.64 [R1+0x5648], R48 ;  /* 0x0056483001007387 */ /* 0x000fe80000100a00 */
[----:B------:R-:W-:Y:S04]  /*48d90*/  LDSM.16.M88.4 R48, [R24+0xe00] ;  /* 0x000e00001830783b */ /* 0x000fe80000000200 */
[----:B---3--:R-:W3:Y:S04]  /*48da0*/  LDL.LU.64 R16, [R1+0x120] ;  /* 0x0001200001107983 */ /* 0x008ee80000300a00 */
[----:B0-----:R-:W3:Y:S04]  /*48db0*/  LDL.LU.64 R18, [R1+0x128] ;  /* 0x0001280001127983 */ /* 0x001ee80000300a00 */
[----:B------:R0:W-:Y:S02]  /*48dc0*/  STL.64 [R1+0xc0], R4 ;  /* 0x0000c00401007387 */ /* 0x0001e40000100a00 */
[----:B0-----:R-:W-:-:S02]  /*48dd0*/  F2FP.F16.E5M2.UNPACK_B R4, R52 ;  /* 0x00000034ff04723e */ /* 0x001fc400020004ff */
[----:B------:R-:W-:Y:S01]  /*48de0*/  F2FP.F16.E5M2.UNPACK_B R5, R53 ;  /* 0x00000035ff05723e */ /* 0x000fe200020004ff */
[----:B------:R0:W-:Y:S02]  /*48df0*/  STL.64 [R1+0xc8], R6 ;  /* 0x0000c80601007387 */ /* 0x0001e40000100a00 */
[----:B0-----:R-:W-:Y:S02]  /*48e00*/  F2FP.F16.E5M2.UNPACK_B R6, R54 ;  /* 0x00000036ff06723e */ /* 0x001fe400020004ff */
[----:B------:R-:W-:Y:S02]  /*48e10*/  F2FP.F16.E5M2.UNPACK_B R7, R55 ;  /* 0x00000037ff07723e */ /* 0x000fe400020004ff */
[C---:B--2---:R-:W-:Y:S06]  /*48e20*/  HMMA.16816.F32 R32, R28.reuse, R4, R12 ;  /* 0x000000041c20723c */ /* 0x044fec000000180c */
[----:B----4-:R-:W-:-:S15]  /*48e30*/  HMMA.16816.F32 R8, R28, R6, R8 ;  /* 0x000000061c08723c */ /* 0x010fde0000001808 */
[----:B------:R-:W-:-:S02]  /*48e40*/  NOP ;  /* 0x0000000000007918 */ /* 0x000fc40000000000 */
[----:B------:R-:W-:Y:S04]  /*48e50*/  STL.64 [R1+0xe0], R32 ;  /* 0x0000e02001007387 */ /* 0x000fe80000100a00 */
[----:B------:R-:W-:Y:S04]  /*48e60*/  STL.64 [R1+0xe8], R34 ;  /* 0x0000e82201007387 */ /* 0x000fe80000100a00 */
[----:B------:R0:W-:Y:S04]  /*48e70*/  STL.64 [R1], R20 ;  /* 0x0000001401007387 */ /* 0x0001e80000100a00 */
[----:B------:R2:W-:Y:S04]  /*48e80*/  STL.64 [R1+0x8], R22 ;  /* 0x0000081601007387 */ /* 0x0005e80000100a00 */
[----:B------:R-:W-:Y:S04]  /*48e90*/  STL.64 [R1+0x5660], R54 ;  /* 0x0056603601007387 */ /* 0x000fe80000100a00 */
[----:B------:R-:W-:Y:S04]  /*48ea0*/  STL.64 [R1+0x5658], R52 ;  /* 0x0056583401007387 */ /* 0x000fe80000100a00 */
[----:B------:R-:W4:Y:S04]  /*48eb0*/  LDL.LU.64 R36, [R1+0x140] ;  /* 0x0001400001247983 */ /* 0x000f280000300a00 */
[----:B------:R-:W4:Y:S01]  /*48ec0*/  LDL.LU.64 R38, [R1+0x148] ;  /* 0x0001480001267983 */ /* 0x000f220000300a00 */
[----:B------:R-:W-:-:S02]  /*48ed0*/  IMAD.MOV.U32 R12, RZ, RZ, R20 ;  /* 0x000000ffff0c7224 */ /* 0x000fc400078e0014 */
[----:B------:R-:W-:Y:S02]  /*48ee0*/  IMAD.MOV.U32 R13, RZ, RZ, R21 ;  /* 0x000000ffff0d7224 */ /* 0x000fe400078e0015 */
[----:B------:R-:W-:Y:S02]  /*48ef0*/  IMAD.MOV.U32 R14, RZ, RZ, R22 ;  /* 0x000000ffff0e7224 */ /* 0x000fe400078e0016 */
[----:B------:R-:W-:Y:S01]  /*48f00*/  IMAD.MOV.U32 R15, RZ, RZ, R23 ;  /* 0x000000ffff0f7224 */ /* 0x000fe200078e0017 */
[----:B------:R-:W3:Y:S04]  /*48f10*/  LDSM.16.M88.4 R32, [R24+0xa00] ;  /* 0x000a00001820783b */ /* 0x000ee80000000200 */
[----:B------:R1:W-:Y:S04]  /*48f20*/  STL.64 [R1+0x100], R8 ;  /* 0x0001000801007387 */ /* 0x0003e80000100a00 */
[----:B------:R-:W-:Y:S04]  /*48f30*/  STL.64 [R1+0x108], R10 ;  /* 0x0001080a01007387 */ /* 0x000fe80000100a00 */
[----:B0-----:R-:W4:Y:S04]  /*48f40*/  LDL.LU.64 R20, [R1+0x160] ;  /* 0x0001600001147983 */ /* 0x001f280000300a00 */
[----:B--2---:R-:W2:Y:S01]  /*48f50*/  LDL.LU.64 R22, [R1+0x168] ;  /* 0x0001680001167983 */ /* 0x004ea20000300a00 */
[----:B-1----:R-:W-:-:S02]  /*48f60*/  F2FP.F16.E5M2.UNPACK_B R8, R56 ;  /* 0x00000038ff08723e */ /* 0x002fc400020004ff */
[----:B------:R-:W-:-:S07]  /*48f70*/  F2FP.F16.E5M2.UNPACK_B R9, R57 ;  /* 0x00000039ff09723e */ /* 0x000fce00020004ff */
[----:B---3--:R-:W-:-:S15]  /*48f80*/  HMMA.16816.F32 R16, R28, R8, R16 ;  /* 0x000000081c10723c */ /* 0x008fde0000001810 */
[----:B------:R-:W-:-:S08]  /*48f90*/  NOP ;  /* 0x0000000000007918 */ /* 0x000fd00000000000 */
[----:B------:R0:W-:Y:S04]  /*48fa0*/  STL.64 [R1+0x120], R16 ;  /* 0x0001201001007387 */ /* 0x0001e80000100a00 */
[----:B------:R1:W-:Y:S04]  /*48fb0*/  STL.64 [R1+0x128], R18 ;  /* 0x0001281201007387 */ /* 0x0003e80000100a00 */
[----:B------:R3:W-:Y:S04]  /*48fc0*/  STL.64 [R1+0x10], R32 ;  /* 0x0000102001007387 */ /* 0x0007e80000100a00 */
[----:B------:R3:W-:Y:S01]  /*48fd0*/  STL.64 [R1+0x18], R34 ;  /* 0x0000182201007387 */ /* 0x0007e20000100a00 */
[----:B0-----:R-:W-:-:S02]  /*48fe0*/  IMAD.MOV.U32 R16, RZ, RZ, R32 ;  /* 0x000000ffff107224 */ /* 0x001fc400078e0020 */
[----:B------:R-:W-:Y:S02]  /*48ff0*/  IMAD.MOV.U32 R17, RZ, RZ, R33 ;  /* 0x000000ffff117224 */ /* 0x000fe400078e0021 */
[----:B-1----:R-:W-:Y:S02]  /*49000*/  IMAD.MOV.U32 R18, RZ, RZ, R34 ;  /* 0x000000ffff127224 */ /* 0x002fe400078e0022 */
[----:B------:R-:W-:Y:S01]  /*49010*/  IMAD.MOV.U32 R19, RZ, RZ, R35 ;  /* 0x000000ffff137224 */ /* 0x000fe200078e0023 */
[----:B---3--:R-:W3:Y:S04]  /*49020*/  LDL.LU.64 R32, [R1+0x180] ;  /* 0x0001800001207983 */ /* 0x008ee80000300a00 */
[----:B------:R-:W3:Y:S01]  /*49030*/  LDL.LU.64 R34, [R1+0x188] ;  /* 0x0001880001227983 */ /* 0x000ee20000300a00 */
[----:B------:R-:W-:-:S02]  /*49040*/  F2FP.F16.E5M2.UNPACK_B R10, R58 ;  /* 0x0000003aff0a723e */ /* 0x000fc400020004ff */
[----:B------:R-:W-:Y:S01]  /*49050*/  F2FP.F16.E5M2.UNPACK_B R11, R59 ;  /* 0x0000003bff0b723e */ /* 0x000fe200020004ff */
[----:B------:R-:W-:Y:S04]  /*49060*/  STL.64 [R1+0x5670], R58 ;  /* 0x0056703a01007387 */ /* 0x000fe80000100a00 */
[----:B------:R-:W-:Y:S04]  /*49070*/  STL.64 [R1+0x5668], R56 ;  /* 0x0056683801007387 */ /* 0x000fe80000100a00 */
[----:B------:R-:W-:Y:S04]  /*49080*/  STL.64 [R1+0x5e10], R10 ;  /* 0x005e100a01007387 */ /* 0x000fe80000100a00 */
[----:B------:R-:W-:Y:S01]  /*49090*/  STL.64 [R1+0x5e08], R8 ;  /* 0x005e080801007387 */ /* 0x000fe20000100a00 */
[----:B------:R-:W-:-:S02]  /*490a0*/  F2FP.F16.E5M2.UNPACK_B R12, R12 ;  /* 0x0000000cff0c723e */ /* 0x000fc400020004ff */
[----:B------:R-:W-:Y:S01]  /*490b0*/  F2FP.F16.E5M2.UNPACK_B R13, R13 ;  /* 0x0000000dff0d723e */ /* 0x000fe200020004ff */
[----:B----4-:R-:W-:Y:S01]  /*490c0*/  HMMA.16816.F32 R36, R28, R10, R36 ;  /* 0x0000000a1c24723c */ /* 0x010fe20000001824 */
[----:B------:R-:W0:-:S15]  /*490d0*/  LDSM.16.M88.4 R8, [R24+0xc00] ;  /* 0x000c00001808783b */ /* 0x000e1e0000000200 */
[----:B------:R-:W-:-:S07]  /*490e0*/  NOP ;  /* 0x0000000000007918 */ /* 0x000fce0000000000 */
[----:B------:R-:W-:Y:S04]  /*490f0*/  STL.64 [R1+0x140], R36 ;  /* 0x0001402401007387 */ /* 0x000fe80000100a00 */
[----:B------:R2:W-:Y:S02]  /*49100*/  STL.64 [R1+0x148], R38 ;  /* 0x0001482601007387 */ /* 0x0005e40000100a00 */
[----:B--2---:R-:W-:Y:S07]  /*49110*/  HMMA.16816.F32 R36, R28, R12, R20 ;  /* 0x0000000c1c24723c */ /* 0x004fee0000001814 */
[----:B0-----:R-:W-:-:S02]  /*49120*/  IMAD.MOV.U32 R20, RZ, RZ, R8 ;  /* 0x000000ffff147224 */ /* 0x001fc400078e0008 */
[----:B------:R-:W-:Y:S02]  /*49130*/  IMAD.MOV.U32 R21, RZ, RZ, R9 ;  /* 0x000000ffff157224 */ /* 0x000fe400078e0009 */
[----:B------:R-:W-:Y:S02]  /*49140*/  IMAD.MOV.U32 R22, RZ, RZ, R10 ;  /* 0x000000ffff167224 */ /* 0x000fe400078e000a */
[----:B------:R-:W-:-:S10]  /*49150*/  IMAD.MOV.U32 R23, RZ, RZ, R11 ;  /* 0x000000ffff177224 */ /* 0x000fd400078e000b */
[----:B------:R-:W-:Y:S04]  /*49160*/  STL.64 [R1+0x160], R36 ;  /* 0x0001602401007387 */ /* 0x000fe80000100a00 */
[----:B------:R-:W-:Y:S04]  /*49170*/  STL.64 [R1+0x168], R38 ;  /* 0x0001682601007387 */ /* 0x000fe80000100a00 */
[----:B------:R0:W-:Y:S04]  /*49180*/  STL.64 [R1+0x20], R8 ;  /* 0x0000200801007387 */ /* 0x0001e80000100a00 */
[----:B------:R1:W-:Y:S04]  /*49190*/  STL.64 [R1+0x28], R10 ;  /* 0x0000280a01007387 */ /* 0x0003e80000100a00 */
[----:B0-----:R-:W2:Y:S04]  /*491a0*/  LDL.LU.64 R8, [R1+0x1a0] ;  /* 0x0001a00001087983 */ /* 0x001ea80000300a00 */
[----:B-1----:R-:W2:Y:S01]  /*491b0*/  LDL.LU.64 R10, [R1+0x1a8] ;  /* 0x0001a800010a7983 */ /* 0x002ea20000300a00 */
[----:B------:R-:W-:-:S02]  /*491c0*/  F2FP.F16.E5M2.UNPACK_B R14, R14 ;  /* 0x0000000eff0e723e */ /* 0x000fc400020004ff */
[----:B------:R-:W-:-:S07]  /*491d0*/  F2FP.F16.E5M2.UNPACK_B R15, R15 ;  /* 0x0000000fff0f723e */ /* 0x000fce00020004ff */
[----:B---3--:R-:W-:-:S15]  /*491e0*/  HMMA.16816.F32 R32, R28, R14, R32 ;  /* 0x0000000e1c20723c */ /* 0x008fde0000001820 */
[----:B------:R-:W-:-:S08]  /*491f0*/  NOP ;  /* 0x0000000000007918 */ /* 0x000fd00000000000 */
[----:B------:R-:W-:Y:S04]  /*49200*/  STL.64 [R1+0x180], R32 ;  /* 0x0001802001007387 */ /* 0x000fe80000100a00 */
[----:B------:R0:W-:Y:S04]  /*49210*/  STL.64 [R1+0x188], R34 ;  /* 0x0001882201007387 */ /* 0x0001e80000100a00 */
[----:B------:R-:W3:Y:S04]  /*49220*/  LDL.LU.64 R36, [R1+0x1c0] ;  /* 0x0001c00001247983 */ /* 0x000ee80000300a00 */
[----:B------:R-:W3:Y:S04]  /*49230*/  LDL.LU.64 R38, [R1+0x1c8] ;  /* 0x0001c80001267983 */ /* 0x000ee80000300a00 */
[----:B------:R-:W4:Y:S04]  /*49240*/  LDL.LU R47, [R1+0x214c] ;  /* 0x00214c00012f7983 */ /* 0x000f280000300800 */
[----:B------:R-:W4:Y:S04]  /*49250*/  LDL.LU R60, [R1+0x2148] ;  /* 0x00214800013c7983 */ /* 0x000f280000300800 */
[----:B0-----:R-:W4:Y:S04]  /*49260*/  LDL.LU R35, [R1+0x2154] ;  /* 0x0021540001237983 */ /* 0x001f280000300800 */
[----:B------:R-:W4:Y:S04]  /*49270*/  LDL.LU R43, [R1+0x2150] ;  /* 0x00215000012b7983 */ /* 0x000f280000300800 */
[----:B------:R-:W4:Y:S04]  /*49280*/  LDL.LU R32, [R1+0x215c] ;  /* 0x00215c0001207983 */ /* 0x000f280000300800 */
[----:B------:R-:W4:Y:S04]  /*49290*/  LDL.LU R33, [R1+0x2158] ;  /* 0x0021580001217983 */ /* 0x000f280000300800 */
[----:B------:R-:W4:Y:S04]  /*492a0*/  LDL.LU R34, [R1+0x2164] ;  /* 0x0021640001227983 */ /* 0x000f280000300800 */
[----:B------:R-:W4:Y:S04]  /*492b0*/  LDL.LU R42, [R1+0x2160] ;  /* 0x00216000012a7983 */ /* 0x000f280000300800 */
[----:B------:R0:W-:Y:S04]  /*492c0*/  STL.64 [R1+0x5df0], R14 ;  /* 0x005df00e01007387 */ /* 0x0001e80000100a00 */
[----:B------:R1:W-:Y:S04]  /*492d0*/  STL.64 [R1+0x5de8], R12 ;  /* 0x005de80c01007387 */ /* 0x0003e80000100a00 */
[----:B------:R1:W-:Y:S04]  /*492e0*/  STL.64 [R1+0x30], R48 ;  /* 0x0000303001007387 */ /* 0x0003e80000100a00 */
[----:B------:R1:W-:Y:S04]  /*492f0*/  STL.64 [R1+0x38], R50 ;  /* 0x0000383201007387 */ /* 0x0003e80000100a00 */
[----:B------:R-:W4:Y:S04]  /*49300*/  LDL.LU.64 R56, [R1+0x1d0] ;  /* 0x0001d00001387983 */ /* 0x000f280000300a00 */
[----:B------:R-:W4:Y:S01]  /*49310*/  LDL.LU.64 R58, [R1+0x1d8] ;  /* 0x0001d800013a7983 */ /* 0x000f220000300a00 */
[----:B------:R-:W-:-:S02]  /*49320*/  F2FP.F16.E5M2.UNPACK_B R16, R16 ;  /* 0x00000010ff10723e */ /* 0x000fc400020004ff */
[----:B------:R-:W-:Y:S01]  /*49330*/  F2FP.F16.E5M2.UNPACK_B R17, R17 ;  /* 0x00000011ff11723e */ /* 0x000fe200020004ff */
[----:B------:R-:W4:Y:S04]  /*49340*/  LDL.LU.64 R52, [R1+0x1e0] ;  /* 0x0001e00001347983 */ /* 0x000f280000300a00 */
[----:B------:R-:W4:Y:S01]  /*49350*/  LDL.LU.64 R54, [R1+0x1e8] ;  /* 0x0001e80001367983 */ /* 0x000f220000300a00 */
[----:B0-----:R-:W-:Y:S02]  /*49360*/  IMAD.MOV.U32 R15, RZ, RZ, R48 ;  /* 0x000000ffff0f7224 */ /* 0x001fe400078e0030 */
[----:B------:R-:W-:Y:S02]  /*49370*/  IMAD.MOV.U32 R14, RZ, RZ, R49 ;  /* 0x000000ffff0e7224 */ /* 0x000fe400078e0031 */
[----:B-1----:R-:W-:-:S02]  /*49380*/  IMAD.MOV.U32 R13, RZ, RZ, R50 ;  /* 0x000000ffff0d7224 */ /* 0x002fc400078e0032 */
[----:B------:R-:W-:Y:S01]  /*49390*/  IMAD.MOV.U32 R12, RZ, RZ, R51 ;  /* 0x000000ffff0c7224 */ /* 0x000fe200078e0033 */
[----:B------:R-:W4:Y:S04]  /*493a0*/  LDL.LU.64 R48, [R1+0x230] ;  /* 0x0002300001307983 */ /* 0x000f280000300a00 */
[----:B------:R-:W4:Y:S01]  /*493b0*/  LDL.LU.64 R50, [R1+0x238] ;  /* 0x0002380001327983 */ /* 0x000f220000300a00 */
[----:B--2---:R-:W-:-:S15]  /*493c0*/  HMMA.16816.F32 R8, R28, R16, R8 ;  /* 0x000000101c08723c */ /* 0x004fde0000001808 */
[----:B------:R-:W-:-:S08]  /*493d0*/  NOP ;  /* 0x0000000000007918 */ /* 0x000fd00000000000 */
[----:B------:R0:W-:Y:S04]  /*493e0*/  STL.64 [R1+0x1a0], R8 ;  /* 0x0001a00801007387 */ /* 0x0001e80000100a00 */
[----:B------:R1:W-:Y:S04]  /*493f0*/  STL.64 [R1+0x1a8], R10 ;  /* 0x0001a80a01007387 */ /* 0x0003e80000100a00 */
[----:B0-----:R-:W2:Y:S04]  /*49400*/  LDL.LU.64 R8, [R1+0x220] ;  /* 0x0002200001087983 */ /* 0x001ea80000300a00 */
[----:B-1----:R-:W2:Y:S01]  /*49410*/  LDL.LU.64 R10, [R1+0x228] ;  /* 0x00022800010a7983 */ /* 0x002ea20000300a00 */
[----:B------:R-:W-:-:S02]  /*49420*/  F2FP.F16.E5M2.UNPACK_B R18, R18 ;  /* 0x00000012ff12723e */ /* 0x000fc400020004ff */
[----:B------:R-:W-:-:S07]  /*49430*/  F2FP.F16.E5M2.UNPACK_B R19, R19 ;  /* 0x00000013ff13723e */ /* 0x000fce00020004ff */
[----:B---3--:R-:W-:Y:S01]  /*49440*/  HMMA.16816.F32 R36, R28, R18, R36 ;  /* 0x000000121c24723c */ /* 0x008fe20000001824 */
[----:B------:R-:W-:Y:S02]  /*49450*/  F2FP.F16.E5M2.UNPACK_B R20, R20 ;  /* 0x00000014ff14723e */ /* 0x000fe400020004ff */
[----:B------:R-:W-:-:S15]  /*49460*/  F2FP.F16.E5M2.UNPACK_B R21, R21 ;  /* 0x00000015ff15723e */ /* 0x000fde00020004ff */
[----:B------:R-:W-:-:S05]  /*49470*/  NOP ;  /* 0x0000000000007918 */ /* 0x000fca0000000000 */
[----:B------:R-:W-:Y:S04]  /*49480*/  STL.64 [R1+0x1c0], R36 ;  /* 0x0001c02401007387 */ /* 0x000fe80000100a00 */
[----:B------:R0:W-:Y:S04]  /*49490*/  STL.64 [R1+0x1c8], R38 ;  /* 0x0001c82601007387 */ /* 0x0001e80000100a00 */
[----:B0-----:R-:W3:Y:S04]  /*494a0*/  LDL.LU.64 R38, [R1+0x5e20] ;  /* 0x005e200001267983 */ /* 0x001ee80000300a00 */
[----:B------:R-:W3:Y:S04]  /*494b0*/  LDL.LU.64 R36, [R1+0x5e18] ;  /* 0x005e180001247983 */ /* 0x000ee80000300a00 */
[----:B------:R-:W-:Y:S04]  /*494c0*/  STL.64 [R1+0x5dd0], R18 ;  /* 0x005dd01201007387 */ /* 0x000fe80000100a00 */
[----:B------:R4:W-:Y:S02]  /*494d0*/  STL.64 [R1+0x5dc8], R16 ;  /* 0x005dc81001007387 */ /* 0x0009e40000100a00 */
[----:B----4-:R-:W-:Y:S01]  /*494e0*/  HMMA.16816.F32 R16, R28, R20, R56 ;  /* 0x000000141c10723c */ /* 0x010fe20000001838 */
[----:B------:R-:W-:-:S02]  /*494f0*/  F2FP.F16.E5M2.UNPACK_B R22, R22 ;  /* 0x00000016ff16723e */ /* 0x000fc400020004ff */
[----:B------:R-:W-:Y:S02]  /*49500*/  F2FP.F16.E5M2.UNPACK_B R23, R23 ;  /* 0x00000017ff17723e */ /* 0x000fe400020004ff */
[----:B------:R-:W-:-:S15]  /*49510*/  F2FP.F16.E5M2.UNPACK_B R24, R15 ;  /* 0x0000000fff18723e */ /* 0x000fde00020004ff */
[----:B------:R-:W-:-:S03]  /*49520*/  NOP ;  /* 0x0000000000007918 */ /* 0x000fc60000000000 */
[----:B------:R-:W-:Y:S04]  /*49530*/  STL.64 [R1+0x1d0], R16 ;  /* 0x0001d01001007387 */ /* 0x000fe80000100a00 */
[----:B------:R0:W-:Y:S02]  /*49540*/  STL.64 [R1+0x1d8], R18 ;  /* 0x0001d81201007387 */ /* 0x0001e40000100a00 */
[----:B0-----:R-:W-:Y:S01]  /*49550*/  HMMA.16816.F32 R16, R28, R22, R52 ;  /* 0x000000161c10723c */ /* 0x001fe20000001834 */
[----:B------:R-:W-:-:S05]  /*49560*/  F2FP.F16.E5M2.UNPACK_B R25, R14 ;  /* 0x0000000eff19723e */ /* 0x000fca00020004ff */
[----:B------:R-:W-:Y:S01]  /*49570*/  STL.64 [R1+0x5db8], R22 ;  /* 0x005db81601007387 */ /* 0x000fe20000100a00 */
[----:B------:R-:W-:Y:S02]  /*49580*/  F2FP.F16.E5M2.UNPACK_B R40, R13 ;  /* 0x0000000dff28723e */ /* 0x000fe400020004ff */
[----:B------:R-:W-:Y:S01]  /*49590*/  F2FP.F16.E5M2.UNPACK_B R41, R12 ;  /* 0x0000000cff29723e */ /* 0x000fe200020004ff */
[----:B------:R-:W-:-:S13]  /*495a0*/  STL.64 [R1+0x5db0], R20 ;  /* 0x005db01401007387 */ /* 0x000fda0000100a00 */
[----:B------:R-:W-:Y:S04]  /*495b0*/  STL.64 [R1+0x1e0], R16 ;  /* 0x0001e01001007387 */ /* 0x000fe80000100a00 */
[----:B------:R0:W-:Y:S02]  /*495c0*/  STL.64 [R1+0x1e8], R18 ;  /* 0x0001e81201007387 */ /* 0x0001e40000100a00 */
[----:B0-----:R-:W-:-:S15]  /*495d0*/  HMMA.16816.F32 R16, R28, R24, R48 ;  /* 0x000000181c10723c */ /* 0x001fde0000001830 */
[----:B------:R-:W-:-:S08]  /*495e0*/  NOP ;  /* 0x0000000000007918 */ /* 0x000fd00000000000 */
[----:B------:R0:W-:Y:S04]  /*495f0*/  STL.64 [R1+0x230], R16 ;  /* 0x0002301001007387 */ /* 0x0001e80000100a00 */
[----:B------:R1:W-:Y:S04]  /*49600*/  STL.64 [R1+0x238], R18 ;  /* 0x0002381201007387 */ /* 0x0003e80000100a00 */
[----:B0-----:R-:W3:Y:S01]  /*49610*/  LDL.LU.64 R16, [R1+0x500] ;  /* 0x0005000001107983 */ /* 0x001ee20000300a00 */
[----:B--2---:R-:W-:Y:S07]  /*49620*/  HMMA.16816.F32 R8, R28, R40, R8 ;  /* 0x000000281c08723c */ /* 0x004fee0000001808 */
[----:B------:R-:W-:-:S15]  /*49630*/  IMAD R28, R60, 0x100, R47 ;  /* 0x000001003c1c7824 */ /* 0x000fde00078e022f */
[----:B------:R-:W-:-:S01]  /*49640*/  NOP ;  /* 0x0000000000007918 */ /* 0x000fc20000000000 */
[----:B------:R0:W-:Y:S04]  /*49650*/  STL.64 [R1+0x220], R8 ;  /* 0x0002200801007387 */ /* 0x0001e80000100a00 */
[----:B------:R2:W-:Y:S04]  /*49660*/  STL.64 [R1+0x228], R10 ;  /* 0x0002280a01007387 */ /* 0x0005e80000100a00 */
[----:B-1----:R-:W3:Y:S04]  /*49670*/  LDL.LU.64 R18, [R1+0x508] ;  /* 0x0005080001127983 */ /* 0x002ee80000300a00 */
[----:B------:R-:W4:Y:S04]  /*49680*/  LDL.LU.64 R12, [R1+0x4f0] ;  /* 0x0004f000010c7983 */ /* 0x000f280000300a00 */
[----:B------:R-:W4:Y:S04]  /*49690*/  LDL.LU.64 R14, [R1+0x4f8] ;  /* 0x0004f800010e7983 */ /* 0x000f280000300a00 */
[----:B0-----:R-:W4:Y:S04]  /*496a0*/  LDL.LU.64 R8, [R1+0x4e0] ;  /* 0x0004e00001087983 */ /* 0x001f280000300a00 */
[----:B--2---:R-:W2:Y:S04]  /*496b0*/  LDL.LU.64 R10, [R1+0x4e8] ;  /* 0x0004e800010a7983 */ /* 0x004ea80000300a00 */
[----:B------:R-:W2:Y:S04]  /*496c0*/  LDL.LU.64 R48, [R1+0x4d0] ;  /* 0x0004d00001307983 */ /* 0x000ea80000300a00 */
[----:B------:R-:W2:Y:S04]  /*496d0*/  LDL.LU.64 R50, [R1+0x4d8] ;  /* 0x0004d80001327983 */ /* 0x000ea80000300a00 */
[----:B------:R-:W2:Y:S04]  /*496e0*/  LDL.LU.64 R20, [R1+0x4c0] ;  /* 0x0004c00001147983 */ /* 0x000ea80000300a00 */
[----:B------:R-:W2:Y:S04]  /*496f0*/  LDL.LU.64 R22, [R1+0x4c8] ;  /* 0x0004c80001167983 */ /* 0x000ea80000300a00 */
[----:B------:R-:W3:Y:S01]  /*49700*/  LDL.LU R47, [R1+0x216c] ;  /* 0x00216c00012f7983 */ /* 0x000ee20000300800 */
[----:B------:R-:W-:-:S02]  /*49710*/  IMAD R29, R43, 0x100, R35 ;  /* 0x000001002b1d7824 */ /* 0x000fc400078e0223 */
[----:B------:R-:W-:Y:S02]  /*49720*/  IMAD R30, R33, 0x100, R32 ;  /* 0x00000100211e7824 */ /* 0x000fe400078e0220 */
[----:B------:R-:W-:Y:S01]  /*49730*/  IMAD R31, R42, 0x100, R34 ;  /* 0x000001002a1f7824 */ /* 0x000fe200078e0222 */
[----:B---3--:R-:W-:Y:S04]  /*49740*/  STL [R1+0x5dc0], R47 ;  /* 0x005dc02f01007387 */ /* 0x008fe80000100800 */
[----:B------:R-:W3:Y:S04]  /*49750*/  LDL.LU R60, [R1+0x2168] ;  /* 0x00216800013c7983 */ /* 0x000ee80000300800 */
[----:B------:R-:W4:Y:S04]  /*49760*/  LDL.LU R35, [R1+0x2174] ;  /* 0x0021740001237983 */ /* 0x000f280000300800 */
[----:B------:R-:W3:Y:S04]  /*49770*/  LDL.LU R43, [R1+0x2170] ;  /* 0x00217000012b7983 */ /* 0x000ee80000300800 */
[----:B------:R-:W2:Y:S04]  /*49780*/  LDL.LU R32, [R1+0x2180] ;  /* 0x0021800001207983 */ /* 0x000ea80000300800 */
[----:B------:R-:W2:Y:S04]  /*49790*/  LDL.LU R33, [R1+0x2178] ;  /* 0x0021780001217983 */ /* 0x000ea80000300800 */
[----:B------:R-:W4:Y:S01]  /*497a0*/  LDL.LU R34, [R1+0x2188] ;  /* 0x0021880001227983 */ /* 0x000f220000300800 */
[----:B------:R-:W-:-:S02]  /*497b0*/  F2FP.F16.E5M2.UNPACK_B R28, R28 ;  /* 0x0000001cff1c723e */ /* 0x000fc400020004ff */
[----:B------:R-:W-:Y:S02]  /*497c0*/  F2FP.F16.E5M2.UNPACK_B R29, R29 ;  /* 0x0000001dff1d723e */ /* 0x000fe400020004ff */
[----:B------:R-:W-:Y:S02]  /*497d0*/  F2FP.F16.E5M2.UNPACK_B R30, R30 ;  /* 0x0000001eff1e723e */ /* 0x000fe400020004ff */
[----:B------:R-:W-:Y:S01]  /*497e0*/  F2FP.F16.E5M2.UNPACK_B R31, R31 ;  /* 0x0000001fff1f723e */ /* 0x000fe200020004ff */
[----:B----4-:R-:W-:Y:S04]  /*497f0*/  STL.64 [R1+0x5de0], R34 ;  /* 0x005de02201007387 */ /* 0x010fe80000100a00 */
[----:B--2---:R0:W-:Y:S04]  /*49800*/  STL.64 [R1+0x5dd8], R32 ;  /* 0x005dd82001007387 */ /* 0x0041e80000100a00 */
[----:B------:R-:W3:Y:S01]  /*49810*/  LDL.LU R42, [R1+0x2184] ;  /* 0x00218400012a7983 */ /* 0x000ee20000300800 */
[C---:B0-----:R-:W-:Y:S06]  /*49820*/  HMMA.16816.F32 R32, R28.reuse, R38, R16 ;  /* 0x000000261c20723c */ /* 0x041fec0000001810 */
[C---:B------:R-:W-:Y:S06]  /*49830*/  HMMA.16816.F32 R16, R28.reuse, R36, R12 ;  /* 0x000000241c10723c */ /* 0x040fec000000180c */
[C---:B------:R-:W-:Y:S01]  /*49840*/  HMMA.16816.F32 R12, R28.reuse, R26, R8 ;  /* 0x0000001a1c0c723c */ /* 0x040fe20000001808 */
[----:B---3--:R-:W-:Y:S04]  /*49850*/  STL.64 [R1+0x5e00], R42 ;  /* 0x005e002a01007387 */ /* 0x008fe80000100a00 */
[----:B------:R0:W-:Y:S06]  /*49860*/  STL.64 [R1+0x5df8], R40 ;  /* 0x005df82801007387 */ /* 0x0001ec0000100a00 */
[----:B------:R-:W-:Y:S04]  /*49870*/  STL.64 [R1+0x500], R32 ;  /* 0x0005002001007387 */ /* 0x000fe80000100a00 */
[----:B------:R-:W-:Y:S04]  /*49880*/  STL.64 [R1+0x508], R34 ;  /* 0x0005082201007387 */ /* 0x000fe80000100a00 */
[----:B------:R-:W2:Y:S04]  /*49890*/  LDL.LU.64 R8, [R1+0x4b0] ;  /* 0x0004b00001087983 */ /* 0x000ea80000300a00 */
[----:B------:R-:W-:Y:S04]  /*498a0*/  STL.64 [R1+0x4f0], R16 ;  /* 0x0004f01001007387 */ /* 0x000fe80000100a00 */
[----:B------:R-:W-:Y:S04]  /*498b0*/  STL.64 [R1+0x4f8], R18 ;  /* 0x0004f81201007387 */ /* 0x000fe80000100a00 */
[----:B------:R-:W2:Y:S01]  /*498c0*/  LDL.LU.64 R10, [R1+0x4b8] ;  /* 0x0004b800010a7983 */ /* 0x000ea20000300a00 */
[C---:B------:R-:W-:Y:S06]  /*498d0*/  HMMA.16816.F32 R48, R28.reuse, R2, R48 ;  /* 0x000000021c30723c */ /* 0x040fec0000001830 */
[C---:B------:R-:W-:Y:S01]  /*498e0*/  HMMA.16816.F32 R20, R28.reuse, R4, R20 ;  /* 0x000000041c14723c */ /* 0x040fe20000001814 */
[----:B------:R1:W-:Y:S04]  /*498f0*/  STL.64 [R1+0x4e0], R12 ;  /* 0x0004e00c01007387 */ /* 0x0003e80000100a00 */
[----:B------:R3:W-:Y:S04]  /*49900*/  STL.64 [R1+0x4e8], R14 ;  /* 0x0004e80e01007387 */ /* 0x0007e80000100a00 */
[----:B0-----:R-:W4:Y:S04]  /*49910*/  LDL.LU.64 R40, [R1+0x4a0] ;  /* 0x0004a00001287983 */ /* 0x001f280000300a00 */
[----:B------:R-:W4:Y:S04]  /*49920*/  LDL.LU.64 R42, [R1+0x4a8] ;  /* 0x0004a800012a7983 */ /* 0x000f280000300a00 */
[----:B-1----:R-:W4:Y:S04]  /*49930*/  LDL.LU.64 R12, [R1+0x490] ;  /* 0x00049000010c7983 */ /* 0x002f280000300a00 */
[----:B---3--:R-:W3:Y:S04]  /*49940*/  LDL.LU.64 R14, [R1+0x498] ;  /* 0x00049800010e7983 */ /* 0x008ee80000300a00 */
[----:B------:R-:W3:Y:S04]  /*49950*/  LDL.LU.64 R32, [R1+0x480] ;  /* 0x0004800001207983 */ /* 0x000ee80000300a00 */
[----:B------:R-:W3:Y:S04]  /*49960*/  LDL.LU.64 R34, [R1+0x488] ;  /* 0x0004880001227983 */ /* 0x000ee80000300a00 */
[----:B------:R-:W3:Y:S04]  /*49970*/  LDL.LU.64 R16, [R1+0x470] ;  /* 0x0004700001107983 */ /* 0x000ee80000300a00 */
[----:B------:R-:W3:Y:S04]  /*49980*/  LDL.LU.64 R18, [R1+0x478] ;  /* 0x0004780001127983 */ /* 0x000ee80000300a00 */
[----:B------:R-:W3:Y:S04]  /*49990*/  LDL.LU.64 R44, [R1+0x460] ;  /* 0x00046000012c7983 */ /* 0x000ee80000300a00 */
[----:B------:R-:W-:Y:S04]  /*499a0*/  STL.64 [R1+0x4d0], R48 ;  /* 0x0004d03001007387 */ /* 0x000fe80000100a00 */
[----:B------:R-:W-:Y:S04]  /*499b0*/  STL.64 [R1+0x4d8], R50 ;  /* 0x0004d83201007387 */ /* 0x000fe80000100a00 */
[----:B------:R-:W3:Y:S04]  /*499c0*/  LDL.LU.64 R46, [R1+0x468] ;  /* 0x00046800012e7983 */ /* 0x000ee80000300a00 */
[----:B------:R0:W-:Y:S04]  /*499d0*/  STL.64 [R1+0x4c0], R20 ;  /* 0x0004c01401007387 */ /* 0x0001e80000100a00 */
[----:B------:R1:W-:Y:S04]  /*499e0*/  STL.64 [R1+0x4c8], R22 ;  /* 0x0004c81601007387 */ /* 0x0003e80000100a00 */
[----:B0-----:R-:W3:Y:S04]  /*499f0*/  LDL.LU.64 R20, [R1+0x450] ;  /* 0x0004500001147983 */ /* 0x001ee80000300a00 */
[----:B-1----:R-:W3:Y:S04]  /*49a00*/  LDL.LU.64 R22, [R1+0x458] ;  /* 0x0004580001167983 */ /* 0x002ee80000300a00 */
[----:B------:R-:W3:Y:S04]  /*49a10*/  LDL.LU.64 R56, [R1+0x430] ;  /* 0x0004300001387983 */ /* 0x000ee80000300a00 */
[----:B------:R-:W3:Y:S04]  /*49a20*/  LDL.LU.64 R58, [R1+0x438] ;  /* 0x00043800013a7983 */ /* 0x000ee80000300a00 */
[----:B------:R-:W3:Y:S04]  /*49a30*/  LDL.LU.64 R52, [R1+0x420] ;  /* 0x0004200001347983 */ /* 0x000ee80000300a00 */
[----:B------:R-:W3:Y:S04]  /*49a40*/  LDL.LU.64 R54, [R1+0x428] ;  /* 0x0004280001367983 */ /* 0x000ee80000300a00 */
[----:B------:R-:W3:Y:S04]  /*49a50*/  LDL.LU.64 R48, [R1+0x210] ;  /* 0x0002100001307983 */ /* 0x000ee80000300a00 */
[----:B------:R-:W3:Y:S01]  /*49a60*/  LDL.LU.64 R50, [R1+0x218] ;  /* 0x0002180001327983 */ /* 0x000ee20000300a00 */
[----:B--2---:R-:W-:-:S15]  /*49a70*/  HMMA.16816.F32 R8, R28, R6, R8 ;  /* 0x000000061c08723c */ /* 0x004fde0000001808 */
[----:B------:R-:W-:-:S08]  /*49a80*/  NOP ;  /* 0x0000000000007918 */ /* 0x000fd00000000000 */
[----:B------:R-:W-:Y:S04]  /*49a90*/  STL.64 [R1+0x4b0], R8 ;  /* 0x0004b00801007387 */ /* 0x000fe80000100a00 */
[----:B------:R0:W-:Y:S04]  /*49aa0*/  STL.64 [R1+0x4b8], R10 ;  /* 0x0004b80a01007387 */ /* 0x0001e80000100a00 */
[----:B0-----:R-:W3:Y:S04]  /*49ab0*/  LDL.LU.64 R10, [R1+0x5e10] ;  /* 0x005e1000010a7983 */ /* 0x001ee80000300a00 */
[----:B------:R-:W4:Y:S02]  /*49ac0*/  LDL.LU.64 R8, [R1+0x5e08] ;  /* 0x005e080001087983 */ /* 0x000f240000300a00 */
[C---:B----4-:R-:W-:Y:S06]  /*49ad0*/  HMMA.16816.F32 R40, R28.reuse, R8, R40 ;  /* 0x000000081c28723c */ /* 0x050fec0000001828 */
[----:B---3--:R-:W-:-:S15]  /*49ae0*/  HMMA.16816.F32 R12, R28, R10, R12 ;  /* 0x0000000a1c0c723c */ /* 0x008fde000000180c */
[----:B------:R-:W-:-:S02]  /*49af0*/  NOP ;  /* 0x0000000000007918 */ /* 0x000fc40000000000 */
[----:B------:R-:W-:Y:S04]  /*49b00*/  STL.64 [R1+0x4a0], R40 ;  /* 0x0004a02801007387 */ /* 0x000fe80000100a00 */
[----:B------:R0:W-:Y:S04]  /*49b10*/  STL.64 [R1+0x4a8], R42 ;  /* 0x0004a82a01007387 */ /* 0x0001e80000100a00 */
[----:B0-----:R-:W2:Y:S04]  /*49b20*/  LDL.LU.64 R42, [R1+0x5e00] ;  /* 0x005e0000012a7983 */ /* 0x001ea80000300a00 */
[----:B------:R-:W3:Y:S04]  /*49b30*/  LDL.LU.64 R40, [R1+0x5df8] ;  /* 0x005df80001287983 */ /* 0x000ee80000300a00 */
[----:B------:R-:W-:Y:S04]  /*49b40*/  STL.64 [R1+0x490], R12 ;  /* 0x0004900c01007387 */ /* 0x000fe80000100a00 */
[----:B------:R0:W-:Y:S04]  /*49b50*/  STL.64 [R1+0x498], R14 ;  /* 0x0004980e01007387 */ /* 0x0001e80000100a00 */
[----:B0-----:R-:W4:Y:S04]  /*49b60*/  LDL.LU.64 R14, [R1+0x5df0] ;  /* 0x005df000010e7983 */ /* 0x001f280000300a00 */
[----:B------:R-:W2:Y:S02]  /*49b70*/  LDL.LU.64 R12, [R1+0x5de8] ;  /* 0x005de800010c7983 */ /* 0x000ea40000300a00 */
[C---:B--2---:R-:W-:Y:S06]  /*49b80*/  HMMA.16816.F32 R32, R28.reuse, R12, R32 ;  /* 0x0000000c1c20723c */ /* 0x044fec0000001820 */
[----:B----4-:R-:W-:-:S15]  /*49b90*/  HMMA.16816.F32 R16, R28, R14, R16 ;  /* 0x0000000e1c10723c */ /* 0x010fde0000001810 */
[----:B------:R-:W-:-:S02]  /*49ba0*/  NOP ;  /* 0x0000000000007918 */ /* 0x000fc40000000000 */
[----:B------:R-:W-:Y:S04]  /*49bb0*/  STL.64 [R1+0x480], R32 ;  /* 0x0004802001007387 */ /* 0x000fe80000100a00 */
[----:B------:R0:W-:Y:S04]  /*49bc0*/  STL.64 [R1+0x488], R34 ;  /* 0x0004882201007387 */ /* 0x0001e80000100a00 */
[----:B0-----:R-:W2:Y:S04]  /*49bd0*/  LDL.LU.64 R34, [R1+0x5de0] ;  /* 0x005de00001227983 */ /* 0x001ea80000300a00 */
[----:B------:R-:W4:Y:S04]  /*49be0*/  LDL.LU.64 R32, [R1+0x5dd8] ;  /* 0x005dd80001207983 */ /* 0x000f280000300a00 */
[----:B------:R-:W-:Y:S04]  /*49bf0*/  STL.64 [R1+0x470], R16 ;  /* 0x0004701001007387 */ /* 0x000fe80000100a00 */
[----:B------:R0:W-:Y:S04]  /*49c00*/  STL.64 [R1+0x478], R18 ;  /* 0x0004781201007387 */ /* 0x0001e80000100a00 */
[----:B0-----:R-:W3:Y:S04]  /*49c10*/  LDL.LU.64 R18, [R1+0x5dd0] ;  /* 0x005dd00001127983 */ /* 0x001ee80000300a00 */
[----:B------:R-:W2:Y:S04]  /*49c20*/  LDL.LU.64 R16, [R1+0x5dc8] ;  /* 0x005dc80001107983 */ /* 0x000ea80000300a00 */
[----:B------:R-:W-:Y:S04]  /*49c30*/  STL.64 [R1+0x5d98], R14 ;  /* 0x005d980e01007387 */ /* 0x000fe80000100a00 */
[----:B------:R0:W-:Y:S04]  /*49c40*/  STL.64 [R1+0x5d90], R12 ;  /* 0x005d900c01007387 */ /* 0x0001e80000100a00 */
[----:B0-----:R-:W4:Y:S04]  /*49c50*/  LDL.LU.64 R12, [R1+0x440] ;  /* 0x00044000010c7983 */ /* 0x001f280000300a00 */
[----:B------:R-:W4:Y:S01]  /*49c60*/  LDL.LU.64 R14, [R1+0x448] ;  /* 0x00044800010e7983 */ /* 0x000f220000300a00 */
[C---:B--2---:R-:W-:Y:S06]  /*49c70*/  HMMA.16816.F32 R44, R28.reuse, R16, R44 ;  /* 0x000000101c2c723c */ /* 0x044fec000000182c */
[----:B---3--:R-:W-:-:S15]  /*49c80*/  HMMA.16816.F32 R20, R28, R18, R20 ;  /* 0x000000121c14723c */ /* 0x008fde0000001814 */
[----:B------:R-:W-:-:S02]  /*49c90*/  NOP ;  /* 0x0000000000007918 */ /* 0x000fc40000000000 */
[----:B------:R-:W-:Y:S04]  /*49ca0*/  STL.64 [R1+0x460], R44 ;  /* 0x0004602c01007387 */ /* 0x000fe80000100a00 */
[----:B------:R0:W-:Y:S04]  /*49cb0*/  STL.64 [R1+0x468], R46 ;  /* 0x0004682e01007387 */ /* 0x0001e80000100a00 */
[----:B0-----:R-:W2:Y:S04]  /*49cc0*/  LDL.LU R47, [R1+0x5dc0] ;  /* 0x005dc000012f7983 */ /* 0x001ea80000300800 */
[----:B------:R-:W-:Y:S04]  /*49cd0*/  STL.64 [R1+0x450], R20 ;  /* 0x0004501401007387 */ /* 0x000fe80000100a00 */
[----:B------:R0:W-:Y:S04]  /*49ce0*/  STL.64 [R1+0x458], R22 ;  /* 0x0004581601007387 */ /* 0x0001e80000100a00 */
[----:B0-----:R-:W3:Y:S04]  /*49cf0*/  LDL.LU.64 R22, [R1+0x5db8] ;  /* 0x005db80001167983 */ /* 0x001ee80000300a00 */
[----:B------:R-:W4:Y:S04]  /*49d00*/  LDL.LU.64 R20, [R1+0x5db0] ;  /* 0x005db00001147983 */ /* 0x000f280000300a00 */
[----:B------:R-:W-:Y:S04]  /*49d10*/  STL.64 [R1+0x5d80], R18 ;  /* 0x005d801201007387 */ /* 0x000fe80000100a00 */
[----:B------:R4:W-:Y:S02]  /*49d20*/  STL.64 [R1+0x5d78], R16 ;  /* 0x005d781001007387 */ /* 0x0009e40000100a00 */
[C---:B----4-:R-:W-:Y:S06]  /*49d30*/  HMMA.16816.F32 R16, R28.reuse, R20, R12 ;  /* 0x000000141c10723c */ /* 0x050fec000000180c */
[C---:B---3--:R-:W-:Y:S06]  /*49d40*/  HMMA.16816.F32 R12, R28.reuse, R22, R56 ;  /* 0x000000161c0c723c */ /* 0x048fec0000001838 */
[----:B------:R-:W-:Y:S11]  /*49d50*/  STL.64 [R1+0x5d70], R22 ;  /* 0x005d701601007387 */ /* 0x000ff60000100a00 */
[----:B------:R-:W-:Y:S04]  /*49d60*/  STL.64 [R1+0x440], R16 ;  /* 0x0004401001007387 */ /* 0x000fe80000100a00 */
[----:B------:R0:W-:Y:S04]  /*49d70*/  STL.64 [R1+0x448], R18 ;  /* 0x0004481201007387 */ /* 0x0001e80000100a00 */
[----:B------:R-:W-:Y:S04]  /*49d80*/  STL.64 [R1+0x5d68], R20 ;  /* 0x005d681401007387 */ /* 0x000fe80000100a00 */
[----:B------:R-:W-:Y:S04]  /*49d90*/  STL.64 [R1+0x430], R12 ;  /* 0x0004300c01007387 */ /* 0x000fe80000100a00 */
[----:B------:R1:W-:Y:S01]  /*49da0*/  STL.64 [R1+0x438], R14 ;  /* 0x0004380e01007387 */ /* 0x0003e20000100a00 */
[C---:B0-----:R-:W-:Y:S06]  /*49db0*/  HMMA.16816.F32 R16, R28.reuse, R24, R52 ;  /* 0x000000181c10723c */ /* 0x041fec0000001834 */
[----:B-1----:R-:W-:Y:S07]  /*49dc0*/  HMMA.16816.F32 R12, R28, R40, R48 ;  /* 0x000000281c0c723c */ /* 0x002fee0000001830 */
[----:B--2---:R-:W-:-:S10]  /*49dd0*/  IMAD R28, R60, 0x100, R47 ;  /* 0x000001003c1c7824 */ /* 0x004fd400078e022f */
[----:B------:R0:W-:Y:S04]  /*49de0*/  STL.64 [R1+0x420], R16 ;  /* 0x0004201001007387 */ /* 0x0001e80000100a00 */
[----:B------:R1:W-:Y:S04]  /*49df0*/  STL.64 [R1+0x428], R18 ;  /* 0x0004281201007387 */ /* 0x0003e80000100a00 */
[----:B------:R2:W-:Y:S04]  /*49e00*/  STL.64 [R1+0x210], R12 ;  /* 0x0002100c01007387 */ /* 0x0005e80000100a00 */
[----:B------:R3:W-:Y:S04]  /*49e10*/  STL.64 [R1+0x218], R14 ;  /* 0x0002180e01007387 */ /* 0x0007e80000100a00 */
[----:B------:R-:W4:Y:S04]  /*49e20*/  LDL.LU.64 R56, [R1+0x410] ;  /* 0x0004100001387983 */ /* 0x000f280000300a00 */
[----:B------:R-:W4:Y:S04]  /*49e30*/  LDL.LU.64 R58, [R1+0x418] ;  /* 0x00041800013a7983 */ /* 0x000f280000300a00 */
[----:B------:R-:W4:Y:S04]  /*49e40*/  LDL.LU.64 R52, [R1+0x400] ;  /* 0x0004000001347983 */ /* 0x000f280000300a00 */
[----:B------:R-:W4:Y:S04]  /*49e50*/  LDL.LU.64 R54, [R1+0x408] ;  /* 0x0004080001367983 */ /* 0x000f280000300a00 */
[----:B------:R-:W4:Y:S04]  /*49e60*/  LDL.LU.64 R48, [R1+0x3f0] ;  /* 0x0003f00001307983 */ /* 0x000f280000300a00 */
[----:B------:R-:W4:Y:S04]  /*49e70*/  LDL.LU.64 R50, [R1+0x3f8] ;  /* 0x0003f80001327983 */ /* 0x000f280000300a00 */
[----:B------:R-:W4:Y:S04]  /*49e80*/  LDL.LU.64 R20, [R1+0x3e0] ;  /* 0x0003e00001147983 */ /* 0x000f280000300a00 */
[----:B------:R-:W4:Y:S04]  /*49e90*/  LDL.LU.64 R22, [R1+0x3e8] ;  /* 0x0003e80001167983 */ /* 0x000f280000300a00 */
[----:B0-----:R-:W4:Y:S04]  /*49ea0*/  LDL.LU.64 R16, [R1+0x3d0] ;  /* 0x0003d00001107983 */ /* 0x001f280000300a00 */
[----:B-1----:R-:W4:Y:S04]  /*49eb0*/  LDL.LU.64 R18, [R1+0x3d8] ;  /* 0x0003d80001127983 */ /* 0x002f280000300a00 */
[----:B--2---:R-:W2:Y:S04]  /*49ec0*/  LDL.LU.64 R12, [R1+0x3c0] ;  /* 0x0003c000010c7983 */ /* 0x004ea80000300a00 */
[----:B---3--:R-:W2:Y:S04]  /*49ed0*/  LDL.LU.64 R14, [R1+0x3c8] ;  /* 0x0003c800010e7983 */ /* 0x008ea80000300a00 */
[----:B------:R-:W3:Y:S01]  /*49ee0*/  LDL.LU R47, [R1+0x2190] ;  /* 0x00219000012f7983 */ /* 0x000ee20000300800 */
[----:B------:R-:W-:-:S02]  /*49ef0*/  IMAD R29, R43, 0x100, R35 ;  /* 0x000001002b1d7824 */ /* 0x000fc400078e0223 */
[----:B------:R-:W-:Y:S02]  /*49f00*/  IMAD R30, R33, 0x100, R32 ;  /* 0x00000100211e7824 */ /* 0x000fe400078e0220 */
[----:B------:R-:W-:Y:S01]  /*49f10*/  IMAD R31, R42, 0x100, R34 ;  /* 0x000001002a1f7824 */ /* 0x000fe200078e0222 */
[----:B---3--:R0:W-:Y:S04]  /*49f20*/  STL [R1+0x5d88], R47 ;  /* 0x005d882f01007387 */ /* 0x0081e80000100800 */
[----:B------:R-:W3:Y:S04]  /*49f30*/  LDL.LU R60, [R1+0x218c] ;  /* 0x00218c00013c7983 */ /* 0x000ee80000300800 */
[----:B------:R-:W3:Y:S04]  /*49f40*/  LDL.LU R35, [R1+0x2198] ;  /* 0x0021980001237983 */ /* 0x000ee80000300800 */
[----:B------:R-:W3:Y:S04]  /*49f50*/  LDL.LU R43, [R1+0x2194] ;  /* 0x00219400012b7983 */ /* 0x000ee80000300800 */
[----:B------:R-:W3:Y:S04]  /*49f60*/  LDL.LU R32, [R1+0x21a0] ;  /* 0x0021a00001207983 */ /* 0x000ee80000300800 */
[----:B------:R-:W3:Y:S04]  /*49f70*/  LDL.LU R33, [R1+0x219c] ;  /* 0x00219c0001217983 */ /* 0x000ee80000300800 */
[----:B------:R-:W3:Y:S01]  /*49f80*/  LDL.LU R34, [R1+0x21a8] ;  /* 0x0021a80001227983 */ /* 0x000ee20000300800 */
[----:B------:R-:W-:-:S02]  /*49f90*/  F2FP.F16.E5M2.UNPACK_B R28, R28 ;  /* 0x0000001cff1c723e */ /* 0x000fc400020004ff */
[----:B------:R-:W-:Y:S02]  /*49fa0*/  F2FP.F16.E5M2.UNPACK_B R29, R29 ;  /* 0x0000001dff1d723e */ /* 0x000fe400020004ff */
[----:B------:R-:W-:Y:S02]  /*49fb0*/  F2FP.F16.E5M2.UNPACK_B R30, R30 ;  /* 0x0000001eff1e723e */ /* 0x000fe400020004ff */
[----:B------:R-:W-:-:S07]  /*49fc0*/  F2FP.F16.E5M2.UNPACK_B R31, R31 ;  /* 0x0000001fff1f723e */ /* 0x000fce00020004ff */
[C---:B----4-:R-:W-:Y:S06]  /*49fd0*/  HMMA.16816.F32 R56, R28.reuse, R38, R56 ;  /* 0x000000261c38723c */ /* 0x050fec0000001838 */
[C---:B0-----:R-:W-:Y:S06]  /*49fe0*/  HMMA.16816.F32 R44, R28.reuse, R36, R52 ;  /* 0x000000241c2c723c */ /* 0x041fec0000001834 */
[C---:B------:R-:W-:Y:S06]  /*49ff0*/  HMMA.16816.F32 R20, R28.reuse, R2, R20 ;  /* 0x000000021c14723c */ /* 0x040fec0000001814 */
[C---:B------:R-:W-:Y:S06]  /*4a000*/  HMMA.16816.F32 R16, R28.reuse, R4, R16 ;  /* 0x000000041c10723c */ /* 0x040fec0000001810 */
[C---:B--2---:R-:W-:Y:S01]  /*4a010*/  HMMA.16816.F32 R12, R28.reuse, R6, R12 ;  /* 0x000000061c0c723c */ /* 0x044fe2000000180c */
[----:B---3--:R-:W-:Y:S04]  /*4a020*/  STL.64 [R1+0x5da8], R34 ;  /* 0x005da82201007387 */ /* 0x008fe80000100a00 */
[----:B------:R0:W-:Y:S04]  /*4a030*/  STL.64 [R1+0x5da0], R32 ;  /* 0x005da02001007387 */ /* 0x0001e80000100a00 */
[----:B------:R-:W2:Y:S01]  /*4a040*/  LDL.LU R42, [R1+0x21a4] ;  /* 0x0021a400012a7983 */ /* 0x000ea20000300800 */
[C---:B0-----:R-:W-:Y:S03]  /*4a050*/  HMMA.16816.F32 R32, R28.reuse, R26, R48 ;  /* 0x0000001a1c20723c */ /* 0x041fe60000001830 */
[----:B------:R-:W-:Y:S04]  /*4a060*/  STL.64 [R1+0x410], R56 ;  /* 0x0004103801007387 */ /* 0x000fe80000100a00 */
[----:B------:R-:W-:Y:S04]  /*4a070*/  STL.64 [R1+0x418], R58 ;  /* 0x0004183a01007387 */ /* 0x000fe80000100a00 */
[----:B------:R-:W-:Y:S04]  /*4a080*/  STL.64 [R1+0x400], R44 ;  /* 0x0004002c01007387 */ /* 0x000fe80000100a00 */
[----:B------:R-:W-:Y:S08]  /*4a090*/  STL.64 [R1+0x408], R46 ;  /* 0x0004082e01007387 */ /* 0x000ff00000100a00 */
[----:B------:R0:W-:Y:S04]  /*4a0a0*/  STL.64 [R1+0x3f0], R32 ;  /* 0x0003f02001007387 */ /* 0x0001e80000100a00 */
[----:B------:R1:W-:Y:S04]  /*4a0b0*/  STL.64 [R1+0x3f8], R34 ;  /* 0x0003f82201007387 */ /* 0x0003e80000100a00 */
[----:B------:R-:W-:Y:S04]  /*4a0c0*/  STL.64 [R1+0x3e0], R20 ;  /* 0x0003e01401007387 */ /* 0x000fe80000100a00 */
[----:B------:R-:W-:Y:S04]  /*4a0d0*/  STL.64 [R1+0x3e8], R22 ;  /* 0x0003e81601007387 */ /* 0x000fe80000100a00 */
[----:B0-----:R-:W3:Y:S04]  /*4a0e0*/  LDL.LU.64 R32, [R1+0x3b0] ;  /* 0x0003b00001207983 */ /* 0x001ee80000300a00 */
[----:B------:R-:W-:Y:S04]  /*4a0f0*/  STL.64 [R1+0x3d0], R16 ;  /* 0x0003d01001007387 */ /* 0x000fe80000100a00 */
[----:B------:R-:W-:Y:S04]  /*4a100*/  STL.64 [R1+0x3d8], R18 ;  /* 0x0003d81201007387 */ /* 0x000fe80000100a00 */
[----:B-1----:R-:W3:Y:S04]  /*4a110*/  LDL.LU.64 R34, [R1+0x3b8] ;  /* 0x0003b80001227983 */ /* 0x002ee80000300a00 */
[----:B------:R0:W-:Y:S04]  /*4a120*/  STL.64 [R1+0x3c0], R12 ;  /* 0x0003c00c01007387 */ /* 0x0001e80000100a00 */
[----:B------:R1:W-:Y:S04]  /*4a130*/  STL.64 [R1+0x3c8], R14 ;  /* 0x0003c80e01007387 */ /* 0x0003e80000100a00 */
[----:B0-----:R-:W4:Y:S04]  /*4a140*/  LDL.LU.64 R12, [R1+0x3a0] ;  /* 0x0003a000010c7983 */ /* 0x001f280000300a00 */
[----:B-1----:R-:W4:Y:S04]  /*4a150*/  LDL.LU.64 R14, [R1+0x3a8] ;  /* 0x0003a800010e7983 */ /* 0x002f280000300a00 */
[----:B------:R-:W2:Y:S04]  /*4a160*/  LDL.LU.64 R44, [R1+0x390] ;  /* 0x00039000012c7983 */ /* 0x000ea80000300a00 */
        /* <DEDUP_REMOVED lines=11> */
[----:B------:R-:W-:Y:S04]  /*4a220*/  STL.64 [R1+0x5d50], R6 ;  /* 0x005d500601007387 */ /* 0x000fe80000100a00 */
[----:B------:R0:W-:Y:S04]  /*4a230*/  STL.64 [R1+0x5d48], R4 ;  /* 0x005d480401007387 */ /* 0x0001e80000100a00 */
[----:B0-----:R-:W2:Y:S04]  /*4a240*/  LDL.LU.64 R4, [R1+0x350] ;  /* 0x0003500001047983 */ /* 0x001ea80000300a00 */
[----:B------:R-:W2:Y:S01]  /*4a250*/  LDL.LU.64 R6, [R1+0x358] ;  /* 0x0003580001067983 */ /* 0x000ea20000300a00 */
[C---:B---3--:R-:W-:Y:S06]  /*4a260*/  HMMA.16816.F32 R32, R28.reuse, R8, R32 ;  /* 0x000000081c20723c */ /* 0x048fec0000001820 */
[----:B----4-:R-:W-:-:S15]  /*4a270*/  HMMA.16816.F32 R12, R28, R10, R12 ;  /* 0x0000000a1c0c723c */ /* 0x010fde000000180c */
[----:B------:R-:W-:-:S02]  /*4a280*/  NOP ;  /* 0x0000000000007918 */ /* 0x000fc40000000000 */
[----:B------:R-:W-:Y:S04]  /*4a290*/  STL.64 [R1+0x3b0], R32 ;  /* 0x0003b02001007387 */ /* 0x000fe80000100a00 */
[----:B------:R0:W-:Y:S04]  /*4a2a0*/  STL.64 [R1+0x3b8], R34 ;  /* 0x0003b82201007387 */ /* 0x0001e80000100a00 */
[----:B0-----:R-:W3:Y:S04]  /*4a2b0*/  LDL.LU.64 R34, [R1+0x5da8] ;  /* 0x005da80001227983 */ /* 0x001ee80000300a00 */
        /* <DEDUP_REMOVED lines=17> */
[----:B0-----:R-:W4:Y:S04]  /*4a3d0*/  LDL.LU.64 R18, [R1+0x5d80] ;  /* 0x005d800001127983 */ /* 0x001f280000300a00 */
[----:B------:R-:W3:Y:S02]  /*4a3e0*/  LDL.LU.64 R16, [R1+0x5d78] ;  /* 0x005d780001107983 */ /* 0x000ee40000300a00 */
[----:B---3--:R-:W-:-:S15]  /*4a3f0*/  HMMA.16816.F32 R20, R28, R16, R20 ;  /* 0x000000101c14723c */ /* 0x008fde0000001814 */
[----:B------:R-:W-:-:S08]  /*4a400*/  NOP ;  /* 0x0000000000007918 */ /* 0x000fd00000000000 */
[----:B------:R-:W-:Y:S04]  /*4a410*/  STL.64 [R1+0x370], R20 ;  /* 0x0003701401007387 */ /* 0x000fe80000100a00 */
[----:B------:R0:W-:Y:S04]  /*4a420*/  STL.64 [R1+0x378], R22 ;  /* 0x0003781601007387 */ /* 0x0001e80000100a00 */
[----:B0-----:R-:W3:Y:S04]  /*4a430*/  LDL.LU.64 R22, [R1+0x5d70] ;  /* 0x005d700001167983 */ /* 0x001ee80000300a00 */
[----:B------:R-:W2:Y:S01]  /*4a440*/  LDL.LU.64 R20, [R1+0x5d68] ;  /* 0x005d680001147983 */ /* 0x000ea20000300a00 */
[----:B----4-:R-:W-:Y:S06]  /*4a450*/  HMMA.16816.F32 R8, R28, R18, R8 ;  /* 0x000000121c08723c */ /* 0x010fec0000001808 */
[----:B------:R-:W-:Y:S04]  /*4a460*/  STL.64 [R1+0x5d30], R18 ;  /* 0x005d301201007387 */ /* 0x000fe80000100a00 */
[----:B------:R-:W-:-:S13]  /*4a470*/  STL.64 [R1+0x5d28], R16 ;  /* 0x005d281001007387 */ /* 0x000fda0000100a00 */
[----:B------:R-:W-:Y:S04]  /*4a480*/  STL.64 [R1+0x360], R8 ;  /* 0x0003600801007387 */ /* 0x000fe80000100a00 */
[----:B------:R2:W-:Y:S02]  /*4a490*/  STL.64 [R1+0x368], R10 ;  /* 0x0003680a01007387 */ /* 0x0005e40000100a00 */
[C---:B--2---:R-:W-:Y:S06]  /*4a4a0*/  HMMA.16816.F32 R8, R28.reuse, R20, R4 ;  /* 0x000000141c08723c */ /* 0x044fec0000001804 */
        /* <DEDUP_REMOVED lines=8> */
[----:B-1----:R-:W-:-:S15]  /*4a530*/  HMMA.16816.F32 R4, R28, R40, R48 ;  /* 0x000000281c04723c */ /* 0x002fde0000001830 */
[----:B------:R-:W-:-:S02]  /*4a540*/  NOP ;  /* 0x0000000000007918 */ /* 0x000fc40000000000 */
[----:B------:R0:W-:Y:S04]  /*4a550*/  STL.64 [R1+0x330], R8 ;  /* 0x0003300801007387 */ /* 0x0001e80000100a00 */
[----:B------:R1:W-:Y:S04]  /*4a560*/  STL.64 [R1+0x338], R10 ;  /* 0x0003380a01007387 */ /* 0x0003e80000100a00 */
[----:B------:R2:W-:Y:S04]  /*4a570*/  STL.64 [R1+0x200], R4 ;  /* 0x0002000401007387 */ /* 0x0005e80000100a00 */
[----:B------:R3:W-:Y:S04]  /*4a580*/  STL.64 [R1+0x208], R6 ;  /* 0x0002080601007387 */ /* 0x0007e80000100a00 */
[----:B0-----:R-:W4:Y:S04]  /*4a590*/  LDL.LU.64 R8, [R1+0x320] ;  /* 0x0003200001087983 */ /* 0x001f280000300a00 */
[----:B-1----:R-:W4:Y:S04]  /*4a5a0*/  LDL.LU.64 R10, [R1+0x328] ;  /* 0x00032800010a7983 */ /* 0x002f280000300a00 */
[----:B--2---:R-:W2:Y:S04]  /*4a5b0*/  LDL.LU.64 R4, [R1+0x310] ;  /* 0x0003100001047983 */ /* 0x004ea80000300a00 */
[----:B---3--:R-:W2:Y:S01]  /*4a5c0*/  LDL.LU.64 R6, [R1+0x318] ;  /* 0x0003180001067983 */ /* 0x008ea20000300a00 */
[----:B------:R-:W-:-:S02]  /*4a5d0*/  IMAD R28, R60, 0x100, R47 ;  /* 0x000001003c1c7824 */ /* 0x000fc400078e022f */
[----:B------:R-:W-:Y:S02]  /*4a5e0*/  IMAD R29, R43, 0x100, R35 ;  /* 0x000001002b1d7824 */ /* 0x000fe400078e0223 */
[----:B------:R-:W-:Y:S02]  /*4a5f0*/  IMAD R30, R33, 0x100, R32 ;  /* 0x00000100211e7824 */ /* 0x000fe400078e0220 */
[----:B------:R-:W-:Y:S01]  /*4a600*/  IMAD R31, R42, 0x100, R34 ;  /* 0x000001002a1f7824 */ /* 0x000fe200078e0222 */
[----:B------:R-:W3:Y:S01]  /*4a610*/  LDL.LU.64 R56, [R1+0x300] ;  /* 0x0003000001387983 */ /* 0x000ee20000300a00 */
[----:B------:R-:W-:Y:S02]  /*4a620*/  F2FP.F16.E5M2.UNPACK_B R28, R28 ;  /* 0x0000001cff1c723e */ /* 0x000fe400020004ff */
[----:B------:R-:W-:Y:S02]  /*4a630*/  F2FP.F16.E5M2.UNPACK_B R29, R29 ;  /* 0x0000001dff1d723e */ /* 0x000fe400020004ff */
[----:B------:R-:W-:-:S02]  /*4a640*/  F2FP.F16.E5M2.UNPACK_B R30, R30 ;  /* 0x0000001eff1e723e */ /* 0x000fc400020004ff */
[----:B------:R-:W-:Y:S01]  /*4a650*/  F2FP.F16.E5M2.UNPACK_B R31, R31 ;  /* 0x0000001fff1f723e */ /* 0x000fe200020004ff */
[----:B------:R-:W3:Y:S04]  /*4a660*/  LDL.LU.64 R58, [R1+0x308] ;  /* 0x00030800013a7983 */ /* 0x000ee80000300a00 */
        /* <DEDUP_REMOVED lines=10> */
[----:B------:R-:W3:Y:S04]  /*4a710*/  LDL.LU R35, [R1+0x21b0] ;  /* 0x0021b00001237983 */ /* 0x000ee80000300800 */
[----:B------:R-:W3:Y:S04]  /*4a720*/  LDL.LU R43, [R1+0x21ac] ;  /* 0x0021ac00012b7983 */ /* 0x000ee80000300800 */
[----:B------:R-:W3:Y:S04]  /*4a730*/  LDL.LU R32, [R1+0x21b8] ;  /* 0x0021b80001207983 */ /* 0x000ee80000300800 */
[----:B------:R-:W3:Y:S04]  /*4a740*/  LDL.LU R33, [R1+0x21b4] ;  /* 0x0021b40001217983 */ /* 0x000ee80000300800 */
[----:B------:R-:W3:Y:S04]  /*4a750*/  LDL.LU R34, [R1+0x21c0] ;  /* 0x0021c00001227983 */ /* 0x000ee80000300800 */
[----:B------:R-:W3:Y:S01]  /*4a760*/  LDL.LU R42, [R1+0x21bc] ;  /* 0x0021bc00012a7983 */ /* 0x000ee20000300800 */
[C---:B----4-:R-:W-:Y:S06]  /*4a770*/  HMMA.16816.F32 R8, R28.reuse, R38, R8 ;  /* 0x000000261c08723c */ /* 0x050fec0000001808 */
[----:B--2---:R-:W-:-:S15]  /*4a780*/  HMMA.16816.F32 R4, R28, R36, R4 ;  /* 0x000000241c04723c */ /* 0x004fde0000001804 */
[----:B------:R-:W-:-:S02]  /*4a790*/  NOP ;  /* 0x0000000000007918 */ /* 0x000fc40000000000 */
[----:B------:R-:W-:Y:S04]  /*4a7a0*/  STL.64 [R1+0x320], R8 ;  /* 0x0003200801007387 */ /* 0x000fe80000100a00 */
[----:B------:R0:W-:Y:S04]  /*4a7b0*/  STL.64 [R1+0x328], R10 ;  /* 0x0003280a01007387 */ /* 0x0001e80000100a00 */
[----:B0-----:R-:W2:Y:S04]  /*4a7c0*/  LDL.LU.64 R10, [R1+0x5d60] ;  /* 0x005d6000010a7983 */ /* 0x001ea80000300a00 */
[----:B------:R-:W4:Y:S04]  /*4a7d0*/  LDL.LU.64 R8, [R1+0x5d58] ;  /* 0x005d580001087983 */ /* 0x000f280000300a00 */
[----:B------:R-:W-:Y:S04]  /*4a7e0*/  STL.64 [R1+0x310], R4 ;  /* 0x0003100401007387 */ /* 0x000fe80000100a00 */
[----:B------:R0:W-:Y:S04]  /*4a7f0*/  STL.64 [R1+0x318], R6 ;  /* 0x0003180601007387 */ /* 0x0001e80000100a00 */
[----:B0-----:R-:W2:Y:S04]  /*4a800*/  LDL.LU.64 R6, [R1+0x5d50] ;  /* 0x005d500001067983 */ /* 0x001ea80000300a00 */
[----:B------:R-:W4:Y:S01]  /*4a810*/  LDL.LU.64 R4, [R1+0x5d48] ;  /* 0x005d480001047983 */ /* 0x000f220000300a00 */
[----:B---3--:R-:W-:-:S15]  /*4a820*/  HMMA.16816.F32 R56, R28, R26, R56 ;  /* 0x0000001a1c38723c */ /* 0x008fde0000001838 */
[----:B------:R-:W-:-:S08]  /*4a830*/  NOP ;  /* 0x0000000000007918 */ /* 0x000fd00000000000 */
[----:B------:R-:W-:Y:S04]  /*4a840*/  STL.64 [R1+0x300], R56 ;  /* 0x0003003801007387 */ /* 0x000fe80000100a00 */
[----:B------:R0:W-:Y:S02]  /*4a850*/  STL.64 [R1+0x308], R58 ;  /* 0x0003083a01007387 */ /* 0x0001e40000100a00 */
[----:B0-----:R-:W-:Y:S02]  /*4a860*/  HMMA.16816.F32 R56, R28, R2, R20 ;  /* 0x000000021c38723c */ /* 0x001fe40000001814 */
[----:B------:R-:W3:-:S15]  /*4a870*/  LDL.LU.64 R20, [R1+0x2a0] ;  /* 0x0002a00001147983 */ /* 0x000ede0000300a00 */
[----:B------:R-:W-:-:S06]  /*4a880*/  NOP ;  /* 0x0000000000007918 */ /* 0x000fcc0000000000 */
[----:B------:R-:W-:Y:S04]  /*4a890*/  STL.64 [R1+0x2f0], R56 ;  /* 0x0002f03801007387 */ /* 0x000fe80000100a00 */
[----:B------:R-:W-:Y:S04]  /*4a8a0*/  STL.64 [R1+0x2f8], R58 ;  /* 0x0002f83a01007387 */ /* 0x000fe80000100a00 */
[----:B------:R-:W3:Y:S01]  /*4a8b0*/  LDL.LU.64 R22, [R1+0x2a8] ;  /* 0x0002a80001167983 */ /* 0x000ee20000300a00 */
[----:B----4-:R-:W-:-:S15]  /*4a8c0*/  HMMA.16816.F32 R16, R28, R4, R16 ;  /* 0x000000041c10723c */ /* 0x010fde0000001810 */
[----:B------:R-:W-:-:S08]  /*4a8d0*/  NOP ;  /* 0x0000000000007918 */ /* 0x000fd00000000000 */
[----:B------:R0:W-:Y:S04]  /*4a8e0*/  STL.64 [R1+0x2e0], R16 ;  /* 0x0002e01001007387 */ /* 0x0001e80000100a00 */
[----:B------:R1:W-:Y:S04]  /*4a8f0*/  STL.64 [R1+0x2e8], R18 ;  /* 0x0002e81201007387 */ /* 0x0003e80000100a00 */
[----:B0-----:R-:W4:Y:S04]  /*4a900*/  LDL.LU.64 R16, [R1+0x290] ;  /* 0x0002900001107983 */ /* 0x001f280000300a00 */
[----:B-1----:R-:W4:Y:S01]  /*4a910*/  LDL.LU.64 R18, [R1+0x298] ;  /* 0x0002980001127983 */ /* 0x002f220000300a00 */
[C---:B--2---:R-:W-:Y:S06]  /*4a920*/  HMMA.16816.F32 R56, R28.reuse, R6, R52 ;  /* 0x000000061c38723c */ /* 0x044fec0000001834 */
[C---:B------:R-:W-:Y:S06]  /*4a930*/  HMMA.16816.F32 R52, R28.reuse, R8, R44 ;  /* 0x000000081c34723c */ /* 0x040fec000000182c */
[C---:B------:R-:W-:Y:S01]  /*4a940*/  HMMA.16816.F32 R48, R28.reuse, R10, R48 ;  /* 0x0000000a1c30723c */ /* 0x040fe20000001830 */
[----:B------:R-:W2:Y:S05]  /*4a950*/  LDL.LU.64 R44, [R1+0x270] ;  /* 0x00027000012c7983 */ /* 0x000eaa0000300a00 */
[C---:B---3--:R-:W-:Y:S05]  /*4a960*/  HMMA.16816.F32 R20, R28.reuse, R12, R20 ;  /* 0x0000000c1c14723c */ /* 0x048fea0000001814 */
[----:B------:R0:W-:Y:S04]  /*4a970*/  STL.64 [R1+0x2d0], R56 ;  /* 0x0002d03801007387 */ /* 0x0001e80000100a00 */
[----:B------:R1:W-:Y:S04]  /*4a980*/  STL.64 [R1+0x2d8], R58 ;  /* 0x0002d83a01007387 */ /* 0x0003e80000100a00 */
[----:B------:R-:W2:Y:S04]  /*4a990*/  LDL.LU.64 R46, [R1+0x278] ;  /* 0x00027800012e7983 */ /* 0x000ea80000300a00 */
[----:B------:R3:W-:Y:S04]  /*4a9a0*/  STL.64 [R1+0x2c0], R52 ;  /* 0x0002c03401007387 */ /* 0x0007e80000100a00 */
[----:B------:R3:W-:Y:S04]  /*4a9b0*/  STL.64 [R1+0x2c8], R54 ;  /* 0x0002c83601007387 */ /* 0x0007e80000100a00 */
[----:B0-----:R-:W2:Y:S04]  /*4a9c0*/  LDL.LU.64 R56, [R1+0x250] ;  /* 0x0002500001387983 */ /* 0x001ea80000300a00 */
[----:B-1----:R-:W2:Y:S04]  /*4a9d0*/  LDL.LU.64 R58, [R1+0x258] ;  /* 0x00025800013a7983 */ /* 0x002ea80000300a00 */
[----:B------:R0:W-:Y:S04]  /*4a9e0*/  STL.64 [R1+0x2b0], R48 ;  /* 0x0002b03001007387 */ /* 0x0001e80000100a00 */
[----:B------:R1:W-:Y:S04]  /*4a9f0*/  STL.64 [R1+0x2b8], R50 ;  /* 0x0002b83201007387 */ /* 0x0003e80000100a00 */
[----:B---3--:R-:W3:Y:S04]  /*4aa00*/  LDL.LU.64 R52, [R1+0x240] ;  /* 0x0002400001347983 */ /* 0x008ee80000300a00 */
[----:B------:R-:W3:Y:S04]  /*4aa10*/  LDL.LU.64 R54, [R1+0x248] ;  /* 0x0002480001367983 */ /* 0x000ee80000300a00 */
[----:B0-----:R-:W3:Y:S04]  /*4aa20*/  LDL.LU.64 R48, [R1+0x630] ;  /* 0x0006300001307983 */ /* 0x001ee80000300a00 */
[----:B-1----:R-:W3:Y:S04]  /*4aa30*/  LDL.LU.64 R50, [R1+0x638] ;  /* 0x0006380001327983 */ /* 0x002ee80000300a00 */
[----:B------:R-:W-:Y:S04]  /*4aa40*/  STL.64 [R1+0x5d20], R10 ;  /* 0x005d200a01007387 */ /* 0x000fe80000100a00 */
[----:B------:R0:W-:Y:S04]  /*4aa50*/  STL.64 [R1+0x5d18], R8 ;  /* 0x005d180801007387 */ /* 0x0001e80000100a00 */
[----:B0-----:R-:W3:Y:S04]  /*4aa60*/  LDL.LU.64 R8, [R1+0x260] ;  /* 0x0002600001087983 */ /* 0x001ee80000300a00 */
[----:B------:R-:W3:Y:S04]  /*4aa70*/  LDL.LU.64 R10, [R1+0x268] ;  /* 0x00026800010a7983 */ /* 0x000ee80000300a00 */
[----:B------:R-:W-:Y:S04]  /*4aa80*/  STL.64 [R1+0x2a0], R20 ;  /* 0x0002a01401007387 */ /* 0x000fe80000100a00 */
[----:B------:R0:W-:Y:S04]  /*4aa90*/  STL.64 [R1+0x2a8], R22 ;  /* 0x0002a81601007387 */ /* 0x0001e80000100a00 */
[----:B0-----:R-:W3:Y:S04]  /*4aaa0*/  LDL.LU.64 R22, [R1+0x5d40] ;  /* 0x005d400001167983 */ /* 0x001ee80000300a00 */
[----:B------:R-:W3:Y:S01]  /*4aab0*/  LDL.LU.64 R20, [R1+0x5d38] ;  /* 0x005d380001147983 */ /* 0x000ee20000300a00 */
[----:B----4-:R-:W-:-:S15]  /*4aac0*/  HMMA.16816.F32 R16, R28, R14, R16 ;  /* 0x0000000e1c10723c */ /* 0x010fde0000001810 */
[----:B------:R-:W-:-:S08]  /*4aad0*/  NOP ;  /* 0x0000000000007918 */ /* 0x000fd00000000000 */
[----:B------:R-:W-:Y:S04]  /*4aae0*/  STL.64 [R1+0x290], R16 ;  /* 0x0002901001007387 */ /* 0x000fe80000100a00 */
[----:B------:R0:W-:Y:S04]  /*4aaf0*/  STL.64 [R1+0x298], R18 ;  /* 0x0002981201007387 */ /* 0x0001e80000100a00 */
[----:B0-----:R-:W2:Y:S04]  /*4ab00*/  LDL.LU.64 R18, [R1+0x5d30] ;  /* 0x005d300001127983 */ /* 0x001ea80000300a00 */
[----:B------:R-:W4:Y:S04]  /*4ab10*/  LDL.LU.64 R16, [R1+0x5d28] ;  /* 0x005d280001107983 */ /* 0x000f280000300a00 */
[----:B------:R-:W-:Y:S04]  /*4ab20*/  STL.64 [R1+0x5d00], R14 ;  /* 0x005d000e01007387 */ /* 0x000fe80000100a00 */
[----:B------:R0:W-:Y:S04]  /*4ab30*/  STL.64 [R1+0x5cf8], R12 ;  /* 0x005cf80c01007387 */ /* 0x0001e80000100a00 */
[----:B0-----:R-:W4:Y:S04]  /*4ab40*/  LDL.LU.64 R12, [R1+0x280] ;  /* 0x00028000010c7983 */ /* 0x001f280000300a00 */
[----:B------:R-:W4:Y:S02]  /*4ab50*/  LDL.LU.64 R14, [R1+0x288] ;  /* 0x00028800010e7983 */ /* 0x000f240000300a00 */
[----:B----4-:R-:W-:-:S15]  /*4ab60*/  HMMA.16816.F32 R12, R28, R16, R12 ;  /* 0x000000101c0c723c */ /* 0x010fde000000180c */
[----:B------:R-:W-:-:S08]  /*4ab70*/  NOP ;  /* 0x0000000000007918 */ /* 0x000fd00000000000 */
[----:B------:R-:W-:Y:S04]  /*4ab80*/  STL.64 [R1+0x280], R12 ;  /* 0x0002800c01007387 */ /* 0x000fe80000100a00 */
[----:B------:R2:W-:Y:S02]  /*4ab90*/  STL.64 [R1+0x288], R14 ;  /* 0x0002880e01007387 */ /* 0x0005e40000100a00 */
[----:B--2---:R-:W-:Y:S02]  /*4aba0*/  HMMA.16816.F32 R12, R28, R18, R44 ;  /* 0x000000121c0c723c */ /* 0x004fe4000000182c */
[----:B------:R-:W2:Y:S04]  /*4abb0*/  LDL.LU R45, [R1+0x21c8] ;  /* 0x0021c800012d7983 */ /* 0x000ea80000300800 */
[----:B------:R-:W2:-:S15]  /*4abc0*/  LDL.LU R46, [R1+0x21c4] ;  /* 0x0021c400012e7983 */ /* 0x000e9e0000300800 */
[----:B------:R-:W-:-:S02]  /*4abd0*/  NOP ;  /* 0x0000000000007918 */ /* 0x000fc40000000000 */
[----:B------:R-:W-:Y:S04]  /*4abe0*/  STL.64 [R1+0x270], R12 ;  /* 0x0002700c01007387 */ /* 0x000fe80000100a00 */
[----:B------:R3:W-:Y:S02]  /*4abf0*/  STL.64 [R1+0x278], R14 ;  /* 0x0002780e01007387 */ /* 0x0007e40000100a00 */
[C---:B---3--:R-:W-:Y:S06]  /*4ac00*/  HMMA.16816.F32 R12, R28.reuse, R20, R8 ;  /* 0x000000141c0c723c */ /* 0x048fec0000001808 */
[C---:B------:R-:W-:Y:S01]  /*4ac10*/  HMMA.16816.F32 R8, R28.reuse, R22, R56 ;  /* 0x000000161c08723c */ /* 0x040fe20000001838 */
[----:B------:R-:W-:Y:S04]  /*4ac20*/  STL.64 [R1+0x5ce0], R18 ;  /* 0x005ce01201007387 */ /* 0x000fe80000100a00 */
[----:B------:R0:W-:Y:S04]  /*4ac30*/  STL.64 [R1+0x5cd8], R16 ;  /* 0x005cd81001007387 */ /* 0x0001e80000100a00 */
[----:B------:R-:W-:Y:S08]  /*4ac40*/  STL.64 [R1+0x5cc8], R22 ;  /* 0x005cc81601007387 */ /* 0x000ff00000100a00 */
[----:B------:R-:W-:Y:S04]  /*4ac50*/  STL.64 [R1+0x260], R12 ;  /* 0x0002600c01007387 */ /* 0x000fe80000100a00 */
[----:B------:R1:W-:Y:S04]  /*4ac60*/  STL.64 [R1+0x268], R14 ;  /* 0x0002680e01007387 */ /* 0x0003e80000100a00 */
[----:B------:R-:W-:Y:S04]  /*4ac70*/  STL.64 [R1+0x5cc0], R20 ;  /* 0x005cc01401007387 */ /* 0x000fe80000100a00 */
[----:B------:R-:W-:Y:S04]  /*4ac80*/  STL.64 [R1+0x250], R8 ;  /* 0x0002500801007387 */ /* 0x000fe80000100a00 */
[----:B------:R3:W-:Y:S04]  /*4ac90*/  STL.64 [R1+0x258], R10 ;  /* 0x0002580a01007387 */ /* 0x0007e80000100a00 */
[----:B0-----:R-:W4:Y:S01]  /*4aca0*/  LDL.LU.64 R16, [R1+0x1e20] ;  /* 0x001e200001107983 */ /* 0x001f220000300a00 */
[C---:B-1----:R-:W-:Y:S06]  /*4acb0*/  HMMA.16816.F32 R12, R28.reuse, R24, R52 ;  /* 0x000000181c0c723c */ /* 0x042fec0000001834 */
[----:B---3--:R-:W-:-:S15]  /*4acc0*/  HMMA.16816.F32 R8, R28, R40, R48 ;  /* 0x000000281c08723c */ /* 0x008fde0000001830 */
[----:B------:R-:W-:-:S02]  /*4acd0*/  NOP ;  /* 0x0000000000007918 */ /* 0x000fc40000000000 */
[----:B------:R0:W-:Y:S04]  /*4ace0*/  STL.64 [R1+0x240], R12 ;  /* 0x0002400c01007387 */ /* 0x0001e80000100a00 */
[----:B------:R1:W-:Y:S04]  /*4acf0*/  STL.64 [R1+0x248], R14 ;  /* 0x0002480e01007387 */ /* 0x0003e80000100a00 */
[----:B------:R-:W4:Y:S04]  /*4ad00*/  LDL.LU.64 R18, [R1+0x1e28] ;  /* 0x001e280001127983 */ /* 0x000f280000300a00 */
[----:B------:R3:W-:Y:S04]  /*4ad10*/  STL.64 [R1+0x630], R8 ;  /* 0x0006300801007387 */ /* 0x0007e80000100a00 */
[----:B------:R3:W-:Y:S04]  /*4ad20*/  STL.64 [R1+0x638], R10 ;  /* 0x0006380a01007387 */ /* 0x0007e80000100a00 */
[----:B0-----:R-:W4:Y:S04]  /*4ad30*/  LDL.LU.64 R12, [R1+0x1e10] ;  /* 0x001e1000010c7983 */ /* 0x001f280000300a00 */
[----:B-1----:R-:W4:Y:S04]  /*4ad40*/  LDL.LU.64 R14, [R1+0x1e18] ;  /* 0x001e1800010e7983 */ /* 0x002f280000300a00 */
[----:B---3--:R-:W3:Y:S04]  /*4ad50*/  LDL.LU.64 R8, [R1+0x1e00] ;  /* 0x001e000001087983 */ /* 0x008ee80000300a00 */
[----:B------:R-:W3:Y:S04]  /*4ad60*/  LDL.LU.64 R10, [R1+0x1e08] ;  /* 0x001e0800010a7983 */ /* 0x000ee80000300a00 */
[----:B------:R-:W2:Y:S01]  /*4ad70*/  LDL.LU R47, [R1+0x21d0] ;  /* 0x0021d000012f7983 */ /* 0x000ea20000300800 */
[----:B------:R-:W-:-:S02]  /*4ad80*/  IMAD R28, R43, 0x100, R35 ;  /* 0x000001002b1c7824 */ /* 0x000fc400078e0223 */
[----:B------:R-:W-:Y:S02]  /*4ad90*/  IMAD R29, R33, 0x100, R32 ;  /* 0x00000100211d7824 */ /* 0x000fe400078e0220 */
[----:B------:R-:W-:Y:S01]  /*4ada0*/  IMAD R30, R42, 0x100, R34 ;  /* 0x000001002a1e7824 */ /* 0x000fe200078e0222 */
[----:B--2---:R-:W-:Y:S04]  /*4adb0*/  STL [R1+0x5cd0], R47 ;  /* 0x005cd02f01007387 */ /* 0x004fe80000100800 */
[----:B------:R-:W2:Y:S04]  /*4adc0*/  LDL.LU R60, [R1+0x21cc] ;  /* 0x0021cc00013c7983 */ /* 0x000ea80000300800 */
[----:B------:R-:W4:Y:S04]  /*4add0*/  LDL.LU R35, [R1+0x21d8] ;  /* 0x0021d80001237983 */ /* 0x000f280000300800 */
[----:B------:R-:W2:Y:S04]  /*4ade0*/  LDL.LU R43, [R1+0x21d4] ;  /* 0x0021d400012b7983 */ /* 0x000ea80000300800 */
[----:B------:R-:W3:Y:S04]  /*4adf0*/  LDL.LU R32, [R1+0x21e0] ;  /* 0x0021e00001207983 */ /* 0x000ee80000300800 */
[----:B------:R-:W3:Y:S04]  /*4ae00*/  LDL.LU R33, [R1+0x21dc] ;  /* 0x0021dc0001217983 */ /* 0x000ee80000300800 */
[----:B------:R-:W4:Y:S01]  /*4ae10*/  LDL.LU R34, [R1+0x21e8] ;  /* 0x0021e80001227983 */ /* 0x000f220000300800 */
[----:B------:R-:W-:Y:S01]  /*4ae20*/  IMAD R31, R46, 0x100, R45 ;  /* 0x000001002e1f7824 */ /* 0x000fe200078e022d */
[----:B------:R-:W-:-:S02]  /*4ae30*/  F2FP.F16.E5M2.UNPACK_B R28, R28 ;  /* 0x0000001cff1c723e */ /* 0x000fc400020004ff */
[----:B------:R-:W-:Y:S02]  /*4ae40*/  F2FP.F16.E5M2.UNPACK_B R29, R29 ;  /* 0x0000001dff1d723e */ /* 0x000fe400020004ff */
[----:B------:R-:W-:Y:S02]  /*4ae50*/  F2FP.F16.E5M2.UNPACK_B R30, R30 ;  /* 0x0000001eff1e723e */ /* 0x000fe400020004ff */
[----:B------:R-:W-:Y:S01]  /*4ae60*/  F2FP.F16.E5M2.UNPACK_B R31, R31 ;  /* 0x0000001fff1f723e */ /* 0x000fe200020004ff */
[----:B----4-:R-:W-:Y:S04]  /*4ae70*/  STL.64 [R1+0x5cf0], R34 ;  /* 0x005cf02201007387 */ /* 0x010fe80000100a00 */
[----:B---3--:R0:W-:Y:S04]  /*4ae80*/  STL.64 [R1+0x5ce8], R32 ;  /* 0x005ce82001007387 */ /* 0x0081e80000100a00 */
[----:B------:R-:W2:Y:S01]  /*4ae90*/  LDL.LU R42, [R1+0x21e4] ;  /* 0x0021e400012a7983 */ /* 0x000ea20000300800 */
[C---:B0-----:R-:W-:Y:S06]  /*4aea0*/  HMMA.16816.F32 R32, R28.reuse, R38, R16 ;  /* 0x000000261c20723c */ /* 0x041fec0000001810 */
[C---:B------:R-:W-:Y:S06]  /*4aeb0*/  HMMA.16816.F32 R16, R28.reuse, R36, R12 ;  /* 0x000000241c10723c */ /* 0x040fec000000180c */
[C---:B------:R-:W-:Y:S01]  /*4aec0*/  HMMA.16816.F32 R12, R28.reuse, R26, R8 ;  /* 0x0000001a1c0c723c */ /* 0x040fe20000001808 */
[----:B--2---:R-:W-:Y:S04]  /*4aed0*/  STL.64 [R1+0x5d10], R42 ;  /* 0x005d102a01007387 */ /* 0x004fe80000100a00 */
[----:B------:R0:W-:Y:S04]  /*4aee0*/  STL.64 [R1+0x5d08], R40 ;  /* 0x005d082801007387 */ /* 0x0001e80000100a00 */
[----:B------:R-:W2:Y:S04]  /*4aef0*/  LDL.LU.64 R44, [R1+0x1df0] ;  /* 0x001df000012c7983 */ /* 0x000ea80000300a00 */
[----:B------:R-:W2:Y:S04]  /*4af00*/  LDL.LU.64 R46, [R1+0x1df8] ;  /* 0x001df800012e7983 */ /* 0x000ea80000300a00 */
[----:B------:R-:W3:Y:S04]  /*4af10*/  LDL.LU.64 R20, [R1+0x1de0] ;  /* 0x001de00001147983 */ /* 0x000ee80000300a00 */
[----:B------:R-:W3:Y:S04]  /*4af20*/  LDL.LU.64 R22, [R1+0x1de8] ;  /* 0x001de80001167983 */ /* 0x000ee80000300a00 */
[----:B------:R-:W-:Y:S04]  /*4af30*/  STL.64 [R1+0x1e20], R32 ;  /* 0x001e202001007387 */ /* 0x000fe80000100a00 */
[----:B------:R-:W-:Y:S04]  /*4af40*/  STL.64 [R1+0x1e28], R34 ;  /* 0x001e282201007387 */ /* 0x000fe80000100a00 */
[----:B------:R-:W4:Y:S04]  /*4af50*/  LDL.LU.64 R8, [R1+0x1dd0] ;  /* 0x001dd00001087983 */ /* 0x000f280000300a00 */
[----:B------:R-:W-:Y:S04]  /*4af60*/  STL.64 [R1+0x1e10], R16 ;  /* 0x001e101001007387 */ /* 0x000fe80000100a00 */
[----:B------:R-:W-:Y:S04]  /*4af70*/  STL.64 [R1+0x1e18], R18 ;  /* 0x001e181201007387 */ /* 0x000fe80000100a00 */
[----:B------:R-:W4:Y:S04]  /*4af80*/  LDL.LU.64 R10, [R1+0x1dd8] ;  /* 0x001dd800010a7983 */ /* 0x000f280000300a00 */
[----:B------:R1:W-:Y:S04]  /*4af90*/  STL.64 [R1+0x1e00], R12 ;  /* 0x001e000c01007387 */ /* 0x0003e80000100a00 */
[----:B------:R1:W-:Y:S04]  /*4afa0*/  STL.64 [R1+0x1e08], R14 ;  /* 0x001e080e01007387 */ /* 0x0003e80000100a00 */
[----:B0-----:R-:W4:Y:S04]  /*4afb0*/  LDL.LU.64 R40, [R1+0x1dc0] ;  /* 0x001dc00001287983 */ /* 0x001f280000300a00 */
[----:B------:R-:W4:Y:S04]  /*4afc0*/  LDL.LU.64 R42, [R1+0x1dc8] ;  /* 0x001dc800012a7983 */ /* 0x000f280000300a00 */
[----:B-1----:R-:W4:Y:S04]  /*4afd0*/  LDL.LU.64 R12, [R1+0x1db0] ;  /* 0x001db000010c7983 */ /* 0x002f280000300a00 */
[----:B------:R-:W4:Y:S04]  /*4afe0*/  LDL.LU.64 R14, [R1+0x1db8] ;  /* 0x001db800010e7983 */ /* 0x000f280000300a00 */
[----:B------:R-:W4:Y:S04]  /*4aff0*/  LDL.LU.64 R32, [R1+0x1da0] ;  /* 0x001da00001207983 */ /* 0x000f280000300a00 */
[----:B------:R-:W4:Y:S04]  /*4b000*/  LDL.LU.64 R34, [R1+0x1da8] ;  /* 0x001da80001227983 */ /* 0x000f280000300a00 */
[----:B------:R-:W4:Y:S04]  /*4b010*/  LDL.LU.64 R16, [R1+0x1d90] ;  /* 0x001d900001107983 */ /* 0x000f280000300a00 */
[----:B------:R-:W4:Y:S01]  /*4b020*/  LDL.LU.64 R18, [R1+0x1d98] ;  /* 0x001d980001127983 */ /* 0x000f220000300a00 */
[C---:B--2---:R-:W-:Y:S06]  /*4b030*/  HMMA.16816.F32 R48, R28.reuse, R2, R44 ;  /* 0x000000021c30723c */ /* 0x044fec000000182c */
[C---:B---3--:R-:W-:Y:S01]  /*4b040*/  HMMA.16816.F32 R20, R28.reuse, R4, R20 ;  /* 0x000000041c14723c */ /* 0x048fe20000001814 */
[----:B------:R-:W2:Y:S05]  /*4b050*/  LDL.LU.64 R44, [R1+0x1d80] ;  /* 0x001d8000012c7983 */ /* 0x000eaa0000300a00 */
[C---:B----4-:R-:W-:Y:S11]  /*4b060*/  HMMA.16816.F32 R8, R28.reuse, R6, R8 ;  /* 0x000000061c08723c */ /* 0x050ff60000001808 */
[----:B------:R-:W-:Y:S04]  /*4b070*/  STL.64 [R1+0x1df0], R48 ;  /* 0x001df03001007387 */ /* 0x000fe80000100a00 */
[----:B------:R-:W-:Y:S04]  /*4b080*/  STL.64 [R1+0x1df8], R50 ;  /* 0x001df83201007387 */ /* 0x000fe80000100a00 */
[----:B------:R-:W2:Y:S04]  /*4b090*/  LDL.LU.64 R46, [R1+0x1d88] ;  /* 0x001d8800012e7983 */ /* 0x000ea80000300a00 */
[----:B------:R0:W-:Y:S04]  /*4b0a0*/  STL.64 [R1+0x1de0], R20 ;  /* 0x001de01401007387 */ /* 0x0001e80000100a00 */
[----:B------:R1:W-:Y:S04]  /*4b0b0*/  STL.64 [R1+0x1de8], R22 ;  /* 0x001de81601007387 */ /* 0x0003e80000100a00 */
[----:B0-----:R-:W3:Y:S04]  /*4b0c0*/  LDL.LU.64 R20, [R1+0x1d70] ;  /* 0x001d700001147983 */ /* 0x001ee80000300a00 */
[----:B-1----:R-:W3:Y:S04]  /*4b0d0*/  LDL.LU.64 R22, [R1+0x1d78] ;  /* 0x001d780001167983 */ /* 0x002ee80000300a00 */
[----:B------:R-:W4:Y:S04]  /*4b0e0*/  LDL.LU.64 R56, [R1+0x1d50] ;  /* 0x001d500001387983 */ /* 0x000f280000300a00 */
[----:B------:R-:W4:Y:S04]  /*4b0f0*/  LDL.LU.64 R58, [R1+0x1d58] ;  /* 0x001d5800013a7983 */ /* 0x000f280000300a00 */
[----:B------:R-:W4:Y:S04]  /*4b100*/  LDL.LU.64 R52, [R1+0x1d40] ;  /* 0x001d400001347983 */ /* 0x000f280000300a00 */
[----:B------:R-:W4:Y:S04]  /*4b110*/  LDL.LU.64 R54, [R1+0x1d48] ;  /* 0x001d480001367983 */ /* 0x000f280000300a00 */
[----:B------:R-:W4:Y:S04]  /*4b120*/  LDL.LU.64 R48, [R1+0x620] ;  /* 0x0006200001307983 */ /* 0x000f280000300a00 */
[----:B------:R-:W4:Y:S04]  /*4b130*/  LDL.LU.64 R50, [R1+0x628] ;  /* 0x0006280001327983 */ /* 0x000f280000300a00 */
[----:B------:R-:W-:Y:S04]  /*4b140*/  STL.64 [R1+0x1dd0], R8 ;  /* 0x001dd00801007387 */ /* 0x000fe80000100a00 */
[----:B------:R0:W-:Y:S04]  /*4b150*/  STL.64 [R1+0x1dd8], R10 ;  /* 0x001dd80a01007387 */ /* 0x0001e80000100a00 */
[----:B0-----:R-:W2:Y:S04]  /*4b160*/  LDL.LU.64 R10, [R1+0x5d20] ;  /* 0x005d2000010a7983 */ /* 0x001ea80000300a00 */
[----:B------:R-:W3:Y:S02]  /*4b170*/  LDL.LU.64 R8, [R1+0x5d18] ;  /* 0x005d180001087983 */ /* 0x000ee40000300a00 */
[C---:B---3--:R-:W-:Y:S06]  /*4b180*/  HMMA.16816.F32 R40, R28.reuse, R8, R40 ;  /* 0x000000081c28723c */ /* 0x048fec0000001828 */
[----:B--2---:R-:W-:-:S15]  /*4b190*/  HMMA.16816.F32 R12, R28, R10, R12 ;  /* 0x0000000a1c0c723c */ /* 0x004fde000000180c */
        /* <DEDUP_REMOVED lines=47> */
[----:B------:R-:W-:Y:S04]  /*4b490*/  STL.64 [R1+0x1d40], R16 ;  /* 0x001d401001007387 */ /* 0x000fe80000100a00 */
[----:B------:R-:W-:Y:S04]  /*4b4a0*/  STL.64 [R1+0x1d48], R18 ;  /* 0x001d481201007387 */ /* 0x000fe80000100a00 */
[----:B------:R0:W-:Y:S04]  /*4b4b0*/  STL.64 [R1+0x620], R12 ;  /* 0x0006200c01007387 */ /* 0x0001e80000100a00 */
[----:B------:R1:W-:Y:S04]  /*4b4c0*/  STL.64 [R1+0x628], R14 ;  /* 0x0006280e01007387 */ /* 0x0003e80000100a00 */
[----:B------:R-:W2:Y:S04]  /*4b4d0*/  LDL.LU.64 R56, [R1+0x1d20] ;  /* 0x001d200001387983 */ /* 0x000ea80000300a00 */
[----:B------:R-:W2:Y:S04]  /*4b4e0*/  LDL.LU.64 R58, [R1+0x1d28] ;  /* 0x001d2800013a7983 */ /* 0x000ea80000300a00 */
        /* <DEDUP_REMOVED lines=10> */
[----:B------:R-:W2:Y:S01]  /*4b590*/  LDL.LU R47, [R1+0x21f0] ;  /* 0x0021f000012f7983 */ /* 0x000ea20000300800 */
[----:B------:R-:W-:-:S02]  /*4b5a0*/  IMAD R29, R43, 0x100, R35 ;  /* 0x000001002b1d7824 */ /* 0x000fc400078e0223 */
[----:B------:R-:W-:Y:S02]  /*4b5b0*/  IMAD R30, R33, 0x100, R32 ;  /* 0x00000100211e7824 */ /* 0x000fe400078e0220 */
[----:B------:R-:W-:Y:S01]  /*4b5c0*/  IMAD R31, R42, 0x100, R34 ;  /* 0x000001002a1f7824 */ /* 0x000fe200078e0222 */
[----:B------:R-:W-:Y:S01]  /*4b5d0*/  F2FP.F16.E5M2.UNPACK_B R28, R28 ;  /* 0x0000001cff1c723e */ /* 0x000fe200020004ff */
[----:B--2---:R0:W-:Y:S04]  /*4b5e0*/  STL [R1+0x5ca8], R47 ;  /* 0x005ca82f01007387 */ /* 0x0041e80000100800 */
[----:B------:R-:W2:Y:S04]  /*4b5f0*/  LDL.LU.64 R44, [R1+0x1d30] ;  /* 0x001d3000012c7983 */ /* 0x000ea80000300a00 */
[----:B0-----:R-:W2:Y:S01]  /*4b600*/  LDL.LU.64 R46, [R1+0x1d38] ;  /* 0x001d3800012e7983 */ /* 0x001ea20000300a00 */
[----:B------:R-:W-:-:S02]  /*4b610*/  F2FP.F16.E5M2.UNPACK_B R29, R29 ;  /* 0x0000001dff1d723e */ /* 0x000fc400020004ff */
[----:B------:R-:W-:Y:S02]  /*4b620*/  F2FP.F16.E5M2.UNPACK_B R30, R30 ;  /* 0x0000001eff1e723e */ /* 0x000fe400020004ff */
[----:B------:R-:W-:Y:S01]  /*4b630*/  F2FP.F16.E5M2.UNPACK_B R31, R31 ;  /* 0x0000001fff1f723e */ /* 0x000fe200020004ff */
[----:B------:R-:W4:Y:S04]  /*4b640*/  LDL.LU R60, [R1+0x21ec] ;  /* 0x0021ec00013c7983 */ /* 0x000f280000300800 */
[----:B------:R-:W4:Y:S04]  /*4b650*/  LDL.LU R35, [R1+0x21f8] ;  /* 0x0021f80001237983 */ /* 0x000f280000300800 */
[----:B------:R-:W4:Y:S04]  /*4b660*/  LDL.LU R43, [R1+0x21f4] ;  /* 0x0021f400012b7983 */ /* 0x000f280000300800 */
[----:B------:R-:W4:Y:S04]  /*4b670*/  LDL.LU R32, [R1+0x2200] ;  /* 0x0022000001207983 */ /* 0x000f280000300800 */
[----:B------:R-:W4:Y:S04]  /*4b680*/  LDL.LU R33, [R1+0x21fc] ;  /* 0x0021fc0001217983 */ /* 0x000f280000300800 */
[----:B------:R-:W4:Y:S01]  /*4b690*/  LDL.LU R34, [R1+0x2208] ;  /* 0x0022080001227983 */ /* 0x000f220000300800 */
[C---:B------:R-:W-:Y:S03]  /*4b6a0*/  HMMA.16816.F32 R56, R28.reuse, R36, R56 ;  /* 0x000000241c38723c */ /* 0x040fe60000001838 */
[----:B------:R-:W4:Y:S03]  /*4b6b0*/  LDL.LU R42, [R1+0x2204] ;  /* 0x00220400012a7983 */ /* 0x000f260000300800 */
[----:B--2---:R-:W-:-:S15]  /*4b6c0*/  HMMA.16816.F32 R44, R28, R38, R44 ;  /* 0x000000261c2c723c */ /* 0x004fde000000182c */
[----:B------:R-:W-:-:S08]  /*4b6d0*/  NOP ;  /* 0x0000000000007918 */ /* 0x000fd00000000000 */
[----:B------:R-:W-:Y:S04]  /*4b6e0*/  STL.64 [R1+0x1d30], R44 ;  /* 0x001d302c01007387 */ /* 0x000fe80000100a00 */
[----:B------:R3:W-:Y:S02]  /*4b6f0*/  STL.64 [R1+0x1d38], R46 ;  /* 0x001d382e01007387 */ /* 0x0007e40000100a00 */
[C---:B---3--:R-:W-:Y:S02]  /*4b700*/  HMMA.16816.F32 R44, R28.reuse, R26, R12 ;  /* 0x0000001a1c2c723c */ /* 0x048fe4000000180c */
[----:B------:R-:W2:Y:S04]  /*4b710*/  LDL.LU.64 R12, [R1+0x1cc0] ;  /* 0x001cc000010c7983 */ /* 0x000ea80000300a00 */
[----:B------:R-:W-:Y:S04]  /*4b720*/  STL.64 [R1+0x1d20], R56 ;  /* 0x001d203801007387 */ /* 0x000fe80000100a00 */
[----:B------:R-:W-:Y:S04]  /*4b730*/  STL.64 [R1+0x1d28], R58 ;  /* 0x001d283a01007387 */ /* 0x000fe80000100a00 */
[----:B------:R-:W2:Y:S01]  /*4b740*/  LDL.LU.64 R14, [R1+0x1cc8] ;  /* 0x001cc800010e7983 */ /* 0x000ea20000300a00 */
[C---:B----4-:R-:W-:Y:S06]  /*4b750*/  HMMA.16816.F32 R52, R28.reuse, R2, R52 ;  /* 0x000000021c34723c */ /* 0x050fec0000001834 */
[C---:B------:R-:W-:Y:S02]  /*4b760*/  HMMA.16816.F32 R16, R28.reuse, R4, R16 ;  /* 0x000000041c10723c */ /* 0x040fe40000001810 */
[----:B------:R0:W-:Y:S04]  /*4b770*/  STL.64 [R1+0x1d10], R44 ;  /* 0x001d102c01007387 */ /* 0x0001e80000100a00 */
[----:B------:R1:W-:Y:S04]  /*4b780*/  STL.64 [R1+0x1d18], R46 ;  /* 0x001d182e01007387 */ /* 0x0003e80000100a00 */
[----:B0-----:R-:W3:Y:S07]  /*4b790*/  LDL.LU.64 R44, [R1+0x1cb0] ;  /* 0x001cb000012c7983 */ /* 0x001eee0000300a00 */
[----:B------:R-:W-:Y:S04]  /*4b7a0*/  STL.64 [R1+0x1d00], R52 ;  /* 0x001d003401007387 */ /* 0x000fe80000100a00 */
[----:B------:R0:W-:Y:S04]  /*4b7b0*/  STL.64 [R1+0x1d08], R54 ;  /* 0x001d083601007387 */ /* 0x0001e80000100a00 */
[----:B-1----:R-:W3:Y:S01]  /*4b7c0*/  LDL.LU.64 R46, [R1+0x1cb8] ;  /* 0x001cb800012e7983 */ /* 0x002ee20000300a00 */
[C---:B0-----:R-:W-:Y:S06]  /*4b7d0*/  HMMA.16816.F32 R52, R28.reuse, R6, R48 ;  /* 0x000000061c34723c */ /* 0x041fec0000001830 */
[C---:B------:R-:W-:Y:S01]  /*4b7e0*/  HMMA.16816.F32 R48, R28.reuse, R8, R20 ;  /* 0x000000081c30723c */ /* 0x040fe20000001814 */
[----:B------:R0:W-:Y:S04]  /*4b7f0*/  STL.64 [R1+0x1cf0], R16 ;  /* 0x001cf01001007387 */ /* 0x0001e80000100a00 */
[----:B------:R1:W-:Y:S04]  /*4b800*/  STL.64 [R1+0x1cf8], R18 ;  /* 0x001cf81201007387 */ /* 0x0003e80000100a00 */
[----:B0-----:R-:W4:Y:S04]  /*4b810*/  LDL.LU.64 R16, [R1+0x1ca0] ;  /* 0x001ca00001107983 */ /* 0x001f280000300a00 */
[----:B-1----:R-:W4:Y:S04]  /*4b820*/  LDL.LU.64 R18, [R1+0x1ca8] ;  /* 0x001ca80001127983 */ /* 0x002f280000300a00 */
[----:B------:R-:W4:Y:S04]  /*4b830*/  LDL.LU.64 R20, [R1+0x1c90] ;  /* 0x001c900001147983 */ /* 0x000f280000300a00 */
[----:B------:R0:W-:Y:S04]  /*4b840*/  STL.64 [R1+0x1ce0], R52 ;  /* 0x001ce03401007387 */ /* 0x0001e80000100a00 */
[----:B------:R1:W-:Y:S04]  /*4b850*/  STL.64 [R1+0x1ce8], R54 ;  /* 0x001ce83601007387 */ /* 0x0003e80000100a00 */
[----:B------:R-:W4:Y:S04]  /*4b860*/  LDL.LU.64 R22, [R1+0x1c98] ;  /* 0x001c980001167983 */ /* 0x000f280000300a00 */
[----:B------:R1:W-:Y:S04]  /*4b870*/  STL.64 [R1+0x1cd0], R48 ;  /* 0x001cd03001007387 */ /* 0x0003e80000100a00 */
[----:B------:R1:W-:Y:S04]  /*4b880*/  STL.64 [R1+0x1cd8], R50 ;  /* 0x001cd83201007387 */ /* 0x0003e80000100a00 */
[----:B------:R-:W4:Y:S04]  /*4b890*/  LDL.LU.64 R56, [R1+0x1c60] ;  /* 0x001c600001387983 */ /* 0x000f280000300a00 */
[----:B------:R-:W4:Y:S04]  /*4b8a0*/  LDL.LU.64 R58, [R1+0x1c68] ;  /* 0x001c6800013a7983 */ /* 0x000f280000300a00 */
[----:B0-----:R-:W4:Y:S04]  /*4b8b0*/  LDL.LU.64 R52, [R1+0x1c50] ;  /* 0x001c500001347983 */ /* 0x001f280000300a00 */
[----:B-1----:R-:W4:Y:S04]  /*4b8c0*/  LDL.LU.64 R54, [R1+0x1c58] ;  /* 0x001c580001367983 */ /* 0x002f280000300a00 */
[----:B------:R-:W4:Y:S04]  /*4b8d0*/  LDL.LU.64 R48, [R1+0x610] ;  /* 0x0006100001307983 */ /* 0x000f280000300a00 */
[----:B------:R-:W4:Y:S01]  /*4b8e0*/  LDL.LU.64 R50, [R1+0x618] ;  /* 0x0006180001327983 */ /* 0x000f220000300a00 */
[----:B--2---:R-:W-:-:S15]  /*4b8f0*/  HMMA.16816.F32 R12, R28, R10, R12 ;  /* 0x0000000a1c0c723c */ /* 0x004fde000000180c */
[----:B------:R-:W-:-:S08]  /*4b900*/  NOP ;  /* 0x0000000000007918 */ /* 0x000fd00000000000 */
[----:B------:R-:W-:Y:S04]  /*4b910*/  STL.64 [R1+0x1cc0], R12 ;  /* 0x001cc00c01007387 */ /* 0x000fe80000100a00 */
[----:B------:R0:W-:Y:S04]  /*4b920*/  STL.64 [R1+0x1cc8], R14 ;  /* 0x001cc80e01007387 */ /* 0x0001e80000100a00 */
[----:B0-----:R-:W4:Y:S04]  /*4b930*/  LDL.LU.64 R14, [R1+0x5cb8] ;  /* 0x005cb800010e7983 */ /* 0x001f280000300a00 */
[----:B------:R-:W3:Y:S04]  /*4b940*/  LDL.LU.64 R12, [R1+0x5cb0] ;  /* 0x005cb000010c7983 */ /* 0x000ee80000300a00 */
        /* <DEDUP_REMOVED lines=9> */
[----:B0-----:R-:W3:Y:S04]  /*4b9e0*/  LDL.LU R47, [R1+0x5ca8] ;  /* 0x005ca800012f7983 */ /* 0x001ee80000300800 */
[----:B------:R-:W-:Y:S04]  /*4b9f0*/  STL.64 [R1+0x1ca0], R16 ;  /* 0x001ca01001007387 */ /* 0x000fe80000100a00 */
[----:B------:R0:W-:Y:S04]  /*4ba00*/  STL.64 [R1+0x1ca8], R18 ;  /* 0x001ca81201007387 */ /* 0x0001e80000100a00 */
[----:B0-----:R-:W4:Y:S04]  /*4ba10*/  LDL.LU.64 R18, [R1+0x5ca0] ;  /* 0x005ca00001127983 */ /* 0x001f280000300a00 */
[----:B------:R-:W2:Y:S04]  /*4ba20*/  LDL.LU.64 R16, [R1+0x5c98] ;  /* 0x005c980001107983 */ /* 0x000ea80000300a00 */
[----:B------:R-:W-:Y:S04]  /*4ba30*/  STL.64 [R1+0x5c60], R14 ;  /* 0x005c600e01007387 */ /* 0x000fe80000100a00 */
[----:B------:R0:W-:Y:S04]  /*4ba40*/  STL.64 [R1+0x5c58], R12 ;  /* 0x005c580c01007387 */ /* 0x0001e80000100a00 */
[----:B0-----:R-:W4:Y:S04]  /*4ba50*/  LDL.LU.64 R12, [R1+0x1c80] ;  /* 0x001c8000010c7983 */ /* 0x001f280000300a00 */
[----:B------:R-:W4:Y:S01]  /*4ba60*/  LDL.LU.64 R14, [R1+0x1c88] ;  /* 0x001c8800010e7983 */ /* 0x000f220000300a00 */
[----:B--2---:R-:W-:-:S15]  /*4ba70*/  HMMA.16816.F32 R20, R28, R16, R20 ;  /* 0x000000101c14723c */ /* 0x004fde0000001814 */
[----:B------:R-:W-:-:S08]  /*4ba80*/  NOP ;  /* 0x0000000000007918 */ /* 0x000fd00000000000 */
[----:B------:R-:W-:Y:S04]  /*4ba90*/  STL.64 [R1+0x1c90], R20 ;  /* 0x001c901401007387 */ /* 0x000fe80000100a00 */
[----:B------:R0:W-:Y:S04]  /*4baa0*/  STL.64 [R1+0x1c98], R22 ;  /* 0x001c981601007387 */ /* 0x0001e80000100a00 */
[----:B0-----:R-:W2:Y:S04]  /*4bab0*/  LDL.LU.64 R22, [R1+0x5c90] ;  /* 0x005c900001167983 */ /* 0x001ea80000300a00 */
[----:B------:R-:W3:Y:S01]  /*4bac0*/  LDL.LU.64 R20, [R1+0x5c88] ;  /* 0x005c880001147983 */ /* 0x000ee20000300a00 */
[----:B----4-:R-:W-:Y:S06]  /*4bad0*/  HMMA.16816.F32 R12, R28, R18, R12 ;  /* 0x000000121c0c723c */ /* 0x010fec000000180c */
[----:B------:R-:W-:Y:S04]  /*4bae0*/  STL.64 [R1+0x5c40], R18 ;  /* 0x005c401201007387 */ /* 0x000fe80000100a00 */
[----:B------:R-:W-:-:S13]  /*4baf0*/  STL.64 [R1+0x5c38], R16 ;  /* 0x005c381001007387 */ /* 0x000fda0000100a00 */
[----:B------:R-:W-:Y:S04]  /*4bb00*/  STL.64 [R1+0x1c80], R12 ;  /* 0x001c800c01007387 */ /* 0x000fe80000100a00 */
[----:B------:R3:W-:Y:S02]  /*4bb10*/  STL.64 [R1+0x1c88], R14 ;  /* 0x001c880e01007387 */ /* 0x0007e40000100a00 */
[C---:B---3--:R-:W-:Y:S06]  /*4bb20*/  HMMA.16816.F32 R12, R28.reuse, R20, R8 ;  /* 0x000000141c0c723c */ /* 0x048fec0000001808 */
[C---:B--2---:R-:W-:Y:S06]  /*4bb30*/  HMMA.16816.F32 R8, R28.reuse, R22, R56 ;  /* 0x000000161c08723c */ /* 0x044fec0000001838 */
        /* <DEDUP_REMOVED lines=8> */
[----:B------:R-:W-:-:S10]  /*4bbc0*/  IMAD R28, R60, 0x100, R47 ;  /* 0x000001003c1c7824 */ /* 0x000fd400078e022f */
[----:B------:R0:W-:Y:S04]  /*4bbd0*/  STL.64 [R1+0x1c50], R12 ;  /* 0x001c500c01007387 */ /* 0x0001e80000100a00 */
[----:B------:R1:W-:Y:S04]  /*4bbe0*/  STL.64 [R1+0x1c58], R14 ;  /* 0x001c580e01007387 */ /* 0x0003e80000100a00 */
[----:B------:R-:W2:Y:S04]  /*4bbf0*/  LDL.LU.64 R16, [R1+0x1c40] ;  /* 0x001c400001107983 */ /* 0x000ea80000300a00 */
[----:B------:R3:W-:Y:S04]  /*4bc00*/  STL.64 [R1+0x610], R8 ;  /* 0x0006100801007387 */ /* 0x0007e80000100a00 */
[----:B------:R4:W-:Y:S04]  /*4bc10*/  STL.64 [R1+0x618], R10 ;  /* 0x0006180a01007387 */ /* 0x0009e80000100a00 */
[----:B------:R-:W2:Y:S04]  /*4bc20*/  LDL.LU.64 R18, [R1+0x1c48] ;  /* 0x001c480001127983 */ /* 0x000ea80000300a00 */
[----:B0-----:R-:W2:Y:S04]  /*4bc30*/  LDL.LU.64 R12, [R1+0x1c30] ;  /* 0x001c3000010c7983 */ /* 0x001ea80000300a00 */
[----:B-1----:R-:W2:Y:S04]  /*4bc40*/  LDL.LU.64 R14, [R1+0x1c38] ;  /* 0x001c3800010e7983 */ /* 0x002ea80000300a00 */
[----:B---3--:R-:W3:Y:S04]  /*4bc50*/  LDL.LU.64 R8, [R1+0x1c20] ;  /* 0x001c200001087983 */ /* 0x008ee80000300a00 */
[----:B----4-:R-:W3:Y:S04]  /*4bc60*/  LDL.LU.64 R10, [R1+0x1c28] ;  /* 0x001c2800010a7983 */ /* 0x010ee80000300a00 */
        /* <DEDUP_REMOVED lines=8> */
[----:B--2---:R-:W-:Y:S04]  /*4bcf0*/  STL [R1+0x5c30], R47 ;  /* 0x005c302f01007387 */ /* 0x004fe80000100800 */
[----:B------:R-:W2:Y:S04]  /*4bd00*/  LDL.LU R60, [R1+0x220c] ;  /* 0x00220c00013c7983 */ /* 0x000ea80000300800 */
[----:B------:R-:W3:Y:S04]  /*4bd10*/  LDL.LU R35, [R1+0x2218] ;  /* 0x0022180001237983 */ /* 0x000ee80000300800 */
[----:B------:R-:W4:Y:S04]  /*4bd20*/  LDL.LU R43, [R1+0x2214] ;  /* 0x00221400012b7983 */ /* 0x000f280000300800 */
[----:B------:R-:W2:Y:S04]  /*4bd30*/  LDL.LU R32, [R1+0x2220] ;  /* 0x0022200001207983 */ /* 0x000ea80000300800 */
[----:B------:R-:W2:Y:S04]  /*4bd40*/  LDL.LU R33, [R1+0x221c] ;  /* 0x00221c0001217983 */ /* 0x000ea80000300800 */
[----:B------:R-:W3:Y:S01]  /*4bd50*/  LDL.LU R34, [R1+0x2228] ;  /* 0x0022280001227983 */ /* 0x000ee20000300800 */
[----:B------:R-:W-:-:S02]  /*4bd60*/  F2FP.F16.E5M2.UNPACK_B R28, R28 ;  /* 0x0000001cff1c723e */ /* 0x000fc400020004ff */
[----:B------:R-:W-:Y:S02]  /*4bd70*/  F2FP.F16.E5M2.UNPACK_B R29, R29 ;  /* 0x0000001dff1d723e */ /* 0x000fe400020004ff */
[----:B------:R-:W-:Y:S02]  /*4bd80*/  F2FP.F16.E5M2.UNPACK_B R30, R30 ;  /* 0x0000001eff1e723e */ /* 0x000fe400020004ff */
[----:B------:R-:W-:Y:S01]  /*4bd90*/  F2FP.F16.E5M2.UNPACK_B R31, R31 ;  /* 0x0000001fff1f723e */ /* 0x000fe200020004ff */
[----:B---3--:R-:W-:Y:S04]  /*4bda0*/  STL.64 [R1+0x5c50], R34 ;  /* 0x005c502201007387 */ /* 0x008fe80000100a00 */
[----:B--2---:R0:W-:Y:S04]  /*4bdb0*/  STL.64 [R1+0x5c48], R32 ;  /* 0x005c482001007387 */ /* 0x0041e80000100a00 */
[----:B------:R-:W4:Y:S01]  /*4bdc0*/  LDL.LU R42, [R1+0x2224] ;  /* 0x00222400012a7983 */ /* 0x000f220000300800 */
[C---:B0-----:R-:W-:Y:S06]  /*4bdd0*/  HMMA.16816.F32 R32, R28.reuse, R38, R16 ;  /* 0x000000261c20723c */ /* 0x041fec0000001810 */
[C---:B------:R-:W-:Y:S06]  /*4bde0*/  HMMA.16816.F32 R16, R28.reuse, R36, R12 ;  /* 0x000000241c10723c */ /* 0x040fec000000180c */
[C---:B------:R-:W-:Y:S01]  /*4bdf0*/  HMMA.16816.F32 R12, R28.reuse, R26, R8 ;  /* 0x0000001a1c0c723c */ /* 0x040fe20000001808 */
[----:B----4-:R-:W-:Y:S04]  /*4be00*/  STL.64 [R1+0x5c70], R42 ;  /* 0x005c702a01007387 */ /* 0x010fe80000100a00 */
        /* <DEDUP_REMOVED lines=1911> */
[----:B--2---:R-:W2:Y:S01]  /*53580*/  LDL.LU.64 R12, [R1+0xcf0] ;  /* 0x000cf000010c7983 */ /* 0x004ea20000300a00 */
[----:B------:R-:W-:-:S03]  /*53590*/  IMAD R29, R43, 0x100, R35 ;  /* 0x000001002b1d7824 */ /* 0x000fc600078e0223 */
[----:B---3--:R-:W2:Y:S04]  /*535a0*/  LDL.LU.64 R14, [R1+0xcf8] ;  /* 0x000cf800010e7983 */ /* 0x008ea80000300a00 */
[----:B------:R-:W3:Y:S01]  /*535b0*/  LDL.LU R35, [R1+0x244c] ;  /* 0x00244c0001237983 */ /* 0x000ee20000300800 */
[----:B------:R-:W-:-:S03]  /*535c0*/  IMAD R30, R33, 0x100, R32 ;  /* 0x00000100211e7824 */ /* 0x000fc600078e0220 */
[----:B------:R-:W2:Y:S04]  /*535d0*/  LDL.LU R43, [R1+0x2448] ;  /* 0x00244800012b7983 */ /* 0x000ea80000300800 */
[----:B------:R-:W2:Y:S01]  /*535e0*/  LDL.LU R32, [R1+0x2454] ;  /* 0x0024540001207983 */ /* 0x000ea20000300800 */
[----:B------:R-:W-:-:S03]  /*535f0*/  IMAD R31, R42, 0x100, R34 ;  /* 0x000001002a1f7824 */ /* 0x000fc600078e0222 */
[----:B------:R-:W2:Y:S04]  /*53600*/  LDL.LU R33, [R1+0x2450] ;  /* 0x0024500001217983 */ /* 0x000ea80000300800 */
[----:B------:R-:W3:Y:S01]  /*53610*/  LDL.LU R34, [R1+0x245c] ;  /* 0x00245c0001227983 */ /* 0x000ee20000300800 */
[----:B------:R-:W-:Y:S02]  /*53620*/  F2FP.F16.E5M2.UNPACK_B R28, R28 ;  /* 0x0000001cff1c723e */ /* 0x000fe400020004ff */
[----:B------:R-:W-:Y:S02]  /*53630*/  F2FP.F16.E5M2.UNPACK_B R29, R29 ;  /* 0x0000001dff1d723e */ /* 0x000fe400020004ff */
[----:B------:R-:W-:Y:S02]  /*53640*/  F2FP.F16.E5M2.UNPACK_B R30, R30 ;  /* 0x0000001eff1e723e */ /* 0x000fe400020004ff */
[----:B------:R-:W-:-:S07]  /*53650*/  F2FP.F16.E5M2.UNPACK_B R31, R31 ;  /* 0x0000001fff1f723e */ /* 0x000fce00020004ff */
[C---:B----4-:R-:W-:Y:S06]  /*53660*/  HMMA.16816.F32 R52, R28.reuse, R38, R52 ;  /* 0x000000261c34723c */ /* 0x050fec0000001834 */
[C---:B------:R-:W-:Y:S06]  /*53670*/  HMMA.16816.F32 R48, R28.reuse, R36, R48 ;  /* 0x000000241c30723c */ /* 0x040fec0000001830 */
[C---:B------:R-:W-:Y:S06]  /*53680*/  HMMA.16816.F32 R20, R28.reuse, R2, R20 ;  /* 0x000000021c14723c */ /* 0x040fec0000001814 */
[C---:B------:R-:W-:Y:S01]  /*53690*/  HMMA.16816.F32 R16, R28.reuse, R4, R16 ;  /* 0x000000041c10723c */ /* 0x040fe20000001810 */
[----:B---3--:R-:W-:Y:S04]  /*536a0*/  STL.64 [R1+0x5768], R34 ;  /* 0x0057682201007387 */ /* 0x008fe80000100a00 */
[----:B--2---:R0:W-:Y:S01]  /*536b0*/  STL.64 [R1+0x5760], R32 ;  /* 0x0057602001007387 */ /* 0x0041e20000100a00 */
[C---:B------:R-:W-:Y:S03]  /*536c0*/  HMMA.16816.F32 R12, R28.reuse, R6, R12 ;  /* 0x000000061c0c723c */ /* 0x040fe6000000180c */
[----:B------:R-:W2:Y:S03]  /*536d0*/  LDL.LU R42, [R1+0x2458] ;  /* 0x00245800012a7983 */ /* 0x000ea60000300800 */
[C---:B0-----:R-:W-:Y:S01]  /*536e0*/  HMMA.16816.F32 R32, R28.reuse, R26, R44 ;  /* 0x0000001a1c20723c */ /* 0x041fe2000000182c */
[----:B------:R-:W-:Y:S04]  /*536f0*/  STL.64 [R1+0xd40], R52 ;  /* 0x000d403401007387 */ /* 0x000fe80000100a00 */
[----:B------:R-:W-:Y:S04]  /*53700*/  STL.64 [R1+0xd48], R54 ;  /* 0x000d483601007387 */ /* 0x000fe80000100a00 */
[----:B------:R-:W-:Y:S04]  /*53710*/  STL.64 [R1+0xd30], R48 ;  /* 0x000d303001007387 */ /* 0x000fe80000100a00 */
[----:B------:R-:W-:Y:S10]  /*53720*/  STL.64 [R1+0xd38], R50 ;  /* 0x000d383201007387 */ /* 0x000ff40000100a00 */
        /* <DEDUP_REMOVED lines=52> */
[----:B0-----:R-:W2:Y:S04]  /*53a70*/  LDL.LU.64 R18, [R1+0x5738] ;  /* 0x0057380001127983 */ /* 0x001ea80000300a00 */
[----:B------:R-:W4:Y:S04]  /*53a80*/  LDL.LU.64 R16, [R1+0x5730] ;  /* 0x0057300001107983 */ /* 0x000f280000300a00 */
[----:B------:R-:W-:Y:S04]  /*53a90*/  STL.64 [R1+0x56f0], R14 ;  /* 0x0056f00e01007387 */ /* 0x000fe80000100a00 */
[----:B------:R0:W-:Y:S02]  /*53aa0*/  STL.64 [R1+0x56e8], R12 ;  /* 0x0056e80c01007387 */ /* 0x0001e40000100a00 */
[C---:B0-----:R-:W-:Y:S06]  /*53ab0*/  HMMA.16816.F32 R12, R28.reuse, R24, R48 ;  /* 0x000000181c0c723c */ /* 0x041fec0000001830 */
[C---:B----4-:R-:W-:Y:S06]  /*53ac0*/  HMMA.16816.F32 R8, R28.reuse, R16, R8 ;  /* 0x000000101c08723c */ /* 0x050fec0000001808 */
[C---:B--2---:R-:W-:Y:S06]  /*53ad0*/  HMMA.16816.F32 R4, R28.reuse, R18, R4 ;  /* 0x000000121c04723c */ /* 0x044fec0000001804 */
[----:B------:R-:W-:Y:S11]  /*53ae0*/  STL.64 [R1+0x5700], R18 ;  /* 0x0057001201007387 */ /* 0x000ff60000100a00 */
[----:B------:R-:W-:Y:S04]  /*53af0*/  STL.64 [R1+0xca0], R8 ;  /* 0x000ca00801007387 */ /* 0x000fe80000100a00 */
[----:B------:R3:W-:Y:S04]  /*53b00*/  STL.64 [R1+0xca8], R10 ;  /* 0x000ca80a01007387 */ /* 0x0007e80000100a00 */
[----:B------:R-:W-:Y:S04]  /*53b10*/  STL.64 [R1+0x56f8], R16 ;  /* 0x0056f81001007387 */ /* 0x000fe80000100a00 */
[----:B------:R-:W-:Y:S04]  /*53b20*/  STL.64 [R1+0xc90], R4 ;  /* 0x000c900401007387 */ /* 0x000fe80000100a00 */
[----:B------:R0:W-:Y:S01]  /*53b30*/  STL.64 [R1+0xc98], R6 ;  /* 0x000c980601007387 */ /* 0x0001e20000100a00 */
[C---:B---3--:R-:W-:Y:S06]  /*53b40*/  HMMA.16816.F32 R8, R28.reuse, R20, R56 ;  /* 0x000000141c08723c */ /* 0x048fec0000001838 */
[----:B0-----:R-:W-:-:S15]  /*53b50*/  HMMA.16816.F32 R4, R28, R22, R52 ;  /* 0x000000161c04723c */ /* 0x001fde0000001834 */
[----:B------:R-:W-:-:S02]  /*53b60*/  NOP ;  /* 0x0000000000007918 */ /* 0x000fc40000000000 */
[----:B------:R-:W-:Y:S04]  /*53b70*/  STL.64 [R1+0xc80], R8 ;  /* 0x000c800801007387 */ /* 0x000fe80000100a00 */
[----:B------:R-:W-:Y:S04]  /*53b80*/  STL.64 [R1+0xc88], R10 ;  /* 0x000c880a01007387 */ /* 0x000fe80000100a00 */
[----:B------:R0:W-:Y:S04]  /*53b90*/  STL.64 [R1+0xc70], R4 ;  /* 0x000c700401007387 */ /* 0x0001e80000100a00 */
[----:B------:R1:W-:Y:S04]  /*53ba0*/  STL.64 [R1+0xc78], R6 ;  /* 0x000c780601007387 */ /* 0x0003e80000100a00 */
[----:B0-----:R-:W2:Y:S04]  /*53bb0*/  LDL.LU.64 R4, [R1+0xc50] ;  /* 0x000c500001047983 */ /* 0x001ea80000300a00 */
[----:B------:R0:W-:Y:S04]  /*53bc0*/  STL.64 [R1+0xc60], R12 ;  /* 0x000c600c01007387 */ /* 0x0001e80000100a00 */
[----:B------:R3:W-:Y:S04]  /*53bd0*/  STL.64 [R1+0xc68], R14 ;  /* 0x000c680e01007387 */ /* 0x0007e80000100a00 */
[----:B-1----:R-:W2:Y:S01]  /*53be0*/  LDL.LU.64 R6, [R1+0xc58] ;  /* 0x000c580001067983 */ /* 0x002ea20000300a00 */
[----:B------:R-:W-:Y:S07]  /*53bf0*/  HMMA.16816.F32 R8, R28, R40, R44 ;  /* 0x000000281c08723c */ /* 0x000fee000000182c */
[----:B------:R-:W-:-:S02]  /*53c00*/  IMAD R31, R61, 0x100, R0 ;  /* 0x000001003d1f7824 */ /* 0x000fc400078e0200 */
[----:B------:R-:W-:Y:S02]  /*53c10*/  IMAD R28, R43, 0x100, R35 ;  /* 0x000001002b1c7824 */ /* 0x000fe400078e0223 */
[----:B------:R-:W-:Y:S02]  /*53c20*/  IMAD R29, R33, 0x100, R32 ;  /* 0x00000100211d7824 */ /* 0x000fe400078e0220 */
[----:B------:R-:W-:Y:S01]  /*53c30*/  IMAD R30, R42, 0x100, R34 ;  /* 0x000001002a1e7824 */ /* 0x000fe200078e0222 */
[----:B------:R-:W-:Y:S02]  /*53c40*/  F2FP.F16.E5M2.UNPACK_B R31, R31 ;  /* 0x0000001fff1f723e */ /* 0x000fe400020004ff */
[----:B------:R-:W-:-:S07]  /*53c50*/  F2FP.F16.E5M2.UNPACK_B R28, R28 ;  /* 0x0000001cff1c723e */ /* 0x000fce00020004ff */
[----:B------:R-:W-:Y:S04]  /*53c60*/  STL.64 [R1+0x1f0], R8 ;  /* 0x0001f00801007387 */ /* 0x000fe80000100a00 */
[----:B------:R2:W-:Y:S04]  /*53c70*/  STL.64 [R1+0x1f8], R10 ;  /* 0x0001f80a01007387 */ /* 0x0005e80000100a00 */
[----:B------:R-:W4:Y:S04]  /*53c80*/  LDL.LU R0, [R1+0x572c] ;  /* 0x00572c0001007983 */ /* 0x000f280000300800 */
[----:B------:R-:W4:Y:S04]  /*53c90*/  LDL.LU R61, [R1+0x5728] ;  /* 0x00572800013d7983 */ /* 0x000f280000300800 */
[----:B0-----:R-:W4:Y:S04]  /*53ca0*/  LDL.LU.64 R12, [R1+0xc40] ;  /* 0x000c4000010c7983 */ /* 0x001f280000300a00 */
[----:B---3--:R-:W4:Y:S01]  /*53cb0*/  LDL.LU.64 R14, [R1+0xc48] ;  /* 0x000c4800010e7983 */ /* 0x008f220000300a00 */
[----:B------:R-:W-:-:S02]  /*53cc0*/  F2FP.F16.E5M2.UNPACK_B R29, R29 ;  /* 0x0000001dff1d723e */ /* 0x000fc400020004ff */
[----:B------:R-:W-:Y:S01]  /*53cd0*/  F2FP.F16.E5M2.UNPACK_B R30, R30 ;  /* 0x0000001eff1e723e */ /* 0x000fe200020004ff */
[----:B------:R-:W3:Y:S04]  /*53ce0*/  LDL.LU.64 R52, [R1+0xc30] ;  /* 0x000c300001347983 */ /* 0x000ee80000300a00 */
[----:B------:R-:W3:Y:S04]  /*53cf0*/  LDL.LU.64 R54, [R1+0xc38] ;  /* 0x000c380001367983 */ /* 0x000ee80000300a00 */
[----:B------:R-:W3:Y:S04]  /*53d00*/  LDL.LU R43, [R1+0x246c] ;  /* 0x00246c00012b7983 */ /* 0x000ee80000300800 */
[----:B------:R-:W3:Y:S04]  /*53d10*/  LDL.LU R32, [R1+0x2468] ;  /* 0x0024680001207983 */ /* 0x000ee80000300800 */
[----:B------:R-:W3:Y:S04]  /*53d20*/  LDL.LU R33, [R1+0x2474] ;  /* 0x0024740001217983 */ /* 0x000ee80000300800 */
[----:B------:R-:W3:Y:S01]  /*53d30*/  LDL.LU R42, [R1+0x2470] ;  /* 0x00247000012a7983 */ /* 0x000ee20000300800 */
[C---:B--2---:R-:W-:Y:S03]  /*53d40*/  HMMA.16816.F32 R8, R28.reuse, R38, R4 ;  /* 0x000000261c08723c */ /* 0x044fe60000001804 */
[----:B------:R-:W2:Y:S04]  /*53d50*/  LDL.LU.64 R4, [R1+0xc20] ;  /* 0x000c200001047983 */ /* 0x000ea80000300a00 */
[----:B------:R-:W2:Y:S01]  /*53d60*/  LDL.LU.64 R6, [R1+0xc28] ;  /* 0x000c280001067983 */ /* 0x000ea20000300a00 */
[C---:B----4-:R-:W-:Y:S06]  /*53d70*/  HMMA.16816.F32 R12, R28.reuse, R36, R12 ;  /* 0x000000241c0c723c */ /* 0x050fec000000180c */
[C---:B---3--:R-:W-:Y:S09]  /*53d80*/  HMMA.16816.F32 R52, R28.reuse, R26, R52 ;  /* 0x0000001a1c34723c */ /* 0x048ff20000001834 */
        /* <DEDUP_REMOVED lines=8> */
[----:B------:R0:W-:Y:S04]  /*53e10*/  STL.64 [R1+0xc40], R12 ;  /* 0x000c400c01007387 */ /* 0x0001e80000100a00 */
[----:B------:R1:W-:Y:S04]  /*53e20*/  STL.64 [R1+0xc48], R14 ;  /* 0x000c480e01007387 */ /* 0x0003e80000100a00 */
[----:B0-----:R-:W4:Y:S04]  /*53e30*/  LDL.LU.64 R12, [R1+0xbe0] ;  /* 0x000be000010c7983 */ /* 0x001f280000300a00 */
[----:B-1----:R-:W4:Y:S04]  /*53e40*/  LDL.LU.64 R14, [R1+0xbe8] ;  /* 0x000be800010e7983 */ /* 0x002f280000300a00 */
[----:B------:R-:W4:Y:S04]  /*53e50*/  LDL.LU R51, [R1+0x247c] ;  /* 0x00247c0001337983 */ /* 0x000f280000300800 */
[----:B------:R-:W4:Y:S04]  /*53e60*/  LDL.LU R34, [R1+0x2478] ;  /* 0x0024780001227983 */ /* 0x000f280000300800 */
[----:B------:R-:W4:Y:S04]  /*53e70*/  LDL.LU R60, [R1+0x2484] ;  /* 0x00248400013c7983 */ /* 0x000f280000300800 */
[----:B------:R-:W4:Y:S04]  /*53e80*/  LDL.LU R35, [R1+0x2480] ;  /* 0x0024800001237983 */ /* 0x000f280000300800 */
[----:B------:R-:W4:Y:S04]  /*53e90*/  LDL.LU.64 R56, [R1+0xbb0] ;  /* 0x000bb00001387983 */ /* 0x000f280000300a00 */
[----:B------:R-:W4:Y:S04]  /*53ea0*/  LDL.LU.64 R58, [R1+0xbb8] ;  /* 0x000bb800013a7983 */ /* 0x000f280000300a00 */
[----:B------:R0:W-:Y:S04]  /*53eb0*/  STL.64 [R1+0xc30], R52 ;  /* 0x000c303401007387 */ /* 0x0001e80000100a00 */
[----:B------:R1:W-:Y:S04]  /*53ec0*/  STL.64 [R1+0xc38], R54 ;  /* 0x000c383601007387 */ /* 0x0003e80000100a00 */
[----:B0-----:R-:W4:Y:S04]  /*53ed0*/  LDL.LU.64 R52, [R1+0xba0] ;  /* 0x000ba00001347983 */ /* 0x001f280000300a00 */
[----:B-1----:R-:W4:Y:S01]  /*53ee0*/  LDL.LU.64 R54, [R1+0xba8] ;  /* 0x000ba80001367983 */ /* 0x002f220000300a00 */
[----:B--2---:R-:W-:-:S15]  /*53ef0*/  HMMA.16816.F32 R4, R28, R2, R4 ;  /* 0x000000021c04723c */ /* 0x004fde0000001804 */
[----:B------:R-:W-:-:S08]  /*53f00*/  NOP ;  /* 0x0000000000007918 */ /* 0x000fd00000000000 */
        /* <DEDUP_REMOVED lines=8> */
[----:B0-----:R-:W2:Y:S04]  /*53f90*/  LDL.LU.64 R10, [R1+0x5710] ;  /* 0x00571000010a7983 */ /* 0x001ea80000300a00 */
[----:B------:R-:W3:Y:S01]  /*53fa0*/  LDL.LU.64 R8, [R1+0x5708] ;  /* 0x0057080001087983 */ /* 0x000ee20000300a00 */
[----:B----4-:R-:W-:-:S15]  /*53fb0*/  HMMA.16816.F32 R44, R28, R6, R44 ;  /* 0x000000061c2c723c */ /* 0x010fde000000182c */
[----:B------:R-:W-:-:S08]  /*53fc0*/  NOP ;  /* 0x0000000000007918 */ /* 0x000fd00000000000 */
[----:B------:R0:W-:Y:S04]  /*53fd0*/  STL.64 [R1+0xc00], R44 ;  /* 0x000c002c01007387 */ /* 0x0001e80000100a00 */
[----:B------:R1:W-:Y:S04]  /*53fe0*/  STL.64 [R1+0xc08], R46 ;  /* 0x000c082e01007387 */ /* 0x0003e80000100a00 */
[----:B0-----:R-:W4:Y:S04]  /*53ff0*/  LDL.LU.64 R44, [R1+0xb90] ;  /* 0x000b9000012c7983 */ /* 0x001f280000300a00 */
[----:B-1----:R-:W4:Y:S04]  /*54000*/  LDL.LU.64 R46, [R1+0xb98] ;  /* 0x000b9800012e7983 */ /* 0x002f280000300a00 */
[----:B------:R-:W-:Y:S04]  /*54010*/  STL.64 [R1+0x56e0], R6 ;  /* 0x0056e00601007387 */ /* 0x000fe80000100a00 */
[----:B------:R0:W-:Y:S04]  /*54020*/  STL.64 [R1+0x56d8], R4 ;  /* 0x0056d80401007387 */ /* 0x0001e80000100a00 */
[----:B0-----:R-:W4:Y:S04]  /*54030*/  LDL.LU.64 R4, [R1+0xbc0] ;  /* 0x000bc00001047983 */ /* 0x001f280000300a00 */
[----:B------:R-:W4:Y:S01]  /*54040*/  LDL.LU.64 R6, [R1+0xbc8] ;  /* 0x000bc80001067983 */ /* 0x000f220000300a00 */
        /* <DEDUP_REMOVED lines=10> */
[----:B------:R-:W2:Y:S04]  /*540f0*/  LDL.LU.64 R12, [R1+0x56e8] ;  /* 0x0056e800010c7983 */ /* 0x000ea80000300a00 */
[----:B------:R-:W-:Y:S04]  /*54100*/  STL.64 [R1+0x56d0], R10 ;  /* 0x0056d00a01007387 */ /* 0x000fe80000100a00 */
[----:B------:R0:W-:Y:S04]  /*54110*/  STL.64 [R1+0x56c8], R8 ;  /* 0x0056c80801007387 */ /* 0x0001e80000100a00 */
[----:B0-----:R-:W2:Y:S04]  /*54120*/  LDL.LU.64 R8, [R1+0xbd0] ;  /* 0x000bd00001087983 */ /* 0x001ea80000300a00 */
[----:B------:R-:W2:Y:S01]  /*54130*/  LDL.LU.64 R10, [R1+0xbd8] ;  /* 0x000bd800010a7983 */ /* 0x000ea20000300a00 */
[----:B------:R-:W-:-:S02]  /*54140*/  IMAD R32, R32, 0x100, R43 ;  /* 0x0000010020207824 */ /* 0x000fc400078e022b */
[----:B------:R-:W-:Y:S01]  /*54150*/  IMAD R33, R42, 0x100, R33 ;  /* 0x000001002a217824 */ /* 0x000fe200078e0221 */
[C---:B----4-:R-:W-:Y:S06]  /*54160*/  HMMA.16816.F32 R4, R28.reuse, R14, R4 ;  /* 0x0000000e1c04723c */ /* 0x050fec0000001804 */
[----:B--2---:R-:W-:Y:S01]  /*54170*/  HMMA.16816.F32 R8, R28, R12, R8 ;  /* 0x0000000c1c08723c */ /* 0x004fe20000001808 */
[----:B------:R-:W-:-:S15]  /*54180*/  STL.64 [R1+0x56c0], R14 ;  /* 0x0056c00e01007387 */ /* 0x000fde0000100a00 */
[----:B------:R-:W-:-:S07]  /*54190*/  NOP ;  /* 0x0000000000007918 */ /* 0x000fce0000000000 */
[----:B------:R-:W-:Y:S04]  /*541a0*/  STL.64 [R1+0xbd0], R8 ;  /* 0x000bd00801007387 */ /* 0x000fe80000100a00 */
[----:B------:R3:W-:Y:S04]  /*541b0*/  STL.64 [R1+0xbd8], R10 ;  /* 0x000bd80a01007387 */ /* 0x0007e80000100a00 */
[----:B------:R-:W-:Y:S04]  /*541c0*/  STL.64 [R1+0x56b8], R12 ;  /* 0x0056b80c01007387 */ /* 0x000fe80000100a00 */
[----:B------:R-:W-:Y:S04]  /*541d0*/  STL.64 [R1+0xbc0], R4 ;  /* 0x000bc00401007387 */ /* 0x000fe80000100a00 */
[----:B------:R0:W-:Y:S01]  /*541e0*/  STL.64 [R1+0xbc8], R6 ;  /* 0x000bc80601007387 */ /* 0x0001e20000100a00 */
[C---:B---3--:R-:W-:Y:S06]  /*541f0*/  HMMA.16816.F32 R8, R28.reuse, R16, R56 ;  /* 0x000000101c08723c */ /* 0x048fec0000001838 */
[C---:B0-----:R-:W-:Y:S06]  /*54200*/  HMMA.16816.F32 R4, R28.reuse, R18, R52 ;  /* 0x000000121c04723c */ /* 0x041fec0000001834 */
[----:B------:R-:W-:Y:S11]  /*54210*/  STL.64 [R1+0x56a0], R18 ;  /* 0x0056a01201007387 */ /* 0x000ff60000100a00 */
[----:B------:R-:W-:Y:S04]  /*54220*/  STL.64 [R1+0xbb0], R8 ;  /* 0x000bb00801007387 */ /* 0x000fe80000100a00 */
[----:B------:R-:W-:Y:S04]  /*54230*/  STL.64 [R1+0xbb8], R10 ;  /* 0x000bb80a01007387 */ /* 0x000fe80000100a00 */
[----:B------:R-:W-:Y:S04]  /*54240*/  STL.64 [R1+0x5698], R16 ;  /* 0x0056981001007387 */ /* 0x000fe80000100a00 */
[----:B------:R-:W-:Y:S04]  /*54250*/  STL.64 [R1+0xba0], R4 ;  /* 0x000ba00401007387 */ /* 0x000fe80000100a00 */
[----:B------:R0:W-:Y:S02]  /*54260*/  STL.64 [R1+0xba8], R6 ;  /* 0x000ba80601007387 */ /* 0x0001e40000100a00 */
[----:B0-----:R-:W-:Y:S02]  /*54270*/  HMMA.16816.F32 R4, R28, R20, R44 ;  /* 0x000000141c04723c */ /* 0x001fe4000000182c */
[----:B------:R-:W2:Y:S04]  /*54280*/  LDL.LU.64 R44, [R1+0x1f00] ;  /* 0x001f0000012c7983 */ /* 0x000ea80000300a00 */
[----:B------:R-:W2:-:S15]  /*54290*/  LDL.LU.64 R46, [R1+0x1f08] ;  /* 0x001f0800012e7983 */ /* 0x000e9e0000300a00 */
[----:B------:R-:W-:-:S02]  /*542a0*/  NOP ;  /* 0x0000000000007918 */ /* 0x000fc40000000000 */
[----:B------:R0:W-:Y:S04]  /*542b0*/  STL.64 [R1+0xb90], R4 ;  /* 0x000b900401007387 */ /* 0x0001e80000100a00 */
[----:B------:R1:W-:Y:S04]  /*542c0*/  STL.64 [R1+0xb98], R6 ;  /* 0x000b980601007387 */ /* 0x0003e80000100a00 */
[----:B------:R-:W3:Y:S04]  /*542d0*/  LDL.LU.64 R16, [R1+0x1ef0] ;  /* 0x001ef00001107983 */ /* 0x000ee80000300a00 */
[----:B------:R-:W3:Y:S04]  /*542e0*/  LDL.LU.64 R18, [R1+0x1ef8] ;  /* 0x001ef80001127983 */ /* 0x000ee80000300a00 */
[----:B------:R-:W4:Y:S04]  /*542f0*/  LDL.LU.64 R12, [R1+0xb80] ;  /* 0x000b8000010c7983 */ /* 0x000f280000300a00 */
[----:B------:R-:W4:Y:S04]  /*54300*/  LDL.LU.64 R14, [R1+0xb88] ;  /* 0x000b8800010e7983 */ /* 0x000f280000300a00 */
[----:B------:R-:W4:Y:S04]  /*54310*/  LDL.LU R43, [R1+0x2498] ;  /* 0x00249800012b7983 */ /* 0x000f280000300800 */
[----:B------:R-:W4:Y:S04]  /*54320*/  LDL.LU R42, [R1+0x24a4] ;  /* 0x0024a400012a7983 */ /* 0x000f280000300800 */
[----:B------:R-:W4:Y:S04]  /*54330*/  LDL.LU.64 R8, [R1+0xb70] ;  /* 0x000b700001087983 */ /* 0x000f280000300a00 */
[----:B------:R-:W4:Y:S04]  /*54340*/  LDL.LU.64 R10, [R1+0xb78] ;  /* 0x000b7800010a7983 */ /* 0x000f280000300a00 */
[----:B0-----:R-:W4:Y:S04]  /*54350*/  LDL.LU.64 R4, [R1+0xb60] ;  /* 0x000b600001047983 */ /* 0x001f280000300a00 */
[----:B-1----:R-:W4:Y:S01]  /*54360*/  LDL.LU.64 R6, [R1+0xb68] ;  /* 0x000b680001067983 */ /* 0x002f220000300a00 */
[----:B------:R-:W-:-:S03]  /*54370*/  IMAD R35, R35, 0x100, R60 ;  /* 0x0000010023237824 */ /* 0x000fc600078e023c */
[----:B------:R-:W4:Y:S04]  /*54380*/  LDL.LU R60, [R1+0x248c] ;  /* 0x00248c00013c7983 */ /* 0x000f280000300800 */
[----:B------:R-:W-:Y:S04]  /*54390*/  STL.64 [R1+0x5680], R22 ;  /* 0x0056801601007387 */ /* 0x000fe80000100a00 */
[----:B------:R-:W-:Y:S01]  /*543a0*/  STL.64 [R1+0x5678], R20 ;  /* 0x0056781401007387 */ /* 0x000fe20000100a00 */
[C---:B--2---:R-:W-:Y:S06]  /*543b0*/  HMMA.16816.F32 R44, R28.reuse, R22, R44 ;  /* 0x000000161c2c723c */ /* 0x044fec000000182c */
[C---:B---3--:R-:W-:Y:S06]  /*543c0*/  HMMA.16816.F32 R16, R28.reuse, R24, R16 ;  /* 0x000000181c10723c */ /* 0x048fec0000001810 */
[----:B----4-:R-:W-:Y:S11]  /*543d0*/  HMMA.16816.F32 R12, R28, R40, R12 ;  /* 0x000000281c0c723c */ /* 0x010ff6000000180c */
[----:B------:R-:W-:Y:S04]  /*543e0*/  STL.64 [R1+0x1f00], R44 ;  /* 0x001f002c01007387 */ /* 0x000fe80000100a00 */
[----:B------:R-:W-:Y:S04]  /*543f0*/  STL.64 [R1+0x1f08], R46 ;  /* 0x001f082e01007387 */ /* 0x000fe80000100a00 */
[----:B------:R-:W-:Y:S04]  /*54400*/  STL.64 [R1+0x5690], R42 ;  /* 0x0056902a01007387 */ /* 0x000fe80000100a00 */
[----:B------:R-:W-:Y:S04]  /*54410*/  STL.64 [R1+0x1ef0], R16 ;  /* 0x001ef01001007387 */ /* 0x000fe80000100a00 */
[----:B------:R-:W-:Y:S04]  /*54420*/  STL.64 [R1+0x1ef8], R18 ;  /* 0x001ef81201007387 */ /* 0x000fe80000100a00 */
[----:B------:R-:W-:Y:S04]  /*54430*/  STL.64 [R1+0x5688], R40 ;  /* 0x0056882801007387 */ /* 0x000fe80000100a00 */
[----:B------:R-:W-:Y:S04]  /*54440*/  STL.64 [R1+0xb80], R12 ;  /* 0x000b800c01007387 */ /* 0x000fe80000100a00 */
[----:B------:R-:W-:Y:S04]  /*54450*/  STL.64 [R1+0xb88], R14 ;  /* 0x000b880e01007387 */ /* 0x000fe80000100a00 */
[----:B------:R-:W2:Y:S04]  /*54460*/  LDL.LU R28, [R1+0x2488] ;  /* 0x00248800011c7983 */ /* 0x000ea80000300800 */
[----:B------:R-:W2:Y:S04]  /*54470*/  LDL.LU R29, [R1+0x2494] ;  /* 0x00249400011d7983 */ /* 0x000ea80000300800 */
[----:B------:R-:W3:Y:S04]  /*54480*/  LDL.LU R30, [R1+0x2490] ;  /* 0x00249000011e7983 */ /* 0x000ee80000300800 */
[----:B------:R-:W3:Y:S01]  /*54490*/  LDL.LU R31, [R1+0x249c] ;  /* 0x00249c00011f7983 */ /* 0x000ee20000300800 */
[----:B------:R-:W-:Y:S01]  /*544a0*/  IMAD R34, R34, 0x100, R51 ;  /* 0x0000010022227824 */ /* 0x000fe200078e0233 */
[----:B------:R-:W-:-:S02]  /*544b0*/  F2FP.F16.E5M2.UNPACK_B R32, R32 ;  /* 0x00000020ff20723e */ /* 0x000fc400020004ff */
[----:B------:R-:W-:Y:S02]  /*544c0*/  F2FP.F16.E5M2.UNPACK_B R33, R33 ;  /* 0x00000021ff21723e */ /* 0x000fe400020004ff */
[----:B------:R-:W-:Y:S02]  /*544d0*/  F2FP.F16.E5M2.UNPACK_B R35, R35 ;  /* 0x00000023ff23723e */ /* 0x000fe400020004ff */
[----:B------:R-:W-:-:S07]  /*544e0*/  F2FP.F16.E5M2.UNPACK_B R34, R34 ;  /* 0x00000022ff22723e */ /* 0x000fce00020004ff */
[C---:B------:R-:W-:Y:S06]  /*544f0*/  HMMA.16816.F32 R8, R32.reuse, R38, R8 ;  /* 0x000000262008723c */ /* 0x040fec0000001808 */
[C---:B------:R-:W-:Y:S01]  /*54500*/  HMMA.16816.F32 R4, R32.reuse, R36, R4 ;  /* 0x000000242004723c */ /* 0x040fe20000001804 */
[----:B---3--:R-:W-:Y:S04]  /*54510*/  STL.64 [R1+0x56b0], R30 ;  /* 0x0056b01e01007387 */ /* 0x008fe80000100a00 */
[----:B--2---:R-:W-:Y:S04]  /*54520*/  STL.64 [R1+0x56a8], R28 ;  /* 0x0056a81c01007387 */ /* 0x004fe80000100a00 */
[----:B------:R-:W2:Y:S08]  /*54530*/  LDL.LU.64 R52, [R1+0xb50] ;  /* 0x000b500001347983 */ /* 0x000eb00000300a00 */
        /* <DEDUP_REMOVED lines=24> */
[----:B------:R-:W4:Y:S01]  /*546c0*/  LDL.LU.64 R58, [R1+0xab8] ;  /* 0x000ab800013a7983 */ /* 0x000f220000300a00 */
[C---:B--2---:R-:W-:Y:S06]  /*546d0*/  HMMA.16816.F32 R52, R32.reuse, R26, R52 ;  /* 0x0000001a2034723c */ /* 0x044fec0000001834 */
[----:B---3--:R-:W-:-:S15]  /*546e0*/  HMMA.16816.F32 R4, R32, R2, R4 ;  /* 0x000000022004723c */ /* 0x008fde0000001804 */
[----:B------:R-:W-:-:S02]  /*546f0*/  NOP ;  /* 0x0000000000007918 */ /* 0x000fc40000000000 */
[----:B------:R0:W-:Y:S04]  /*54700*/  STL.64 [R1+0xb50], R52 ;  /* 0x000b503401007387 */ /* 0x0001e80000100a00 */
[----:B------:R1:W-:Y:S04]  /*54710*/  STL.64 [R1+0xb58], R54 ;  /* 0x000b583601007387 */ /* 0x0003e80000100a00 */
[----:B0-----:R-:W2:Y:S04]  /*54720*/  LDL.LU.64 R52, [R1+0xaa0] ;  /* 0x000aa00001347983 */ /* 0x001ea80000300a00 */
[----:B-1----:R-:W2:Y:S04]  /*54730*/  LDL.LU.64 R54, [R1+0xaa8] ;  /* 0x000aa80001367983 */ /* 0x002ea80000300a00 */
[----:B------:R-:W-:Y:S04]  /*54740*/  STL.64 [R1+0xb40], R4 ;  /* 0x000b400401007387 */ /* 0x000fe80000100a00 */
[----:B------:R0:W-:Y:S04]  /*54750*/  STL.64 [R1+0xb48], R6 ;  /* 0x000b480601007387 */ /* 0x0001e80000100a00 */
[----:B0-----:R-:W3:Y:S04]  /*54760*/  LDL.LU.64 R6, [R1+0x56e0] ;  /* 0x0056e00001067983 */ /* 0x001ee80000300a00 */
[----:B------:R-:W4:Y:S02]  /*54770*/  LDL.LU.64 R4, [R1+0x56d8] ;  /* 0x0056d80001047983 */ /* 0x000f240000300a00 */
[----:B----4-:R-:W-:-:S15]  /*54780*/  HMMA.16816.F32 R8, R32, R4, R8 ;  /* 0x000000042008723c */ /* 0x010fde0000001808 */
[----:B------:R-:W-:-:S08]  /*54790*/  NOP ;  /* 0x0000000000007918 */ /* 0x000fd00000000000 */
[----:B------:R-:W-:Y:S04]  /*547a0*/  STL.64 [R1+0xb30], R8 ;  /* 0x000b300801007387 */ /* 0x000fe80000100a00 */
[----:B------:R0:W-:Y:S04]  /*547b0*/  STL.64 [R1+0xb38], R10 ;  /* 0x000b380a01007387 */ /* 0x0001e80000100a00 */
[----:B0-----:R-:W4:Y:S04]  /*547c0*/  LDL.LU.64 R10, [R1+0x56d0] ;  /* 0x0056d000010a7983 */ /* 0x001f280000300a00 */
[----:B------:R-:W2:Y:S01]  /*547d0*/  LDL.LU.64 R8, [R1+0x56c8] ;  /* 0x0056c80001087983 */ /* 0x000ea20000300a00 */
[----:B---3--:R-:W-:-:S15]  /*547e0*/  HMMA.16816.F32 R48, R32, R6, R48 ;  /* 0x000000062030723c */ /* 0x008fde0000001830 */
[----:B------:R-:W-:-:S08]  /*547f0*/  NOP ;  /* 0x0000000000007918 */ /* 0x000fd00000000000 */
[----:B------:R0:W-:Y:S04]  /*54800*/  STL.64 [R1+0xb20], R48 ;  /* 0x000b203001007387 */ /* 0x0001e80000100a00 */
[----:B------:R1:W-:Y:S04]  /*54810*/  STL.64 [R1+0xb28], R50 ;  /* 0x000b283201007387 */ /* 0x0003e80000100a00 */
[----:B0-----:R-:W3:Y:S04]  /*54820*/  LDL.LU.64 R48, [R1+0x1ee0] ;  /* 0x001ee00001307983 */ /* 0x001ee80000300a00 */
[----:B-1----:R-:W3:Y:S01]  /*54830*/  LDL.LU.64 R50, [R1+0x1ee8] ;  /* 0x001ee80001327983 */ /* 0x002ee20000300a00 */
[C---:B--2---:R-:W-:Y:S06]  /*54840*/  HMMA.16816.F32 R44, R32.reuse, R8, R44 ;  /* 0x00000008202c723c */ /* 0x044fec000000182c */
[----:B----4-:R-:W-:-:S15]  /*54850*/  HMMA.16816.F32 R12, R32, R10, R12 ;  /* 0x0000000a200c723c */ /* 0x010fde000000180c */
[----:B------:R-:W-:-:S02]  /*54860*/  NOP ;  /* 0x0000000000007918 */ /* 0x000fc40000000000 */
[----:B------:R0:W-:Y:S04]  /*54870*/  STL.64 [R1+0xb10], R44 ;  /* 0x000b102c01007387 */ /* 0x0001e80000100a00 */
[----:B------:R1:W-:Y:S04]  /*54880*/  STL.64 [R1+0xb18], R46 ;  /* 0x000b182e01007387 */ /* 0x0003e80000100a00 */
[----:B0-----:R-:W2:Y:S04]  /*54890*/  LDL.LU.64 R44, [R1+0xa90] ;  /* 0x000a9000012c7983 */ /* 0x001ea80000300a00 */
[----:B-1----:R-:W2:Y:S04]  /*548a0*/  LDL.LU.64 R46, [R1+0xa98] ;  /* 0x000a9800012e7983 */ /* 0x002ea80000300a00 */
[----:B------:R-:W-:Y:S04]  /*548b0*/  STL.64 [R1+0xb00], R12 ;  /* 0x000b000c01007387 */ /* 0x000fe80000100a00 */
[----:B------:R0:W-:Y:S04]  /*548c0*/  STL.64 [R1+0xb08], R14 ;  /* 0x000b080e01007387 */ /* 0x0001e80000100a00 */
[----:B0-----:R-:W4:Y:S04]  /*548d0*/  LDL.LU.64 R14, [R1+0x56c0] ;  /* 0x0056c000010e7983 */ /* 0x001f280000300a00 */
[----:B------:R-:W3:Y:S02]  /*548e0*/  LDL.LU.64 R12, [R1+0x56b8] ;  /* 0x0056b800010c7983 */ /* 0x000ee40000300a00 */
[C---:B---3--:R-:W-:Y:S06]  /*548f0*/  HMMA.16816.F32 R28, R32.reuse, R12, R28 ;  /* 0x0000000c201c723c */ /* 0x048fec000000181c */
[----:B----4-:R-:W-:-:S15]  /*54900*/  HMMA.16816.F32 R16, R32, R14, R16 ;  /* 0x0000000e2010723c */ /* 0x010fde0000001810 */
[----:B------:R-:W-:-:S02]  /*54910*/  NOP ;  /* 0x0000000000007918 */ /* 0x000fc40000000000 */
[----:B------:R-:W-:Y:S04]  /*54920*/  STL.64 [R1+0xaf0], R28 ;  /* 0x000af01c01007387 */ /* 0x000fe80000100a00 */
[----:B------:R0:W-:Y:S04]  /*54930*/  STL.64 [R1+0xaf8], R30 ;  /* 0x000af81e01007387 */ /* 0x0001e80000100a00 */
[----:B0-----:R-:W3:Y:S04]  /*54940*/  LDL.LU.64 R30, [R1+0x56b0] ;  /* 0x0056b000011e7983 */ /* 0x001ee80000300a00 */
        /* <DEDUP_REMOVED lines=16> */
[----:B------:R-:W-:Y:S01]  /*54a50*/  HMMA.16816.F32 R48, R32, R24, R48 ;  /* 0x000000182030723c */ /* 0x000fe20000001830 */
[----:B---3--:R-:W-:-:S02]  /*54a60*/  IMAD R29, R30, 0x100, R29 ;  /* 0x000001001e1d7824 */ /* 0x008fc400078e021d */
[----:B------:R-:W-:Y:S02]  /*54a70*/  IMAD R28, R28, 0x100, R60 ;  /* 0x000001001c1c7824 */ /* 0x000fe400078e023c */
[----:B------:R-:W0:Y:S01]  /*54a80*/  S2R R60, SR_TID.X ;  /* 0x00000000003c7919 */ /* 0x000e220000002100 */
[----:B------:R-:W-:Y:S02]  /*54a90*/  F2FP.F16.E5M2.UNPACK_B R29, R29 ;  /* 0x0000001dff1d723e */ /* 0x000fe400020004ff */
[----:B------:R-:W-:Y:S02]  /*54aa0*/  F2FP.F16.E5M2.UNPACK_B R28, R28 ;  /* 0x0000001cff1c723e */ /* 0x000fe400020004ff */
[----:B0-----:R-:W-:-:S04]  /*54ab0*/  LOP3.LUT R60, R60, 0x1f, RZ, 0xc0, !PT ;  /* 0x0000001f3c3c7812 */ /* 0x001fc800078ec0ff */
[----:B------:R-:W-:Y:S01]  /*54ac0*/  LOP3.LUT R60, R60, 0x10, RZ, 0x3c, !PT ;  /* 0x000000103c3c7812 */ /* 0x000fe200078e3cff */
[C---:B----4-:R-:W-:Y:S06]  /*54ad0*/  HMMA.16816.F32 R56, R32.reuse, R20, R56 ;  /* 0x000000142038723c */ /* 0x050fec0000001838 */
[C---:B--2---:R-:W-:Y:S06]  /*54ae0*/  HMMA.16816.F32 R52, R32.reuse, R22, R52 ;  /* 0x000000162034723c */ /* 0x044fec0000001834 */
[----:B------:R-:W-:Y:S01]  /*54af0*/  HMMA.16816.F32 R32, R32, R40, R44 ;  /* 0x000000282020723c */ /* 0x000fe2000000182c */
[----:B------:R-:W-:-:S02]  /*54b00*/  IMAD R30, R43, 0x100, R31 ;  /* 0x000001002b1e7824 */ /* 0x000fc400078e021f */
[----:B------:R-:W-:Y:S02]  /*54b10*/  IMAD R31, R61, 0x100, R42 ;  /* 0x000001003d1f7824 */ /* 0x000fe400078e022a */
[----:B------:R-:W0:Y:S06]  /*54b20*/  S2R R61, SR_TID.X ;  /* 0x00000000003d7919 */ /* 0x000e2c0000002100 */
[----:B------:R-:W-:Y:S04]  /*54b30*/  STL.64 [R1+0xab0], R56 ;  /* 0x000ab03801007387 */ /* 0x000fe80000100a00 */
[----:B------:R1:W-:Y:S04]  /*54b40*/  STL.64 [R1+0xab8], R58 ;  /* 0x000ab83a01007387 */ /* 0x0003e80000100a00 */
[----:B-1----:R-:W2:Y:S04]  /*54b50*/  LDL.LU.64 R58, [R1+0x5670] ;  /* 0x00567000013a7983 */ /* 0x002ea80000300a00 */
[----:B------:R-:W3:Y:S04]  /*54b60*/  LDL.LU.64 R56, [R1+0x5668] ;  /* 0x0056680001387983 */ /* 0x000ee80000300a00 */
[----:B------:R-:W-:Y:S04]  /*54b70*/  STL.64 [R1+0xaa0], R52 ;  /* 0x000aa03401007387 */ /* 0x000fe80000100a00 */
[----:B------:R1:W-:Y:S04]  /*54b80*/  STL.64 [R1+0xaa8], R54 ;  /* 0x000aa83601007387 */ /* 0x0003e80000100a00 */
[----:B-1----:R-:W4:Y:S04]  /*54b90*/  LDL.LU.64 R54, [R1+0x5660] ;  /* 0x0056600001367983 */ /* 0x002f280000300a00 */
[----:B------:R-:W2:Y:S04]  /*54ba0*/  LDL.LU.64 R52, [R1+0x5658] ;  /* 0x0056580001347983 */ /* 0x000ea80000300a00 */
[----:B------:R-:W-:Y:S04]  /*54bb0*/  STL.64 [R1+0x1ee0], R48 ;  /* 0x001ee03001007387 */ /* 0x000fe80000100a00 */
[----:B------:R1:W-:Y:S04]  /*54bc0*/  STL.64 [R1+0x1ee8], R50 ;  /* 0x001ee83201007387 */ /* 0x0003e80000100a00 */
[----:B-1----:R-:W3:Y:S04]  /*54bd0*/  LDL.LU.64 R50, [R1+0x5650] ;  /* 0x0056500001327983 */ /* 0x002ee80000300a00 */
[----:B------:R-:W4:Y:S04]  /*54be0*/  LDL.LU.64 R48, [R1+0x5648] ;  /* 0x0056480001307983 */ /* 0x000f280000300a00 */
[----:B------:R-:W2:Y:S04]  /*54bf0*/  LDL.LU.64 R46, [R1+0x5640] ;  /* 0x00564000012e7983 */ /* 0x000ea80000300a00 */
[----:B------:R-:W3:Y:S04]  /*54c00*/  LDL.LU.64 R44, [R1+0x5638] ;  /* 0x00563800012c7983 */ /* 0x000ee80000300a00 */
[----:B------:R-:W-:Y:S04]  /*54c10*/  STL.64 [R1+0xa90], R32 ;  /* 0x000a902001007387 */ /* 0x000fe80000100a00 */
[----:B------:R-:W-:Y:S01]  /*54c20*/  STL.64 [R1+0xa98], R34 ;  /* 0x000a982201007387 */ /* 0x000fe20000100a00 */
[----:B0-----:R-:W-:-:S02]  /*54c30*/  LOP3.LUT R61, R61, 0x1f, RZ, 0xc0, !PT ;  /* 0x0000001f3d3d7812 */ /* 0x001fc400078ec0ff */
[----:B------:R-:W-:Y:S02]  /*54c40*/  F2FP.F16.E5M2.UNPACK_B R30, R30 ;  /* 0x0000001eff1e723e */ /* 0x000fe400020004ff */
[----:B------:R-:W-:Y:S02]  /*54c50*/  F2FP.F16.E5M2.UNPACK_B R31, R31 ;  /* 0x0000001fff1f723e */ /* 0x000fe400020004ff */
[----:B------:R-:W-:Y:S01]  /*54c60*/  LOP3.LUT R61, R61, 0x18, RZ, 0x3c, !PT ;  /* 0x000000183d3d7812 */ /* 0x000fe200078e3cff */
[----:B------:R-:W-:Y:S04]  /*54c70*/  STL.64 [R1+0x6728], R10 ;  /* 0x0067280a01007387 */ /* 0x000fe80000100a00 */
[----:B------:R0:W-:Y:S04]  /*54c80*/  STL.64 [R1+0x6720], R8 ;  /* 0x0067200801007387 */ /* 0x0001e80000100a00 */
[----:B0-----:R-:W4:Y:S04]  /*54c90*/  LDL.LU.64 R8, [R1+0xa50] ;  /* 0x000a500001087983 */ /* 0x001f280000300a00 */
[----:B------:R-:W4:Y:S04]  /*54ca0*/  LDL.LU.64 R10, [R1+0xa58] ;  /* 0x000a5800010a7983 */ /* 0x000f280000300a00 */
        /* <DEDUP_REMOVED lines=20> */
[----:B--2---:R-:W-:Y:S04]  /*54df0*/  STL.64 [R1+0x6578], R46 ;  /* 0x0065782e01007387 */ /* 0x004fe80000100a00 */
[----:B---3--:R0:W-:Y:S04]  /*54e00*/  STL.64 [R1+0x6570], R44 ;  /* 0x0065702c01007387 */ /* 0x0081e80000100a00 */
[----:B0-----:R-:W2:Y:S04]  /*54e10*/  LDL.LU.64 R44, [R1+0xa30] ;  /* 0x000a3000012c7983 */ /* 0x001ea80000300a00 */
[----:B------:R-:W2:Y:S04]  /*54e20*/  LDL.LU.64 R46, [R1+0xa38] ;  /* 0x000a3800012e7983 */ /* 0x000ea80000300a00 */
[----:B------:R-:W-:Y:S04]  /*54e30*/  STL.64 [R1+0x6568], R50 ;  /* 0x0065683201007387 */ /* 0x000fe80000100a00 */
[----:B----4-:R0:W-:Y:S04]  /*54e40*/  STL.64 [R1+0x6560], R48 ;  /* 0x0065603001007387 */ /* 0x0101e80000100a00 */
[----:B0-----:R-:W3:Y:S04]  /*54e50*/  LDL.LU.64 R48, [R1+0xa80] ;  /* 0x000a800001307983 */ /* 0x001ee80000300a00 */
[----:B------:R-:W3:Y:S04]  /*54e60*/  LDL.LU.64 R50, [R1+0xa88] ;  /* 0x000a880001327983 */ /* 0x000ee80000300a00 */
[----:B------:R-:W-:Y:S04]  /*54e70*/  STL.64 [R1+0x6558], R54 ;  /* 0x0065583601007387 */ /* 0x000fe80000100a00 */
[----:B------:R3:W-:Y:S04]  /*54e80*/  STL.64 [R1+0x6550], R52 ;  /* 0x0065503401007387 */ /* 0x0007e80000100a00 */
[----:B------:R-:W-:Y:S04]  /*54e90*/  STL.64 [R1+0x6548], R58 ;  /* 0x0065483a01007387 */ /* 0x000fe80000100a00 */
[----:B------:R-:W-:Y:S04]  /*54ea0*/  STL.64 [R1+0x6540], R56 ;  /* 0x0065403801007387 */ /* 0x000fe80000100a00 */
[----:B------:R-:W-:Y:S01]  /*54eb0*/  STL [R1+0x5634], R0 ;  /* 0x0056340001007387 */ /* 0x000fe20000100800 */
[C---:B------:R-:W-:Y:S06]  /*54ec0*/  HMMA.16816.F32 R8, R28.reuse, R2, R8 ;  /* 0x000000021c08723c */ /* 0x040fec0000001808 */
[C---:B---3--:R-:W-:Y:S06]  /*54ed0*/  HMMA.16816.F32 R52, R28.reuse, R38, R48 ;  /* 0x000000261c34723c */ /* 0x048fec0000001830 */
[C---:B------:R-:W-:Y:S06]  /*54ee0*/  HMMA.16816.F32 R48, R28.reuse, R36, R20 ;  /* 0x000000241c30723c */ /* 0x040fec0000001814 */
[C---:B------:R-:W-:Y:S11]  /*54ef0*/  HMMA.16816.F32 R20, R28.reuse, R26, R16 ;  /* 0x0000001a1c14723c */ /* 0x040ff60000001810 */
[----:B------:R-:W-:Y:S04]  /*54f00*/  STL.64 [R1+0xa80], R52 ;  /* 0x000a803401007387 */ /* 0x000fe80000100a00 */
[----:B------:R-:W-:Y:S04]  /*54f10*/  STL.64 [R1+0xa88], R54 ;  /* 0x000a883601007387 */ /* 0x000fe80000100a00 */
[----:B------:R-:W3:Y:S04]  /*54f20*/  LDL.LU.64 R16, [R1+0xa20] ;  /* 0x000a200001107983 */ /* 0x000ee80000300a00 */
[----:B------:R-:W-:Y:S04]  /*54f30*/  STL.64 [R1+0xa70], R48 ;  /* 0x000a703001007387 */ /* 0x000fe80000100a00 */
[----:B------:R-:W-:Y:S04]  /*54f40*/  STL.64 [R1+0xa78], R50 ;  /* 0x000a783201007387 */ /* 0x000fe80000100a00 */
[----:B------:R-:W3:Y:S04]  /*54f50*/  LDL.LU.64 R18, [R1+0xa28] ;  /* 0x000a280001127983 */ /* 0x000ee80000300a00 */
[----:B------:R0:W-:Y:S04]  /*54f60*/  STL.64 [R1+0xa60], R20 ;  /* 0x000a601401007387 */ /* 0x0001e80000100a00 */
[----:B------:R1:W-:Y:S04]  /*54f70*/  STL.64 [R1+0xa68], R22 ;  /* 0x000a681601007387 */ /* 0x0003e80000100a00 */
[----:B0-----:R-:W4:Y:S04]  /*54f80*/  LDL.LU.64 R20, [R1+0xa10] ;  /* 0x000a100001147983 */ /* 0x001f280000300a00 */
[----:B-1----:R-:W4:Y:S04]  /*54f90*/  LDL.LU.64 R22, [R1+0xa18] ;  /* 0x000a180001167983 */ /* 0x002f280000300a00 */
        /* <DEDUP_REMOVED lines=8> */
[----:B0-----:R-:W4:Y:S04]  /*55020*/  LDL.LU.64 R10, [R1+0x6728] ;  /* 0x00672800010a7983 */ /* 0x001f280000300a00 */
[----:B------:R-:W3:Y:S01]  /*55030*/  LDL.LU.64 R8, [R1+0x6720] ;  /* 0x0067200001087983 */ /* 0x000ee20000300a00 */
[C---:B------:R-:W-:Y:S06]  /*55040*/  HMMA.16816.F32 R12, R28.reuse, R4, R12 ;  /* 0x000000041c0c723c */ /* 0x040fec000000180c */
[----:B--2---:R-:W-:-:S15]  /*55050*/  HMMA.16816.F32 R44, R28, R6, R44 ;  /* 0x000000061c2c723c */ /* 0x004fde000000182c */
[----:B------:R-:W-:-:S02]  /*55060*/  NOP ;  /* 0x0000000000007918 */ /* 0x000fc40000000000 */
[----:B------:R-:W-:Y:S04]  /*55070*/  STL.64 [R1+0xa40], R12 ;  /* 0x000a400c01007387 */ /* 0x000fe80000100a00 */
[----:B------:R0:W-:Y:S04]  /*55080*/  STL.64 [R1+0xa48], R14 ;  /* 0x000a480e01007387 */ /* 0x0001e80000100a00 */
[----:B0-----:R-:W2:Y:S04]  /*55090*/  LDL.LU.64 R14, [R1+0x6718] ;  /* 0x00671800010e7983 */ /* 0x001ea80000300a00 */
[----:B------:R-:W2:Y:S04]  /*550a0*/  LDL.LU.64 R12, [R1+0x6710] ;  /* 0x00671000010c7983 */ /* 0x000ea80000300a00 */
[----:B------:R0:W-:Y:S04]  /*550b0*/  STL.64 [R1+0xa30], R44 ;  /* 0x000a302c01007387 */ /* 0x0001e80000100a00 */
[----:B------:R1:W-:Y:S04]  /*550c0*/  STL.64 [R1+0xa38], R46 ;  /* 0x000a382e01007387 */ /* 0x0003e80000100a00 */
[----:B0-----:R-:W2:Y:S04]  /*550d0*/  LDL.LU.64 R44, [R1+0x9c0] ;  /* 0x0009c000012c7983 */ /* 0x001ea80000300a00 */
[----:B-1----:R-:W2:Y:S04]  /*550e0*/  LDL.LU.64 R46, [R1+0x9c8] ;  /* 0x0009c800012e7983 */ /* 0x002ea80000300a00 */
        /* <DEDUP_REMOVED lines=13> */
[----:B0-----:R-:W4:Y:S04]  /*551c0*/  LDL.LU.64 R22, [R1+0x66f8] ;  /* 0x0066f80001167983 */ /* 0x001f280000300a00 */
[----:B------:R-:W4:Y:S04]  /*551d0*/  LDL.LU.64 R20, [R1+0x66f0] ;  /* 0x0066f00001147983 */ /* 0x000f280000300a00 */
[----:B------:R-:W-:Y:S04]  /*551e0*/  STL.64 [R1+0x66d8], R10 ;  /* 0x0066d80a01007387 */ /* 0x000fe80000100a00 */
[----:B------:R0:W-:Y:S04]  /*551f0*/  STL.64 [R1+0x66d0], R8 ;  /* 0x0066d00801007387 */ /* 0x0001e80000100a00 */
[----:B--2---:R-:W-:Y:S01]  /*55200*/  STL.64 [R1+0x66c8], R14 ;  /* 0x0066c80e01007387 */ /* 0x004fe20000100a00 */
[C---:B0-----:R-:W-:Y:S06]  /*55210*/  HMMA.16816.F32 R8, R28.reuse, R12, R4 ;  /* 0x0000000c1c08723c */ /* 0x041fec0000001804 */
[----:B------:R-:W-:-:S15]  /*55220*/  HMMA.16816.F32 R4, R28, R14, R56 ;  /* 0x0000000e1c04723c */ /* 0x000fde0000001838 */
[----:B------:R-:W-:-:S02]  /*55230*/  NOP ;  /* 0x0000000000007918 */ /* 0x000fc40000000000 */
[----:B------:R-:W-:Y:S04]  /*55240*/  STL.64 [R1+0xa00], R8 ;  /* 0x000a000801007387 */ /* 0x000fe80000100a00 */
[----:B------:R-:W-:Y:S04]  /*55250*/  STL.64 [R1+0xa08], R10 ;  /* 0x000a080a01007387 */ /* 0x000fe80000100a00 */
[----:B------:R0:W-:Y:S04]  /*55260*/  STL.64 [R1+0x66c0], R12 ;  /* 0x0066c00c01007387 */ /* 0x0001e80000100a00 */
[----:B------:R-:W-:Y:S04]  /*55270*/  STL.64 [R1+0x9f0], R4 ;  /* 0x0009f00401007387 */ /* 0x000fe80000100a00 */
[----:B------:R3:W-:Y:S04]  /*55280*/  STL.64 [R1+0x9f8], R6 ;  /* 0x0009f80601007387 */ /* 0x0007e80000100a00 */
[----:B0-----:R-:W2:Y:S01]  /*55290*/  LDL.LU.64 R12, [R1+0x1ed0] ;  /* 0x001ed000010c7983 */ /* 0x001ea20000300a00 */
[C---:B---3--:R-:W-:Y:S06]  /*552a0*/  HMMA.16816.F32 R4, R28.reuse, R18, R48 ;  /* 0x000000121c04723c */ /* 0x048fec0000001830 */
[----:B----4-:R-:W-:-:S15]  /*552b0*/  HMMA.16816.F32 R8, R28, R16, R52 ;  /* 0x000000101c08723c */ /* 0x010fde0000001834 */
[----:B------:R-:W-:-:S08]  /*552c0*/  NOP ;  /* 0x0000000000007918 */ /* 0x000fd00000000000 */
[----:B------:R-:W-:Y:S04]  /*552d0*/  STL.64 [R1+0x9e0], R8 ;  /* 0x0009e00801007387 */ /* 0x000fe80000100a00 */
[----:B------:R-:W-:Y:S04]  /*552e0*/  STL.64 [R1+0x9e8], R10 ;  /* 0x0009e80a01007387 */ /* 0x000fe80000100a00 */
[----:B------:R-:W2:Y:S04]  /*552f0*/  LDL.LU.64 R14, [R1+0x1ed8] ;  /* 0x001ed800010e7983 */ /* 0x000ea80000300a00 */
[----:B------:R-:W-:Y:S04]  /*55300*/  STL.64 [R1+0x9d0], R4 ;  /* 0x0009d00401007387 */ /* 0x000fe80000100a00 */
[----:B------:R0:W-:Y:S02]  /*55310*/  STL.64 [R1+0x9d8], R6 ;  /* 0x0009d80601007387 */ /* 0x0001e40000100a00 */
[----:B0-----:R-:W-:-:S15]  /*55320*/  HMMA.16816.F32 R4, R28, R20, R44 ;  /* 0x000000141c04723c */ /* 0x001fde000000182c */
[----:B------:R-:W-:-:S08]  /*55330*/  NOP ;  /* 0x0000000000007918 */ /* 0x000fd00000000000 */
[----:B------:R0:W-:Y:S04]  /*55340*/  STL.64 [R1+0x9c0], R4 ;  /* 0x0009c00401007387 */ /* 0x0001e80000100a00 */
[----:B------:R1:W-:Y:S04]  /*55350*/  STL.64 [R1+0x9c8], R6 ;  /* 0x0009c80601007387 */ /* 0x0003e80000100a00 */
[----:B------:R-:W3:Y:S04]  /*55360*/  LDL.LU.64 R52, [R1+0x1ec0] ;  /* 0x001ec00001347983 */ /* 0x000ee80000300a00 */
[----:B------:R-:W3:Y:S04]  /*55370*/  LDL.LU.64 R54, [R1+0x1ec8] ;  /* 0x001ec80001367983 */ /* 0x000ee80000300a00 */
[----:B------:R-:W4:Y:S04]  /*55380*/  LDL.LU.64 R48, [R1+0x9b0] ;  /* 0x0009b00001307983 */ /* 0x000f280000300a00 */
[----:B------:R-:W4:Y:S04]  /*55390*/  LDL.LU.64 R50, [R1+0x9b8] ;  /* 0x0009b80001327983 */ /* 0x000f280000300a00 */
[----:B------:R-:W4:Y:S04]  /*553a0*/  LDL.LU.64 R8, [R1+0x9a0] ;  /* 0x0009a00001087983 */ /* 0x000f280000300a00 */
[----:B------:R-:W4:Y:S04]  /*553b0*/  LDL.LU.64 R10, [R1+0x9a8] ;  /* 0x0009a800010a7983 */ /* 0x000f280000300a00 */
[----:B0-----:R-:W4:Y:S04]  /*553c0*/  LDL.LU.64 R4, [R1+0x990] ;  /* 0x0009900001047983 */ /* 0x001f280000300a00 */
[----:B-1----:R-:W4:Y:S01]  /*553d0*/  LDL.LU.64 R6, [R1+0x998] ;  /* 0x0009980001067983 */ /* 0x002f220000300a00 */
[----:B------:R-:W-:-:S02]  /*553e0*/  IMAD R34, R35, 0x100, R34 ;  /* 0x0000010023227824 */ /* 0x000fc400078e0222 */
[----:B------:R-:W-:Y:S02]  /*553f0*/  IMAD R32, R32, 0x100, R60 ;  /* 0x0000010020207824 */ /* 0x000fe400078e023c */
[----:B------:R-:W-:Y:S02]  /*55400*/  IMAD R33, R33, 0x100, R61 ;  /* 0x0000010021217824 */ /* 0x000fe400078e023d */
[----:B------:R-:W-:Y:S01]  /*55410*/  IMAD R35, R42, 0x100, R43 ;  /* 0x000001002a237824 */ /* 0x000fe200078e022b */
[----:B------:R-:W-:Y:S02]  /*55420*/  F2FP.F16.E5M2.UNPACK_B R32, R32 ;  /* 0x00000020ff20723e */ /* 0x000fe400020004ff */
[----:B------:R-:W-:Y:S02]  /*55430*/  F2FP.F16.E5M2.UNPACK_B R33, R33 ;  /* 0x00000021ff21723e */ /* 0x000fe400020004ff */
[----:B------:R-:W-:Y:S02]  /*55440*/  F2FP.F16.E5M2.UNPACK_B R34, R34 ;  /* 0x00000022ff22723e */ /* 0x000fe400020004ff */
[----:B------:R-:W-:Y:S01]  /*55450*/  F2FP.F16.E5M2.UNPACK_B R35, R35 ;  /* 0x00000023ff23723e */ /* 0x000fe200020004ff */
[----:B--2---:R-:W-:Y:S01]  /*55460*/  HMMA.16816.F32 R44, R28, R22, R12 ;  /* 0x000000161c2c723c */ /* 0x004fe2000000180c */
[----:B------:R-:W2:Y:S04]  /*55470*/  LDL.LU.64 R12, [R1+0x980] ;  /* 0x00098000010c7983 */ /* 0x000ea80000300a00 */
[----:B------:R-:W2:-:S15]  /*55480*/  LDL.LU.64 R14, [R1+0x988] ;  /* 0x00098800010e7983 */ /* 0x000e9e0000300a00 */
[----:B------:R-:W-:-:S03]  /*55490*/  NOP ;  /* 0x0000000000007918 */ /* 0x000fc60000000000 */
[----:B------:R0:W-:Y:S04]  /*554a0*/  STL.64 [R1+0x1ed0], R44 ;  /* 0x001ed02c01007387 */ /* 0x0001e80000100a00 */
[----:B------:R1:W-:Y:S04]  /*554b0*/  STL.64 [R1+0x1ed8], R46 ;  /* 0x001ed82e01007387 */ /* 0x0003e80000100a00 */
[----:B0-----:R-:W2:Y:S04]  /*554c0*/  LDL.LU R44, [R1+0x24cc] ;  /* 0x0024cc00012c7983 */ /* 0x001ea80000300800 */
[----:B------:R-:W2:Y:S04]  /*554d0*/  LDL.LU R45, [R1+0x24c8] ;  /* 0x0024c800012d7983 */ /* 0x000ea80000300800 */
[----:B-1----:R-:W2:Y:S04]  /*554e0*/  LDL.LU R46, [R1+0x24d4] ;  /* 0x0024d400012e7983 */ /* 0x002ea80000300800 */
[----:B------:R-:W2:Y:S04]  /*554f0*/  LDL.LU R47, [R1+0x24d0] ;  /* 0x0024d000012f7983 */ /* 0x000ea80000300800 */
[----:B------:R-:W2:Y:S01]  /*55500*/  LDL.LU R60, [R1+0x24dc] ;  /* 0x0024dc00013c7983 */ /* 0x000ea20000300800 */
[C---:B---3--:R-:W-:Y:S03]  /*55510*/  HMMA.16816.F32 R52, R28.reuse, R24, R52 ;  /* 0x000000181c34723c */ /* 0x048fe60000001834 */
[----:B------:R-:W3:Y:S04]  /*55520*/  LDL.LU R61, [R1+0x24d8] ;  /* 0x0024d800013d7983 */ /* 0x000ee80000300800 */
[----:B------:R-:W3:Y:S01]  /*55530*/  LDL.LU R43, [R1+0x24e4] ;  /* 0x0024e400012b7983 */ /* 0x000ee20000300800 */
[----:B----4-:R-:W-:Y:S03]  /*55540*/  HMMA.16816.F32 R48, R28, R40, R48 ;  /* 0x000000281c30723c */ /* 0x010fe60000001830 */
[----:B------:R-:W4:Y:S03]  /*55550*/  LDL.LU R42, [R1+0x24e0] ;  /* 0x0024e000012a7983 */ /* 0x000f260000300800 */
[C---:B------:R-:W-:Y:S09]  /*55560*/  HMMA.16816.F32 R28, R32.reuse, R38, R8 ;  /* 0x00000026201c723c */ /* 0x040ff20000001808 */
[----:B------:R-:W-:Y:S01]  /*55570*/  STL.64 [R1+0x1ec0], R52 ;  /* 0x001ec03401007387 */ /* 0x000fe20000100a00 */
[C---:B------:R-:W-:Y:S03]  /*55580*/  HMMA.16816.F32 R8, R32.reuse, R36, R4 ;  /* 0x000000242008723c */ /* 0x040fe60000001804 */
[----:B------:R-:W-:Y:S04]  /*55590*/  STL.64 [R1+0x1ec8], R54 ;  /* 0x001ec83601007387 */ /* 0x000fe80000100a00 */
        /* <DEDUP_REMOVED lines=14> */
[----:B--2---:R-:W-:Y:S03]  /*55680*/  HMMA.16816.F32 R28, R32, R26, R12 ;  /* 0x0000001a201c723c */ /* 0x004fe6000000180c */
[----:B------:R-:W2:Y:S04]  /*55690*/  LDL.LU.64 R12, [R1+0x940] ;  /* 0x00094000010c7983 */ /* 0x000ea80000300a00 */
[----:B------:R-:W2:-:S15]  /*556a0*/  LDL.LU.64 R14, [R1+0x948] ;  /* 0x00094800010e7983 */ /* 0x000e9e0000300a00 */
[----:B------:R-:W-:-:S01]  /*556b0*/  NOP ;  /* 0x0000000000007918 */ /* 0x000fc20000000000 */
[----:B------:R0:W-:Y:S04]  /*556c0*/  STL.64 [R1+0x980], R28 ;  /* 0x0009801c01007387 */ /* 0x0001e80000100a00 */
[----:B------:R1:W-:Y:S04]  /*556d0*/  STL.64 [R1+0x988], R30 ;  /* 0x0009881e01007387 */ /* 0x0003e80000100a00 */
[----:B------:R-:W2:Y:S04]  /*556e0*/  LDL.LU.64 R56, [R1+0x920] ;  /* 0x0009200001387983 */ /* 0x000ea80000300a00 */
[----:B------:R-:W2:Y:S04]  /*556f0*/  LDL.LU.64 R58, [R1+0x928] ;  /* 0x00092800013a7983 */ /* 0x000ea80000300a00 */
[----:B------:R-:W2:Y:S04]  /*55700*/  LDL.LU.64 R52, [R1+0x910] ;  /* 0x0009100001347983 */ /* 0x000ea80000300a00 */
[----:B------:R-:W2:Y:S04]  /*55710*/  LDL.LU.64 R54, [R1+0x918] ;  /* 0x0009180001367983 */ /* 0x000ea80000300a00 */
[----:B------:R-:W2:Y:S04]  /*55720*/  LDL.LU.64 R48, [R1+0x900] ;  /* 0x0009000001307983 */ /* 0x000ea80000300a00 */
[----:B------:R-:W2:Y:S04]  /*55730*/  LDL.LU.64 R50, [R1+0x908] ;  /* 0x0009080001327983 */ /* 0x000ea80000300a00 */
[----:B0-----:R-:W2:Y:S04]  /*55740*/  LDL.LU.64 R28, [R1+0x8f0] ;  /* 0x0008f000011c7983 */ /* 0x001ea80000300a00 */
[----:B-1----:R-:W2:Y:S01]  /*55750*/  LDL.LU.64 R30, [R1+0x8f8] ;  /* 0x0008f800011e7983 */ /* 0x002ea20000300a00 */
[----:B---3--:R-:W-:-:S15]  /*55760*/  HMMA.16816.F32 R4, R32, R2, R4 ;  /* 0x000000022004723c */ /* 0x008fde0000001804 */
[----:B------:R-:W-:-:S08]  /*55770*/  NOP ;  /* 0x0000000000007918 */ /* 0x000fd00000000000 */
        /* <DEDUP_REMOVED lines=15> */
[----:B-1----:R-:W3:Y:S04]  /*55870*/  LDL.LU.64 R38, [R1+0x8e8] ;  /* 0x0008e80001267983 */ /* 0x002ee80000300a00 */
        /* <DEDUP_REMOVED lines=15> */
[C---:B--2---:R-:W-:Y:S06]  /*55970*/  HMMA.16816.F32 R4, R32.reuse, R14, R52 ;  /* 0x0000000e2004723c */ /* 0x044fec0000001834 */
[----:B---3--:R-:W-:Y:S01]  /*55980*/  HMMA.16816.F32 R8, R32, R12, R56 ;  /* 0x0000000c2008723c */ /* 0x008fe20000001838 */
[----:B------:R-:W-:-:S15]  /*55990*/  STL.64 [R1+0x6688], R14 ;  /* 0x0066880e01007387 */ /* 0x000fde0000100a00 */
[----:B------:R-:W-:-:S07]  /*559a0*/  NOP ;  /* 0x0000000000007918 */ /* 0x000fce0000000000 */
[----:B------:R-:W-:Y:S04]  /*559b0*/  STL.64 [R1+0x920], R8 ;  /* 0x0009200801007387 */ /* 0x000fe80000100a00 */
[----:B------:R0:W-:Y:S04]  /*559c0*/  STL.64 [R1+0x928], R10 ;  /* 0x0009280a01007387 */ /* 0x0001e80000100a00 */
[----:B------:R-:W-:Y:S04]  /*559d0*/  STL.64 [R1+0x6680], R12 ;  /* 0x0066800c01007387 */ /* 0x000fe80000100a00 */
[----:B------:R-:W-:Y:S01]  /*559e0*/  STL.64 [R1+0x910], R4 ;  /* 0x0009100401007387 */ /* 0x000fe20000100a00 */
[C---:B0-----:R-:W-:Y:S03]  /*559f0*/  HMMA.16816.F32 R8, R32.reuse, R16, R48 ;  /* 0x000000102008723c */ /* 0x041fe60000001830 */
[----:B------:R0:W-:Y:S03]  /*55a00*/  STL.64 [R1+0x918], R6 ;  /* 0x0009180601007387 */ /* 0x0001e60000100a00 */
[C---:B0-----:R-:W-:Y:S06]  /*55a10*/  HMMA.16816.F32 R4, R32.reuse, R18, R28 ;  /* 0x000000122004723c */ /* 0x041fec000000181c */
[----:B------:R-:W-:Y:S11]  /*55a20*/  STL.64 [R1+0x6678], R18 ;  /* 0x0066781201007387 */ /* 0x000ff60000100a00 */
[----:B------:R-:W-:Y:S04]  /*55a30*/  STL.64 [R1+0x900], R8 ;  /* 0x0009000801007387 */ /* 0x000fe80000100a00 */
[----:B------:R-:W-:Y:S04]  /*55a40*/  STL.64 [R1+0x908], R10 ;  /* 0x0009080a01007387 */ /* 0x000fe80000100a00 */
[----:B------:R-:W-:Y:S04]  /*55a50*/  STL.64 [R1+0x6670], R16 ;  /* 0x0066701001007387 */ /* 0x000fe80000100a00 */
[----:B------:R-:W-:Y:S04]  /*55a60*/  STL.64 [R1+0x8f0], R4 ;  /* 0x0008f00401007387 */ /* 0x000fe80000100a00 */
[----:B------:R0:W-:Y:S04]  /*55a70*/  STL.64 [R1+0x8f8], R6 ;  /* 0x0008f80601007387 */ /* 0x0001e80000100a00 */
[----:B------:R-:W2:Y:S04]  /*55a80*/  LDL.LU.64 R12, [R1+0x1eb0] ;  /* 0x001eb000010c7983 */ /* 0x000ea80000300a00 */
[----:B------:R-:W2:Y:S01]  /*55a90*/  LDL.LU.64 R14, [R1+0x1eb8] ;  /* 0x001eb800010e7983 */ /* 0x000ea20000300a00 */
[----:B0-----:R-:W-:-:S15]  /*55aa0*/  HMMA.16816.F32 R4, R32, R20, R36 ;  /* 0x000000142004723c */ /* 0x001fde0000001824 */
[----:B------:R-:W-:-:S08]  /*55ab0*/  NOP ;  /* 0x0000000000007918 */ /* 0x000fd00000000000 */
[----:B------:R0:W-:Y:S04]  /*55ac0*/  STL.64 [R1+0x8e0], R4 ;  /* 0x0008e00401007387 */ /* 0x0001e80000100a00 */
[----:B------:R1:W-:Y:S04]  /*55ad0*/  STL.64 [R1+0x8e8], R6 ;  /* 0x0008e80601007387 */ /* 0x0003e80000100a00 */
[----:B0-----:R-:W3:Y:S04]  /*55ae0*/  LDL.LU.64 R4, [R1+0x1ea0] ;  /* 0x001ea00001047983 */ /* 0x001ee80000300a00 */
[----:B-1----:R-:W3:Y:S04]  /*55af0*/  LDL.LU.64 R6, [R1+0x1ea8] ;  /* 0x001ea80001067983 */ /* 0x002ee80000300a00 */
[----:B------:R-:W4:Y:S04]  /*55b00*/  LDL.LU.64 R36, [R1+0x8d0] ;  /* 0x0008d00001247983 */ /* 0x000f280000300a00 */
[----:B------:R-:W4:Y:S01]  /*55b10*/  LDL.LU.64 R38, [R1+0x8d8] ;  /* 0x0008d80001267983 */ /* 0x000f220000300a00 */
[----:B------:R-:W-:-:S03]  /*55b20*/  IMAD R28, R45, 0x100, R44 ;  /* 0x000001002d1c7824 */ /* 0x000fc600078e022c */
[----:B------:R-:W4:Y:S01]  /*55b30*/  LDL.LU.64 R8, [R1+0x8c0] ;  /* 0x0008c00001087983 */ /* 0x000f220000300a00 */
[----:B------:R-:W-:-:S03]  /*55b40*/  IMAD R29, R47, 0x100, R46 ;  /* 0x000001002f1d7824 */ /* 0x000fc600078e022e */
[----:B------:R-:W4:Y:S04]  /*55b50*/  LDL.LU.64 R10, [R1+0x8c8] ;  /* 0x0008c800010a7983 */ /* 0x000f280000300a00 */
[----:B------:R-:W4:Y:S04]  /*55b60*/  LDL.LU.64 R44, [R1+0x8b0] ;  /* 0x0008b000012c7983 */ /* 0x000f280000300a00 */
[----:B------:R-:W4:Y:S04]  /*55b70*/  LDL.LU.64 R46, [R1+0x8b8] ;  /* 0x0008b800012e7983 */ /* 0x000f280000300a00 */
[----:B------:R-:W4:Y:S04]  /*55b80*/  LDL.LU.64 R16, [R1+0x8a0] ;  /* 0x0008a00001107983 */ /* 0x000f280000300a00 */
[----:B------:R-:W4:Y:S01]  /*55b90*/  LDL.LU.64 R18, [R1+0x8a8] ;  /* 0x0008a80001127983 */ /* 0x000f220000300a00 */
[----:B------:R-:W-:-:S03]  /*55ba0*/  IMAD R30, R61, 0x100, R60 ;  /* 0x000001003d1e7824 */ /* 0x000fc600078e023c */
[----:B------:R-:W4:Y:S04]  /*55bb0*/  LDL.LU R56, [R1+0x24ec] ;  /* 0x0024ec0001387983 */ /* 0x000f280000300800 */
[----:B------:R-:W4:Y:S01]  /*55bc0*/  LDL.LU R57, [R1+0x24e8] ;  /* 0x0024e80001397983 */ /* 0x000f220000300800 */
[----:B------:R-:W-:-:S03]  /*55bd0*/  IMAD R31, R42, 0x100, R43 ;  /* 0x000001002a1f7824 */ /* 0x000fc600078e022b */
[----:B------:R-:W4:Y:S04]  /*55be0*/  LDL.LU R58, [R1+0x24f4] ;  /* 0x0024f400013a7983 */ /* 0x000f280000300800 */
[----:B------:R-:W4:Y:S04]  /*55bf0*/  LDL.LU R59, [R1+0x24f0] ;  /* 0x0024f000013b7983 */ /* 0x000f280000300800 */
[----:B------:R-:W4:Y:S04]  /*55c00*/  LDL.LU R60, [R1+0x24fc] ;  /* 0x0024fc00013c7983 */ /* 0x000f280000300800 */
[----:B------:R-:W4:Y:S04]  /*55c10*/  LDL.LU R61, [R1+0x24f8] ;  /* 0x0024f800013d7983 */ /* 0x000f280000300800 */
[----:B------:R-:W4:Y:S04]  /*55c20*/  LDL.LU R43, [R1+0x2504] ;  /* 0x00250400012b7983 */ /* 0x000f280000300800 */
[----:B------:R-:W4:Y:S01]  /*55c30*/  LDL.LU R42, [R1+0x2500] ;  /* 0x00250000012a7983 */ /* 0x000f220000300800 */
[----:B--2---:R-:W-:-:S15]  /*55c40*/  HMMA.16816.F32 R48, R32, R22, R12 ;  /* 0x000000162030723c */ /* 0x004fde000000180c */
[----:B------:R-:W-:-:S08]  /*55c50*/  NOP ;  /* 0x0000000000007918 */ /* 0x000fd00000000000 */
[----:B------:R-:W-:Y:S01]  /*55c60*/  STL.64 [R1+0x1eb0], R48 ;  /* 0x001eb03001007387 */ /* 0x000fe20000100a00 */
[C---:B---3--:R-:W-:Y:S03]  /*55c70*/  HMMA.16816.F32 R12, R32.reuse, R24, R4 ;  /* 0x00000018200c723c */ /* 0x048fe60000001804 */
[----:B------:R-:W-:Y:S04]  /*55c80*/  STL.64 [R1+0x1eb8], R50 ;  /* 0x001eb83201007387 */ /* 0x000fe80000100a00 */
[----:B------:R-:W2:Y:S04]  /*55c90*/  LDL.LU.64 R4, [R1+0x890] ;  /* 0x0008900001047983 */ /* 0x000ea80000300a00 */
[----:B------:R-:W2:Y:S01]  /*55ca0*/  LDL.LU.64 R6, [R1+0x898] ;  /* 0x0008980001067983 */ /* 0x000ea20000300a00 */
[----:B----4-:R-:W-:Y:S11]  /*55cb0*/  HMMA.16816.F32 R32, R32, R40, R36 ;  /* 0x000000282020723c */ /* 0x010ff60000001824 */
[----:B------:R0:W-:Y:S04]  /*55cc0*/  STL.64 [R1+0x1ea0], R12 ;  /* 0x001ea00c01007387 */ /* 0x0001e80000100a00 */
[----:B------:R1:W-:Y:S04]  /*55cd0*/  STL.64 [R1+0x1ea8], R14 ;  /* 0x001ea80e01007387 */ /* 0x0003e80000100a00 */
[----:B------:R-:W3:Y:S04]  /*55ce0*/  LDL.LU.64 R52, [R1+0x870] ;  /* 0x0008700001347983 */ /* 0x000ee80000300a00 */
[----:B------:R-:W3:Y:S04]  /*55cf0*/  LDL.LU.64 R54, [R1+0x878] ;  /* 0x0008780001367983 */ /* 0x000ee80000300a00 */
[----:B0-----:R-:W4:Y:S04]  /*55d00*/  LDL.LU.64 R12, [R1+0x860] ;  /* 0x00086000010c7983 */ /* 0x001f280000300a00 */
[----:B-1----:R-:W4:Y:S04]  /*55d10*/  LDL.LU.64 R14, [R1+0x868] ;  /* 0x00086800010e7983 */ /* 0x002f280000300a00 */
[----:B------:R-:W3:Y:S04]  /*55d20*/  LDL.LU.64 R48, [R1+0x850] ;  /* 0x0008500001307983 */ /* 0x000ee80000300a00 */
[----:B------:R-:W3:Y:S04]  /*55d30*/  LDL.LU.64 R50, [R1+0x858] ;  /* 0x0008580001327983 */ /* 0x000ee80000300a00 */
[----:B------:R-:W4:Y:S04]  /*55d40*/  LDL.LU.64 R38, [R1+0x66b8] ;  /* 0x0066b80001267983 */ /* 0x000f280000300a00 */
[----:B------:R-:W3:Y:S01]  /*55d50*/  LDL.LU.64 R36, [R1+0x66b0] ;  /* 0x0066b00001247983 */ /* 0x000ee20000300a00 */
[----:B------:R-:W-:-:S02]  /*55d60*/  F2FP.F16.E5M2.UNPACK_B R28, R28 ;  /* 0x0000001cff1c723e */ /* 0x000fc400020004ff */
[----:B------:R-:W-:Y:S02]  /*55d70*/  F2FP.F16.E5M2.UNPACK_B R29, R29 ;  /* 0x0000001dff1d723e */ /* 0x000fe400020004ff */
[----:B------:R-:W-:Y:S02]  /*55d80*/  F2FP.F16.E5M2.UNPACK_B R30, R30 ;  /* 0x0000001eff1e723e */ /* 0x000fe400020004ff */
[----:B------:R-:W-:Y:S01]  /*55d90*/  F2FP.F16.E5M2.UNPACK_B R31, R31 ;  /* 0x0000001fff1f723e */ /* 0x000fe200020004ff */
[----:B------:R0:W-:Y:S04]  /*55da0*/  STL.64 [R1+0x8d0], R32 ;  /* 0x0008d02001007387 */ /* 0x0001e80000100a00 */
[----:B------:R1:W-:Y:S04]  /*55db0*/  STL.64 [R1+0x8d8], R34 ;  /* 0x0008d82201007387 */ /* 0x0003e80000100a00 */
[----:B0-----:R-:W3:Y:S04]  /*55dc0*/  LDL.LU.64 R32, [R1+0x880] ;  /* 0x0008800001207983 */ /* 0x001ee80000300a00 */
[----:B-1----:R-:W3:Y:S01]  /*55dd0*/  LDL.LU.64 R34, [R1+0x888] ;  /* 0x0008880001227983 */ /* 0x002ee20000300a00 */
[C---:B--2---:R-:W-:Y:S06]  /*55de0*/  HMMA.16816.F32 R4, R28.reuse, R2, R4 ;  /* 0x000000021c04723c */ /* 0x044fec0000001804 */
        /* <DEDUP_REMOVED lines=8> */
[----:B------:R0:W-:Y:S02]  /*55e70*/  STL.64 [R1+0x8b8], R46 ;  /* 0x0008b82e01007387 */ /* 0x0001e40000100a00 */
[----:B0-----:R-:W-:Y:S02]  /*55e80*/  HMMA.16816.F32 R44, R28, R26, R16 ;  /* 0x0000001a1c2c723c */ /* 0x001fe40000001810 */
[----:B------:R-:W4:Y:S04]  /*55e90*/  LDL.LU.64 R16, [R1+0x840] ;  /* 0x0008400001107983 */ /* 0x000f280000300a00 */
[----:B------:R-:W4:-:S15]  /*55ea0*/  LDL.LU.64 R18, [R1+0x848] ;  /* 0x0008480001127983 */ /* 0x000f1e0000300a00 */
[----:B------:R-:W-:-:S02]  /*55eb0*/  NOP ;  /* 0x0000000000007918 */ /* 0x000fc40000000000 */
[----:B------:R0:W-:Y:S04]  /*55ec0*/  STL.64 [R1+0x8a0], R44 ;  /* 0x0008a02c01007387 */ /* 0x0001e80000100a00 */
[----:B------:R1:W-:Y:S04]  /*55ed0*/  STL.64 [R1+0x8a8], R46 ;  /* 0x0008a82e01007387 */ /* 0x0003e80000100a00 */
[----:B0-----:R-:W4:Y:S04]  /*55ee0*/  LDL.LU.64 R44, [R1+0x830] ;  /* 0x00083000012c7983 */ /* 0x001f280000300a00 */
[----:B-1----:R-:W4:Y:S04]  /*55ef0*/  LDL.LU.64 R46, [R1+0x838] ;  /* 0x00083800012e7983 */ /* 0x002f280000300a00 */
[----:B------:R-:W-:Y:S04]  /*55f00*/  STL.64 [R1+0x890], R4 ;  /* 0x0008900401007387 */ /* 0x000fe80000100a00 */
[----:B------:R0:W-:Y:S04]  /*55f10*/  STL.64 [R1+0x898], R6 ;  /* 0x0008980601007387 */ /* 0x0001e80000100a00 */
[----:B0-----:R-:W2:Y:S04]  /*55f20*/  LDL.LU.64 R6, [R1+0x6698] ;  /* 0x0066980001067983 */ /* 0x001ea80000300a00 */
[----:B------:R-:W4:Y:S01]  /*55f30*/  LDL.LU.64 R4, [R1+0x6690] ;  /* 0x0066900001047983 */ /* 0x000f220000300a00 */
[C---:B---3--:R-:W-:Y:S06]  /*55f40*/  HMMA.16816.F32 R12, R28.reuse, R8, R12 ;  /* 0x000000081c0c723c */ /* 0x048fec000000180c */
[C---:B--2---:R-:W-:Y:S06]  /*55f50*/  HMMA.16816.F32 R52, R28.reuse, R6, R52 ;  /* 0x000000061c34723c */ /* 0x044fec0000001834 */
[----:B----4-:R-:W-:-:S15]  /*55f60*/  HMMA.16816.F32 R32, R28, R4, R32 ;  /* 0x000000041c20723c */ /* 0x010fde0000001820 */
[----:B------:R-:W-:-:S08]  /*55f70*/  NOP ;  /* 0x0000000000007918 */ /* 0x000fd00000000000 */
[----:B------:R0:W-:Y:S04]  /*55f80*/  STL.64 [R1+0x880], R32 ;  /* 0x0008802001007387 */ /* 0x0001e80000100a00 */
[----:B------:R1:W-:Y:S04]  /*55f90*/  STL.64 [R1+0x888], R34 ;  /* 0x0008882201007387 */ /* 0x0003e80000100a00 */
[----:B0-----:R-:W2:Y:S04]  /*55fa0*/  LDL.LU.64 R32, [R1+0x810] ;  /* 0x0008100001207983 */ /* 0x001ea80000300a00 */
[----:B-1----:R-:W2:Y:S04]  /*55fb0*/  LDL.LU.64 R34, [R1+0x818] ;  /* 0x0008180001227983 */ /* 0x002ea80000300a00 */
[----:B------:R0:W-:Y:S04]  /*55fc0*/  STL.64 [R1+0x870], R52 ;  /* 0x0008703401007387 */ /* 0x0001e80000100a00 */
[----:B------:R1:W-:Y:S04]  /*55fd0*/  STL.64 [R1+0x878], R54 ;  /* 0x0008783601007387 */ /* 0x0003e80000100a00 */
[----:B0-----:R-:W3:Y:S04]  /*55fe0*/  LDL.LU.64 R52, [R1+0x800] ;  /* 0x0008000001347983 */ /* 0x001ee80000300a00 */
[----:B-1----:R-:W3:Y:S04]  /*55ff0*/  LDL.LU.64 R54, [R1+0x808] ;  /* 0x0008080001367983 */ /* 0x002ee80000300a00 */
[----:B------:R-:W-:Y:S04]  /*56000*/  STL.64 [R1+0x860], R12 ;  /* 0x0008600c01007387 */ /* 0x000fe80000100a00 */
[----:B------:R0:W-:Y:S04]  /*56010*/  STL.64 [R1+0x868], R14 ;  /* 0x0008680e01007387 */ /* 0x0001e80000100a00 */
[----:B0-----:R-:W4:Y:S04]  /*56020*/  LDL.LU.64 R14, [R1+0x6688] ;  /* 0x00668800010e7983 */ /* 0x001f280000300a00 */
[----:B------:R-:W2:Y:S01]  /*56030*/  LDL.LU.64 R12, [R1+0x6680] ;  /* 0x00668000010c7983 */ /* 0x000ea20000300a00 */
[----:B------:R-:W-:-:S15]  /*56040*/  HMMA.16816.F32 R48, R28, R10, R48 ;  /* 0x0000000a1c30723c */ /* 0x000fde0000001830 */
[----:B------:R-:W-:-:S08]  /*56050*/  NOP ;  /* 0x0000000000007918 */ /* 0x000fd00000000000 */
[----:B------:R0:W-:Y:S04]  /*56060*/  STL.64 [R1+0x850], R48 ;  /* 0x0008503001007387 */ /* 0x0001e80000100a00 */
[----:B------:R1:W-:Y:S04]  /*56070*/  STL.64 [R1+0x858], R50 ;  /* 0x0008583201007387 */ /* 0x0003e80000100a00 */
[----:B0-----:R-:W3:Y:S04]  /*56080*/  LDL.LU.64 R48, [R1+0x1e90] ;  /* 0x001e900001307983 */ /* 0x001ee80000300a00 */
[----:B-1----:R-:W3:Y:S04]  /*56090*/  LDL.LU.64 R50, [R1+0x1e98] ;  /* 0x001e980001327983 */ /* 0x002ee80000300a00 */
[----:B------:R-:W-:Y:S04]  /*560a0*/  STL.64 [R1+0x6668], R10 ;  /* 0x0066680a01007387 */ /* 0x000fe80000100a00 */
[----:B------:R0:W-:Y:S04]  /*560b0*/  STL.64 [R1+0x6660], R8 ;  /* 0x0066600801007387 */ /* 0x0001e80000100a00 */
[----:B0-----:R-:W3:Y:S04]  /*560c0*/  LDL.LU.64 R8, [R1+0x820] ;  /* 0x0008200001087983 */ /* 0x001ee80000300a00 */
[----:B------:R-:W3:Y:S01]  /*560d0*/  LDL.LU.64 R10, [R1+0x828] ;  /* 0x00082800010a7983 */ /* 0x000ee20000300a00 */
[----:B--2---:R-:W-:-:S15]  /*560e0*/  HMMA.16816.F32 R16, R28, R12, R16 ;  /* 0x0000000c1c10723c */ /* 0x004fde0000001810 */
        /* <DEDUP_REMOVED lines=12> */
[----:B------:R3:W-:Y:S02]  /*561b0*/  STL.64 [R1+0x6650], R12 ;  /* 0x0066500c01007387 */ /* 0x0007e40000100a00 */
[C---:B---3--:R-:W-:Y:S06]  /*561c0*/  HMMA.16816.F32 R12, R28.reuse, R16, R8 ;  /* 0x000000101c0c723c */ /* 0x048fec0000001808 */
[----:B--2---:R-:W-:-:S15]  /*561d0*/  HMMA.16816.F32 R8, R28, R18, R32 ;  /* 0x000000121c08723c */ /* 0x004fde0000001820 */
[----:B------:R-:W-:-:S02]  /*561e0*/  NOP ;  /* 0x0000000000007918 */ /* 0x000fc40000000000 */
[----:B------:R-:W-:Y:S04]  /*561f0*/  STL.64 [R1+0x820], R12 ;  /* 0x0008200c01007387 */ /* 0x000fe80000100a00 */
[----:B------:R-:W-:Y:S04]  /*56200*/  STL.64 [R1+0x828], R14 ;  /* 0x0008280e01007387 */ /* 0x000fe80000100a00 */
[----:B------:R-:W-:Y:S04]  /*56210*/  STL.64 [R1+0x810], R8 ;  /* 0x0008100801007387 */ /* 0x000fe80000100a00 */
[----:B------:R0:W-:Y:S02]  /*56220*/  STL.64 [R1+0x818], R10 ;  /* 0x0008180a01007387 */ /* 0x0001e40000100a00 */
[----:B0-----:R-:W-:-:S15]  /*56230*/  HMMA.16816.F32 R8, R28, R20, R52 ;  /* 0x000000141c08723c */ /* 0x001fde0000001834 */
[----:B------:R-:W-:-:S08]  /*56240*/  NOP ;  /* 0x0000000000007918 */ /* 0x000fd00000000000 */
[----:B------:R0:W-:Y:S04]  /*56250*/  STL.64 [R1+0x800], R8 ;  /* 0x0008000801007387 */ /* 0x0001e80000100a00 */
[----:B------:R1:W-:Y:S04]  /*56260*/  STL.64 [R1+0x808], R10 ;  /* 0x0008080a01007387 */ /* 0x0003e80000100a00 */
[----:B0-----:R-:W2:Y:S04]  /*56270*/  LDL.LU.64 R8, [R1+0x7f0] ;  /* 0x0007f00001087983 */ /* 0x001ea80000300a00 */
[----:B-1----:R-:W2:Y:S01]  /*56280*/  LDL.LU.64 R10, [R1+0x7f8] ;  /* 0x0007f800010a7983 */ /* 0x002ea20000300a00 */
[----:B------:R-:W-:Y:S01]  /*56290*/  HMMA.16816.F32 R12, R28, R22, R48 ;  /* 0x000000161c0c723c */ /* 0x000fe20000001830 */
[----:B------:R-:W-:-:S02]  /*562a0*/  IMAD R32, R57, 0x100, R56 ;  /* 0x0000010039207824 */ /* 0x000fc400078e0238 */
[----:B------:R-:W-:-:S15]  /*562b0*/  IMAD R33, R59, 0x100, R58 ;  /* 0x000001003b217824 */ /* 0x000fde00078e023a */
[----:B------:R-:W-:-:S05]  /*562c0*/  NOP ;  /* 0x0000000000007918 */ /* 0x000fca0000000000 */
[----:B------:R-:W-:Y:S04]  /*562d0*/  STL.64 [R1+0x1e90], R12 ;  /* 0x001e900c01007387 */ /* 0x000fe80000100a00 */
[----:B------:R4:W-:Y:S04]  /*562e0*/  STL.64 [R1+0x1e98], R14 ;  /* 0x001e980e01007387 */ /* 0x0009e80000100a00 */
[----:B------:R-:W3:Y:S04]  /*562f0*/  LDL.LU.64 R56, [R1+0x7e0] ;  /* 0x0007e00001387983 */ /* 0x000ee80000300a00 */
[----:B------:R-:W3:Y:S01]  /*56300*/  LDL.LU.64 R58, [R1+0x7e8] ;  /* 0x0007e800013a7983 */ /* 0x000ee20000300a00 */
[----:B----4-:R-:W-:Y:S01]  /*56310*/  HMMA.16816.F32 R12, R28, R24, R44 ;  /* 0x000000181c0c723c */ /* 0x010fe2000000182c */
[----:B------:R-:W-:-:S15]  /*56320*/  IMAD R34, R61, 0x100, R60 ;  /* 0x000001003d227824 */ /* 0x000fde00078e023c */
[----:B------:R-:W-:-:S07]  /*56330*/  NOP ;  /* 0x0000000000007918 */ /* 0x000fce0000000000 */
        /* <DEDUP_REMOVED lines=8> */
[----:B------:R-:W4:Y:S04]  /*563c0*/  LDL.LU R48, [R1+0x250c] ;  /* 0x00250c0001307983 */ /* 0x000f280000300800 */
[----:B------:R-:W4:Y:S04]  /*563d0*/  LDL.LU R49, [R1+0x2508] ;  /* 0x0025080001317983 */ /* 0x000f280000300800 */
[----:B------:R-:W4:Y:S04]  /*563e0*/  LDL.LU R50, [R1+0x2514] ;  /* 0x0025140001327983 */ /* 0x000f280000300800 */
[----:B------:R-:W4:Y:S04]  /*563f0*/  LDL.LU R51, [R1+0x2510] ;  /* 0x0025100001337983 */ /* 0x000f280000300800 */
[----:B------:R-:W4:Y:S04]  /*56400*/  LDL.LU R60, [R1+0x251c] ;  /* 0x00251c00013c7983 */ /* 0x000f280000300800 */
[----:B------:R-:W4:Y:S01]  /*56410*/  LDL.LU R61, [R1+0x2518] ;  /* 0x00251800013d7983 */ /* 0x000f220000300800 */
[----:B--2---:R-:W-:Y:S03]  /*56420*/  HMMA.16816.F32 R8, R28, R40, R8 ;  /* 0x000000281c08723c */ /* 0x004fe60000001808 */
[----:B------:R-:W2:Y:S04]  /*56430*/  LDL.LU.64 R28, [R1+0x7b0] ;  /* 0x0007b000011c7983 */ /* 0x000ea80000300a00 */
[----:B------:R-:W2:-:S15]  /*56440*/  LDL.LU.64 R30, [R1+0x7b8] ;  /* 0x0007b800011e7983 */ /* 0x000e9e0000300a00 */
[----:B------:R-:W-:-:S01]  /*56450*/  NOP ;  /* 0x0000000000007918 */ /* 0x000fc20000000000 */
[----:B------:R0:W-:Y:S04]  /*56460*/  STL.64 [R1+0x7f0], R8 ;  /* 0x0007f00801007387 */ /* 0x0001e80000100a00 */
[----:B------:R1:W-:Y:S04]  /*56470*/  STL.64 [R1+0x7f8], R10 ;  /* 0x0007f80a01007387 */ /* 0x0003e80000100a00 */
[----:B0-----:R-:W2:Y:S04]  /*56480*/  LDL.LU.64 R8, [R1+0x790] ;  /* 0x0007900001087983 */ /* 0x001ea80000300a00 */
[----:B-1----:R-:W2:Y:S01]  /*56490*/  LDL.LU.64 R10, [R1+0x798] ;  /* 0x00079800010a7983 */ /* 0x002ea20000300a00 */
[----:B------:R-:W-:Y:S01]  /*564a0*/  IMAD R35, R42, 0x100, R43 ;  /* 0x000001002a237824 */ /* 0x000fe200078e022b */
[----:B------:R-:W-:-:S02]  /*564b0*/  F2FP.F16.E5M2.UNPACK_B R32, R32 ;  /* 0x00000020ff20723e */ /* 0x000fc400020004ff */
[----:B------:R-:W-:Y:S01]  /*564c0*/  F2FP.F16.E5M2.UNPACK_B R33, R33 ;  /* 0x00000021ff21723e */ /* 0x000fe200020004ff */
[----:B------:R-:W2:Y:S01]  /*564d0*/  LDL.LU R43, [R1+0x2524] ;  /* 0x00252400012b7983 */ /* 0x000ea20000300800 */
[----:B------:R-:W-:Y:S02]  /*564e0*/  F2FP.F16.E5M2.UNPACK_B R34, R34 ;  /* 0x00000022ff22723e */ /* 0x000fe400020004ff */
[----:B------:R-:W-:Y:S01]  /*564f0*/  F2FP.F16.E5M2.UNPACK_B R35, R35 ;  /* 0x00000023ff23723e */ /* 0x000fe200020004ff */
[----:B------:R-:W2:Y:S06]  /*56500*/  LDL.LU R42, [R1+0x2520] ;  /* 0x00252000012a7983 */ /* 0x000eac0000300800 */
[----:B---3--:R-:W-:-:S15]  /*56510*/  HMMA.16816.F32 R56, R32, R38, R56 ;  /* 0x000000262038723c */ /* 0x008fde0000001838 */
[----:B------:R-:W-:-:S08]  /*56520*/  NOP ;  /* 0x0000000000007918 */ /* 0x000fd00000000000 */
[----:B------:R-:W-:Y:S04]  /*56530*/  STL.64 [R1+0x7e0], R56 ;  /* 0x0007e03801007387 */ /* 0x000fe80000100a00 */
[----:B------:R0:W-:Y:S01]  /*56540*/  STL.64 [R1+0x7e8], R58 ;  /* 0x0007e83a01007387 */ /* 0x0001e20000100a00 */
[C---:B----4-:R-:W-:Y:S06]  /*56550*/  HMMA.16816.F32 R44, R32.reuse, R26, R44 ;  /* 0x0000001a202c723c */ /* 0x050fec000000182c */
[----:B0-----:R-:W-:Y:S01]  /*56560*/  HMMA.16816.F32 R56, R32, R36, R12 ;  /* 0x000000242038723c */ /* 0x001fe2000000180c */
[----:B------:R-:W3:Y:S04]  /*56570*/  LDL.LU.64 R12, [R1+0x780] ;  /* 0x00078000010c7983 */ /* 0x000ee80000300a00 */
[----:B------:R-:W3:-:S15]  /*56580*/  LDL.LU.64 R14, [R1+0x788] ;  /* 0x00078800010e7983 */ /* 0x000ede0000300a00 */
[----:B------:R-:W-:-:S03]  /*56590*/  NOP ;  /* 0x0000000000007918 */ /* 0x000fc60000000000 */
[----:B------:R0:W-:Y:S04]  /*565a0*/  STL.64 [R1+0x7d0], R56 ;  /* 0x0007d03801007387 */ /* 0x0001e80000100a00 */
[----:B------:R1:W-:Y:S04]  /*565b0*/  STL.64 [R1+0x7d8], R58 ;  /* 0x0007d83a01007387 */ /* 0x0003e80000100a00 */
[----:B0-----:R-:W4:Y:S04]  /*565c0*/  LDL.LU.64 R56, [R1+0x760] ;  /* 0x0007600001387983 */ /* 0x001f280000300a00 */
[----:B-1----:R-:W4:Y:S04]  /*565d0*/  LDL.LU.64 R58, [R1+0x768] ;  /* 0x00076800013a7983 */ /* 0x002f280000300a00 */
[----:B------:R0:W-:Y:S04]  /*565e0*/  STL.64 [R1+0x7c0], R44 ;  /* 0x0007c02c01007387 */ /* 0x0001e80000100a00 */
[----:B------:R1:W-:Y:S04]  /*565f0*/  STL.64 [R1+0x7c8], R46 ;  /* 0x0007c82e01007387 */ /* 0x0003e80000100a00 */
[----:B0-----:R-:W4:Y:S04]  /*56600*/  LDL.LU.64 R44, [R1+0x750] ;  /* 0x00075000012c7983 */ /* 0x001f280000300a00 */
[----:B-1----:R-:W4:Y:S01]  /*56610*/  LDL.LU.64 R46, [R1+0x758] ;  /* 0x00075800012e7983 */ /* 0x002f220000300a00 */
[----:B--2---:R-:W-:-:S15]  /*56620*/  HMMA.16816.F32 R28, R32, R2, R28 ;  /* 0x00000002201c723c */ /* 0x004fde000000181c */
[----:B------:R-:W-:-:S08]  /*56630*/  NOP ;  /* 0x0000000000007918 */ /* 0x000fd00000000000 */
[----:B------:R-:W-:Y:S04]  /*56640*/  STL.64 [R1+0x7b0], R28 ;  /* 0x0007b01c01007387 */ /* 0x000fe80000100a00 */
[----:B------:R0:W-:Y:S01]  /*56650*/  STL.64 [R1+0x7b8], R30 ;  /* 0x0007b81e01007387 */ /* 0x0001e20000100a00 */
[C---:B------:R-:W-:Y:S06]  /*56660*/  HMMA.16816.F32 R8, R32.reuse, R6, R8 ;  /* 0x000000062008723c */ /* 0x040fec0000001808 */
[----:B0-----:R-:W-:Y:S01]  /*56670*/  HMMA.16816.F32 R28, R32, R4, R52 ;  /* 0x00000004201c723c */ /* 0x001fe20000001834 */
[----:B------:R-:W2:Y:S04]  /*56680*/  LDL.LU.64 R52, [R1+0x740] ;  /* 0x0007400001347983 */ /* 0x000ea80000300a00 */
[----:B------:R-:W2:-:S15]  /*56690*/  LDL.LU.64 R54, [R1+0x748] ;  /* 0x0007480001367983 */ /* 0x000e9e0000300a00 */
[----:B------:R-:W-:-:S03]  /*566a0*/  NOP ;  /* 0x0000000000007918 */ /* 0x000fc60000000000 */
[----:B------:R0:W-:Y:S04]  /*566b0*/  STL.64 [R1+0x7a0], R28 ;  /* 0x0007a01c01007387 */ /* 0x0001e80000100a00 */
[----:B------:R1:W-:Y:S04]  /*566c0*/  STL.64 [R1+0x7a8], R30 ;  /* 0x0007a81e01007387 */ /* 0x0003e80000100a00 */
[----:B0-----:R-:W2:Y:S04]  /*566d0*/  LDL.LU.64 R28, [R1+0x730] ;  /* 0x00073000011c7983 */ /* 0x001ea80000300a00 */
[----:B-1----:R-:W2:Y:S04]  /*566e0*/  LDL.LU.64 R30, [R1+0x738] ;  /* 0x00073800011e7983 */ /* 0x002ea80000300a00 */
[----:B------:R-:W-:Y:S04]  /*566f0*/  STL.64 [R1+0x790], R8 ;  /* 0x0007900801007387 */ /* 0x000fe80000100a00 */
[----:B------:R0:W-:Y:S04]  /*56700*/  STL.64 [R1+0x798], R10 ;  /* 0x0007980a01007387 */ /* 0x0001e80000100a00 */
[----:B0-----:R-:W4:Y:S04]  /*56710*/  LDL.LU.64 R10, [R1+0x6668] ;  /* 0x00666800010a7983 */ /* 0x001f280000300a00 */
[----:B------:R-:W3:Y:S04]  /*56720*/  LDL.LU.64 R8, [R1+0x6660] ;  /* 0x0066600001087983 */ /* 0x000ee80000300a00 */
[----:B------:R-:W-:Y:S04]  /*56730*/  STL.64 [R1+0x6618], R6 ;  /* 0x0066180601007387 */ /* 0x000fe80000100a00 */
[----:B------:R0:W-:Y:S04]  /*56740*/  STL.64 [R1+0x6610], R4 ;  /* 0x0066100401007387 */ /* 0x0001e80000100a00 */
[----:B0-----:R-:W4:Y:S04]  /*56750*/  LDL.LU.64 R4, [R1+0x770] ;  /* 0x0007700001047983 */ /* 0x001f280000300a00 */
[----:B------:R-:W4:Y:S01]  /*56760*/  LDL.LU.64 R6, [R1+0x778] ;  /* 0x0007780001067983 */ /* 0x000f220000300a00 */
[----:B---3--:R-:W-:-:S15]  /*56770*/  HMMA.16816.F32 R12, R32, R8, R12 ;  /* 0x00000008200c723c */ /* 0x008fde000000180c */
[----:B------:R-:W-:-:S08]  /*56780*/  NOP ;  /* 0x0000000000007918 */ /* 0x000fd00000000000 */
[----:B------:R-:W-:Y:S04]  /*56790*/  STL.64 [R1+0x780], R12 ;  /* 0x0007800c01007387 */ /* 0x000fe80000100a00 */
[----:B------:R0:W-:Y:S04]  /*567a0*/  STL.64 [R1+0x788], R14 ;  /* 0x0007880e01007387 */ /* 0x0001e80000100a00 */
[----:B0-----:R-:W3:Y:S04]  /*567b0*/  LDL.LU.64 R14, [R1+0x6658] ;  /* 0x00665800010e7983 */ /* 0x001ee80000300a00 */
[----:B------:R-:W2:Y:S01]  /*567c0*/  LDL.LU.64 R12, [R1+0x6650] ;  /* 0x00665000010c7983 */ /* 0x000ea20000300a00 */
        /* <DEDUP_REMOVED lines=8> */
[C---:B---3--:R-:W-:Y:S02]  /*56850*/  HMMA.16816.F32 R8, R32.reuse, R14, R44 ;  /* 0x0000000e2008723c */ /* 0x048fe4000000182c */
[----:B------:R-:W3:Y:S04]  /*56860*/  LDL.LU.64 R44, [R1+0x1e70] ;  /* 0x001e7000012c7983 */ /* 0x000ee80000300a00 */
[----:B--2---:R-:W-:-:S15]  /*56870*/  HMMA.16816.F32 R56, R32, R12, R56 ;  /* 0x0000000c2038723c */ /* 0x004fde0000001838 */
[----:B------:R-:W-:-:S08]  /*56880*/  NOP ;  /* 0x0000000000007918 */ /* 0x000fd00000000000 */
[----:B------:R-:W-:Y:S04]  /*56890*/  STL.64 [R1+0x760], R56 ;  /* 0x0007603801007387 */ /* 0x000fe80000100a00 */
[----:B------:R-:W-:Y:S04]  /*568a0*/  STL.64 [R1+0x768], R58 ;  /* 0x0007683a01007387 */ /* 0x000fe80000100a00 */
[----:B------:R-:W3:Y:S04]  /*568b0*/  LDL.LU.64 R46, [R1+0x1e78] ;  /* 0x001e7800012e7983 */ /* 0x000ee80000300a00 */
[----:B------:R-:W-:Y:S04]  /*568c0*/  STL.64 [R1+0x750], R8 ;  /* 0x0007500801007387 */ /* 0x000fe80000100a00 */
[----:B------:R0:W-:Y:S04]  /*568d0*/  STL.64 [R1+0x758], R10 ;  /* 0x0007580a01007387 */ /* 0x0001e80000100a00 */
[----:B------:R-:W-:Y:S04]  /*568e0*/  STL.64 [R1+0x6628], R14 ;  /* 0x0066280e01007387 */ /* 0x000fe80000100a00 */
[----:B------:R1:W-:Y:S01]  /*568f0*/  STL.64 [R1+0x6620], R12 ;  /* 0x0066200c01007387 */ /* 0x0003e20000100a00 */
[C---:B0-----:R-:W-:Y:S06]  /*56900*/  HMMA.16816.F32 R8, R32.reuse, R18, R28 ;  /* 0x000000122008723c */ /* 0x041fec000000181c */
[----:B-1----:R-:W-:Y:S01]  /*56910*/  HMMA.16816.F32 R12, R32, R16, R52 ;  /* 0x00000010200c723c */ /* 0x002fe20000001834 */
[----:B------:R-:W-:-:S15]  /*56920*/  STL.64 [R1+0x6638], R18 ;  /* 0x0066381201007387 */ /* 0x000fde0000100a00 */
[----:B------:R-:W-:-:S07]  /*56930*/  NOP ;  /* 0x0000000000007918 */ /* 0x000fce0000000000 */
[----:B------:R-:W-:Y:S04]  /*56940*/  STL.64 [R1+0x740], R12 ;  /* 0x0007400c01007387 */ /* 0x000fe80000100a00 */
[----:B------:R-:W-:Y:S04]  /*56950*/  STL.64 [R1+0x748], R14 ;  /* 0x0007480e01007387 */ /* 0x000fe80000100a00 */
[----:B------:R-:W-:Y:S04]  /*56960*/  STL.64 [R1+0x6630], R16 ;  /* 0x0066301001007387 */ /* 0x000fe80000100a00 */
[----:B------:R0:W-:Y:S04]  /*56970*/  STL.64 [R1+0x730], R8 ;  /* 0x0007300801007387 */ /* 0x0001e80000100a00 */
[----:B------:R1:W-:Y:S04]  /*56980*/  STL.64 [R1+0x738], R10 ;  /* 0x0007380a01007387 */ /* 0x0003e80000100a00 */
[----:B0-----:R-:W2:Y:S04]  /*56990*/  LDL.LU.64 R8, [R1+0x1e60] ;  /* 0x001e600001087983 */ /* 0x001ea80000300a00 */
[----:B-1----:R-:W2:Y:S01]  /*569a0*/  LDL.LU.64 R10, [R1+0x1e68] ;  /* 0x001e6800010a7983 */ /* 0x002ea20000300a00 */
[----:B----4-:R-:W-:Y:S03]  /*569b0*/  HMMA.16816.F32 R12, R32, R20, R4 ;  /* 0x00000014200c723c */ /* 0x010fe60000001804 */
[----:B------:R-:W4:-:S15]  /*569c0*/  LDL.LU.64 R4, [R1+0x710] ;  /* 0x0007100001047983 */ /* 0x000f1e0000300a00 */
[----:B------:R-:W-:-:S05]  /*569d0*/  NOP ;  /* 0x0000000000007918 */ /* 0x000fca0000000000 */
[----:B------:R-:W-:Y:S04]  /*569e0*/  STL.64 [R1+0x720], R12 ;  /* 0x0007200c01007387 */ /* 0x000fe80000100a00 */
[----:B------:R3:W-:Y:S04]  /*569f0*/  STL.64 [R1+0x728], R14 ;  /* 0x0007280e01007387 */ /* 0x0007e80000100a00 */
[----:B------:R-:W4:Y:S01]  /*56a00*/  LDL.LU.64 R6, [R1+0x718] ;  /* 0x0007180001067983 */ /* 0x000f220000300a00 */
[----:B------:R-:W-:-:S03]  /*56a10*/  IMAD R30, R61, 0x100, R60 ;  /* 0x000001003d1e7824 */ /* 0x000fc600078e023c */
[----:B------:R-:W-:Y:S04]  /*56a20*/  STL.64 [R1+0x65f8], R22 ;  /* 0x0065f81601007387 */ /* 0x000fe80000100a00 */
[----:B------:R-:W-:Y:S01]  /*56a30*/  STL.64 [R1+0x65f0], R20 ;  /* 0x0065f01401007387 */ /* 0x000fe20000100a00 */
[----:B------:R-:W-:Y:S01]  /*56a40*/  IMAD R31, R42, 0x100, R43 ;  /* 0x000001002a1f7824 */ /* 0x000fe200078e022b */
[----:B---3--:R-:W-:-:S15]  /*56a50*/  HMMA.16816.F32 R12, R32, R22, R44 ;  /* 0x00000016200c723c */ /* 0x008fde000000182c */
[----:B------:R-:W-:-:S08]  /*56a60*/  NOP ;  /* 0x0000000000007918 */ /* 0x000fd00000000000 */
[----:B------:R-:W-:Y:S04]  /*56a70*/  STL.64 [R1+0x1e70], R12 ;  /* 0x001e700c01007387 */ /* 0x000fe80000100a00 */
[----:B------:R-:W-:Y:S04]  /*56a80*/  STL.64 [R1+0x1e78], R14 ;  /* 0x001e780e01007387 */ /* 0x000fe80000100a00 */
[----:B------:R-:W3:Y:S04]  /*56a90*/  LDL.LU R60, [R1+0x253c] ;  /* 0x00253c00013c7983 */ /* 0x000ee80000300800 */
[----:B------:R-:W3:Y:S04]  /*56aa0*/  LDL.LU R61, [R1+0x2538] ;  /* 0x00253800013d7983 */ /* 0x000ee80000300800 */
[----:B------:R-:W3:Y:S04]  /*56ab0*/  LDL.LU R43, [R1+0x2544] ;  /* 0x00254400012b7983 */ /* 0x000ee80000300800 */
[----:B------:R-:W3:Y:S04]  /*56ac0*/  LDL.LU R42, [R1+0x2540] ;  /* 0x00254000012a7983 */ /* 0x000ee80000300800 */
[----:B------:R-:W-:Y:S04]  /*56ad0*/  STL.64 [R1+0x6648], R26 ;  /* 0x0066481a01007387 */ /* 0x000fe80000100a00 */
[----:B------:R0:W-:Y:S01]  /*56ae0*/  STL.64 [R1+0x6640], R24 ;  /* 0x0066401801007387 */ /* 0x0001e20000100a00 */
[----:B--2---:R-:W-:-:S15]  /*56af0*/  HMMA.16816.F32 R8, R32, R24, R8 ;  /* 0x000000182008723c */ /* 0x004fde0000001808 */
[----:B------:R-:W-:-:S08]  /*56b00*/  NOP ;  /* 0x0000000000007918 */ /* 0x000fd00000000000 */
[----:B------:R-:W-:Y:S04]  /*56b10*/  STL.64 [R1+0x1e60], R8 ;  /* 0x001e600801007387 */ /* 0x000fe80000100a00 */
[----:B------:R-:W-:Y:S04]  /*56b20*/  STL.64 [R1+0x1e68], R10 ;  /* 0x001e680a01007387 */ /* 0x000fe80000100a00 */
[----:B------:R-:W2:Y:S04]  /*56b30*/  LDL.LU R0, [R1+0x2530] ;  /* 0x0025300001007983 */ /* 0x000ea80000300800 */
[----:B0-----:R-:W2:Y:S04]  /*56b40*/  LDL.LU.64 R24, [R1+0x700] ;  /* 0x0007000001187983 */ /* 0x001ea80000300a00 */
[----:B------:R-:W2:Y:S01]  /*56b50*/  LDL.LU.64 R26, [R1+0x708] ;  /* 0x00070800011a7983 */ /* 0x000ea20000300a00 */
[----:B----4-:R-:W-:Y:S01]  /*56b60*/  HMMA.16816.F32 R4, R32, R40, R4 ;  /* 0x000000282004723c */ /* 0x010fe20000001804 */
[----:B------:R-:W-:-:S02]  /*56b70*/  IMAD R28, R49, 0x100, R48 ;  /* 0x00000100311c7824 */ /* 0x000fc400078e0230 */
[----:B------:R-:W-:Y:S01]  /*56b80*/  IMAD R29, R51, 0x100, R50 ;  /* 0x00000100331d7824 */ /* 0x000fe200078e0232 */
[----:B------:R-:W-:Y:S02]  /*56b90*/  F2FP.F16.E5M2.UNPACK_B R30, R30 ;  /* 0x0000001eff1e723e */ /* 0x000fe400020004ff */
[----:B------:R-:W-:Y:S02]  /*56ba0*/  F2FP.F16.E5M2.UNPACK_B R28, R28 ;  /* 0x0000001cff1c723e */ /* 0x000fe400020004ff */
[----:B------:R-:W-:Y:S02]  /*56bb0*/  F2FP.F16.E5M2.UNPACK_B R29, R29 ;  /* 0x0000001dff1d723e */ /* 0x000fe400020004ff */
[----:B------:R-:W-:-:S13]  /*56bc0*/  F2FP.F16.E5M2.UNPACK_B R31, R31 ;  /* 0x0000001fff1f723e */ /* 0x000fda00020004ff */
[----:B------:R0:W-:Y:S04]  /*56bd0*/  STL.64 [R1+0x710], R4 ;  /* 0x0007100401007387 */ /* 0x0001e80000100a00 */
[----:B------:R1:W-:Y:S04]  /*56be0*/  STL.64 [R1+0x718], R6 ;  /* 0x0007180601007387 */ /* 0x0003e80000100a00 */
[----:B------:R-:W4:Y:S04]  /*56bf0*/  LDL.LU.64 R16, [R1+0x6f0] ;  /* 0x0006f00001107983 */ /* 0x000f280000300a00 */
[----:B------:R-:W4:Y:S04]  /*56c00*/  LDL.LU.64 R18, [R1+0x6f8] ;  /* 0x0006f80001127983 */ /* 0x000f280000300a00 */
[----:B------:R-:W4:Y:S04]  /*56c10*/  LDL.LU.64 R12, [R1+0x6e0] ;  /* 0x0006e000010c7983 */ /* 0x000f280000300a00 */
[----:B------:R-:W4:Y:S04]  /*56c20*/  LDL.LU.64 R14, [R1+0x6e8] ;  /* 0x0006e800010e7983 */ /* 0x000f280000300a00 */
        /* <DEDUP_REMOVED lines=14> */
[----:B------:R-:W4:Y:S04]  /*56d10*/  LDL.LU R33, [R1+0x252c] ;  /* 0x00252c0001217983 */ /* 0x000f280000300800 */
[----:B------:R-:W4:Y:S04]  /*56d20*/  LDL.LU R34, [R1+0x2528] ;  /* 0x0025280001227983 */ /* 0x000f280000300800 */
[----:B------:R-:W4:Y:S04]  /*56d30*/  LDL.LU R35, [R1+0x2534] ;  /* 0x0025340001237983 */ /* 0x000f280000300800 */
[----:B---3--:R-:W-:Y:S04]  /*56d40*/  STL.64 [R1+0x65e8], R42 ;  /* 0x0065e82a01007387 */ /* 0x008fe80000100a00 */
[----:B------:R0:W-:Y:S04]  /*56d50*/  STL.64 [R1+0x65e0], R40 ;  /* 0x0065e02801007387 */ /* 0x0001e80000100a00 */
[----:B0-----:R-:W3:Y:S04]  /*56d60*/  LDL.LU.64 R40, [R1+0x6b0] ;  /* 0x0006b00001287983 */ /* 0x001ee80000300a00 */
[----:B------:R-:W3:Y:S01]  /*56d70*/  LDL.LU.64 R42, [R1+0x6b8] ;  /* 0x0006b800012a7983 */ /* 0x000ee20000300a00 */
[----:B--2---:R-:W-:-:S15]  /*56d80*/  HMMA.16816.F32 R24, R28, R38, R24 ;  /* 0x000000261c18723c */ /* 0x004fde0000001818 */
[----:B------:R-:W-:-:S08]  /*56d90*/  NOP ;  /* 0x0000000000007918 */ /* 0x000fd00000000000 */
[----:B------:R-:W-:Y:S04]  /*56da0*/  STL.64 [R1+0x700], R24 ;  /* 0x0007001801007387 */ /* 0x000fe80000100a00 */
[----:B------:R0:W-:Y:S04]  /*56db0*/  STL.64 [R1+0x708], R26 ;  /* 0x0007081a01007387 */ /* 0x0001e80000100a00 */
[----:B0-----:R-:W2:Y:S01]  /*56dc0*/  LDL.LU.64 R26, [R1+0x6648] ;  /* 0x00664800011a7983 */ /* 0x001ea20000300a00 */
[C---:B----4-:R-:W-:Y:S03]  /*56dd0*/  HMMA.16816.F32 R16, R28.reuse, R36, R16 ;  /* 0x000000241c10723c */ /* 0x050fe60000001810 */
[----:B------:R-:W4:Y:S03]  /*56de0*/  LDL.LU.64 R24, [R1+0x6640] ;  /* 0x0066400001187983 */ /* 0x000f260000300a00 */
[----:B------:R-:W-:-:S15]  /*56df0*/  HMMA.16816.F32 R4, R28, R2, R4 ;  /* 0x000000021c04723c */ /* 0x000fde0000001804 */
[----:B------:R-:W-:-:S02]  /*56e00*/  NOP ;  /* 0x0000000000007918 */ /* 0x000fc40000000000 */
        /* <DEDUP_REMOVED lines=9> */
[----:B------:R-:W4:Y:S04]  /*56ea0*/  LDL.LU.64 R12, [R1+0x6620] ;  /* 0x00662000010c7983 */ /* 0x000f280000300a00 */
[----:B------:R-:W-:Y:S04]  /*56eb0*/  STL.64 [R1+0x6d0], R4 ;  /* 0x0006d00401007387 */ /* 0x000fe80000100a00 */
[----:B------:R0:W-:Y:S04]  /*56ec0*/  STL.64 [R1+0x6d8], R6 ;  /* 0x0006d80601007387 */ /* 0x0001e80000100a00 */
[----:B0-----:R-:W3:Y:S04]  /*56ed0*/  LDL.LU.64 R6, [R1+0x6618] ;  /* 0x0066180001067983 */ /* 0x001ee80000300a00 */
[----:B------:R-:W2:Y:S02]  /*56ee0*/  LDL.LU.64 R4, [R1+0x6610] ;  /* 0x0066100001047983 */ /* 0x000ea40000300a00 */
[----:B--2---:R-:W-:-:S15]  /*56ef0*/  HMMA.16816.F32 R8, R28, R4, R8 ;  /* 0x000000041c08723c */ /* 0x004fde0000001808 */
[----:B------:R-:W-:-:S08]  /*56f00*/  NOP ;  /* 0x0000000000007918 */ /* 0x000fd00000000000 */
[----:B------:R-:W-:Y:S04]  /*56f10*/  STL.64 [R1+0x6c0], R8 ;  /* 0x0006c00801007387 */ /* 0x000fe80000100a00 */
[----:B------:R0:W-:Y:S04]  /*56f20*/  STL.64 [R1+0x6c8], R10 ;  /* 0x0006c80a01007387 */ /* 0x0001e80000100a00 */
[----:B0-----:R-:W2:Y:S04]  /*56f30*/  LDL.LU.64 R10, [R1+0x6608] ;  /* 0x00660800010a7983 */ /* 0x001ea80000300a00 */
[----:B------:R-:W4:Y:S01]  /*56f40*/  LDL.LU.64 R8, [R1+0x6600] ;  /* 0x0066000001087983 */ /* 0x000f220000300a00 */
[----:B---3--:R-:W-:Y:S06]  /*56f50*/  HMMA.16816.F32 R40, R28, R6, R40 ;  /* 0x000000061c28723c */ /* 0x008fec0000001828 */
[----:B------:R-:W-:Y:S04]  /*56f60*/  STL.64 [R1+0x65d8], R6 ;  /* 0x0065d80601007387 */ /* 0x000fe80000100a00 */
[----:B------:R4:W-:-:S13]  /*56f70*/  STL.64 [R1+0x65d0], R4 ;  /* 0x0065d00401007387 */ /* 0x0009da0000100a00 */
[----:B------:R0:W-:Y:S04]  /*56f80*/  STL.64 [R1+0x6b0], R40 ;  /* 0x0006b02801007387 */ /* 0x0001e80000100a00 */
[----:B------:R1:W-:Y:S01]  /*56f90*/  STL.64 [R1+0x6b8], R42 ;  /* 0x0006b82a01007387 */ /* 0x0003e20000100a00 */
[----:B----4-:R-:W-:Y:S03]  /*56fa0*/  HMMA.16816.F32 R4, R28, R8, R20 ;  /* 0x000000081c04723c */ /* 0x010fe60000001814 */
[----:B------:R-:W3:Y:S04]  /*56fb0*/  LDL.LU.64 R20, [R1+0x650] ;  /* 0x0006500001147983 */ /* 0x000ee80000300a00 */
[----:B------:R-:W3:-:S15]  /*56fc0*/  LDL.LU.64 R22, [R1+0x658] ;  /* 0x0006580001167983 */ /* 0x000ede0000300a00 */
[----:B------:R-:W-:-:S01]  /*56fd0*/  NOP ;  /* 0x0000000000007918 */ /* 0x000fc20000000000 */
[----:B------:R-:W-:Y:S04]  /*56fe0*/  STL.64 [R1+0x6a0], R4 ;  /* 0x0006a00401007387 */ /* 0x000fe80000100a00 */
[----:B------:R2:W-:Y:S01]  /*56ff0*/  STL.64 [R1+0x6a8], R6 ;  /* 0x0006a80601007387 */ /* 0x0005e20000100a00 */
[C---:B------:R-:W-:Y:S03]  /*57000*/  HMMA.16816.F32 R52, R28.reuse, R12, R52 ;  /* 0x0000000c1c34723c */ /* 0x040fe60000001834 */
[----:B0-----:R-:W4:Y:S03]  /*57010*/  LDL.LU.64 R40, [R1+0x640] ;  /* 0x0006400001287983 */ /* 0x001f260000300a00 */
[C---:B------:R-:W-:Y:S01]  /*57020*/  HMMA.16816.F32 R48, R28.reuse, R14, R48 ;  /* 0x0000000e1c30723c */ /* 0x040fe20000001830 */
[----:B-1----:R-:W4:Y:S05]  /*57030*/  LDL.LU.64 R42, [R1+0x648] ;  /* 0x00064800012a7983 */ /* 0x002f2a0000300a00 */
[----:B--2---:R-:W-:-:S15]  /*57040*/  HMMA.16816.F32 R4, R28, R10, R56 ;  /* 0x0000000a1c04723c */ /* 0x004fde0000001838 */
[----:B------:R-:W-:-:S08]  /*57050*/  NOP ;  /* 0x0000000000007918 */ /* 0x000fd00000000000 */
[----:B------:R-:W-:Y:S04]  /*57060*/  STL.64 [R1+0x690], R4 ;  /* 0x0006900401007387 */ /* 0x000fe80000100a00 */
[----:B------:R0:W-:Y:S02]  /*57070*/  STL.64 [R1+0x698], R6 ;  /* 0x0006980601007387 */ /* 0x0001e40000100a00 */
[C---:B0-----:R-:W-:Y:S02]  /*57080*/  HMMA.16816.F32 R4, R28.reuse, R16, R44 ;  /* 0x000000101c04723c */ /* 0x041fe4000000182c */
[----:B------:R0:W-:Y:S04]  /*57090*/  STL.64 [R1+0x680], R52 ;  /* 0x0006803401007387 */ /* 0x0001e80000100a00 */
[----:B------:R1:W-:Y:S04]  /*570a0*/  STL.64 [R1+0x688], R54 ;  /* 0x0006883601007387 */ /* 0x0003e80000100a00 */
[----:B------:R-:W2:Y:S04]  /*570b0*/  LDL.LU.64 R56, [R1+0x1e50] ;  /* 0x001e500001387983 */ /* 0x000ea80000300a00 */
[----:B------:R1:W-:Y:S04]  /*570c0*/  STL.64 [R1+0x670], R48 ;  /* 0x0006703001007387 */ /* 0x0003e80000100a00 */
[----:B------:R1:W-:Y:S04]  /*570d0*/  STL.64 [R1+0x678], R50 ;  /* 0x0006783201007387 */ /* 0x0003e80000100a00 */
[----:B------:R-:W2:Y:S04]  /*570e0*/  LDL.LU.64 R58, [R1+0x1e58] ;  /* 0x001e5800013a7983 */ /* 0x000ea80000300a00 */
[----:B------:R1:W-:Y:S04]  /*570f0*/  STL.64 [R1+0x660], R4 ;  /* 0x0006600401007387 */ /* 0x0003e80000100a00 */
[----:B------:R1:W-:Y:S04]  /*57100*/  STL.64 [R1+0x668], R6 ;  /* 0x0006680601007387 */ /* 0x0003e80000100a00 */
[----:B0-----:R-:W2:Y:S04]  /*57110*/  LDL.LU.64 R52, [R1+0x1e40] ;  /* 0x001e400001347983 */ /* 0x001ea80000300a00 */
[----:B-1----:R-:W2:Y:S04]  /*57120*/  LDL.LU.64 R54, [R1+0x1e48] ;  /* 0x001e480001367983 */ /* 0x002ea80000300a00 */
[----:B------:R-:W2:Y:S04]  /*57130*/  LDL.LU.64 R48, [R1+0x1ff0] ;  /* 0x001ff00001307983 */ /* 0x000ea80000300a00 */
[----:B------:R-:W2:Y:S04]  /*57140*/  LDL.LU.64 R50, [R1+0x1ff8] ;  /* 0x001ff80001327983 */ /* 0x000ea80000300a00 */
[----:B------:R-:W2:Y:S04]  /*57150*/  LDL.LU.64 R44, [R1+0x1fe0] ;  /* 0x001fe000012c7983 */ /* 0x000ea80000300a00 */
[----:B------:R-:W2:Y:S04]  /*57160*/  LDL.LU.64 R46, [R1+0x1fe8] ;  /* 0x001fe800012e7983 */ /* 0x000ea80000300a00 */
[----:B------:R-:W2:Y:S04]  /*57170*/  LDL.LU.64 R4, [R1+0x1fd0] ;  /* 0x001fd00001047983 */ /* 0x000ea80000300a00 */
[----:B------:R-:W2:Y:S01]  /*57180*/  LDL.LU.64 R6, [R1+0x1fd8] ;  /* 0x001fd80001067983 */ /* 0x000ea20000300a00 */
[----:B---3--:R-:W-:-:S15]  /*57190*/  HMMA.16816.F32 R20, R28, R18, R20 ;  /* 0x000000121c14723c */ /* 0x008fde0000001814 */
[----:B------:R-:W-:-:S08]  /*571a0*/  NOP ;  /* 0x0000000000007918 */ /* 0x000fd00000000000 */
[----:B------:R-:W-:Y:S04]  /*571b0*/  STL.64 [R1+0x650], R20 ;  /* 0x0006501401007387 */ /* 0x000fe80000100a00 */
[----:B------:R0:W-:Y:S04]  /*571c0*/  STL.64 [R1+0x658], R22 ;  /* 0x0006581601007387 */ /* 0x0001e80000100a00 */
[----:B0-----:R-:W2:Y:S04]  /*571d0*/  LDL.LU.64 R22, [R1+0x65f8] ;  /* 0x0065f80001167983 */ /* 0x001ea80000300a00 */
[----:B------:R-:W4:Y:S02]  /*571e0*/  LDL.LU.64 R20, [R1+0x65f0] ;  /* 0x0065f00001147983 */ /* 0x000f240000300a00 */
[----:B----4-:R-:W-:-:S15]  /*571f0*/  HMMA.16816.F32 R40, R28, R20, R40 ;  /* 0x000000141c28723c */ /* 0x010fde0000001828 */
[----:B------:R-:W-:-:S08]  /*57200*/  NOP ;  /* 0x0000000000007918 */ /* 0x000fd00000000000 */
[----:B------:R-:W-:Y:S04]  /*57210*/  STL.64 [R1+0x640], R40 ;  /* 0x0006402801007387 */ /* 0x000fe80000100a00 */
[----:B------:R0:W-:Y:S04]  /*57220*/  STL.64 [R1+0x648], R42 ;  /* 0x0006482a01007387 */ /* 0x0001e80000100a00 */
[----:B0-----:R-:W3:Y:S04]  /*57230*/  LDL.LU.64 R42, [R1+0x65e8] ;  /* 0x0065e800012a7983 */ /* 0x001ee80000300a00 */
[----:B------:R-:W4:Y:S01]  /*57240*/  LDL.LU.64 R40, [R1+0x65e0] ;  /* 0x0065e00001287983 */ /* 0x000f220000300a00 */
[----:B--2---:R-:W-:Y:S06]  /*57250*/  HMMA.16816.F32 R56, R28, R22, R56 ;  /* 0x000000161c38723c */ /* 0x004fec0000001838 */
[----:B------:R-:W-:Y:S04]  /*57260*/  STL.64 [R1+0x65b8], R22 ;  /* 0x0065b81601007387 */ /* 0x000fe80000100a00 */
[----:B------:R0:W-:Y:S01]  /*57270*/  STL.64 [R1+0x65b0], R20 ;  /* 0x0065b01401007387 */ /* 0x0001e20000100a00 */
[----:B------:R-:W-:-:S02]  /*57280*/  IMAD R32, R34, 0x100, R33 ;  /* 0x0000010022207824 */ /* 0x000fc400078e0221 */
[----:B------:R-:W-:Y:S01]  /*57290*/  IMAD R33, R0, 0x100, R35 ;  /* 0x0000010000217824 */ /* 0x000fe200078e0223 */
[----:B0-----:R-:W-:Y:S01]  /*572a0*/  HMMA.16816.F32 R20, R28, R24, R52 ;  /* 0x000000181c14723c */ /* 0x001fe20000001834 */
[----:B------:R-:W-:Y:S01]  /*572b0*/  IMAD R34, R61, 0x100, R60 ;  /* 0x000001003d227824 */ /* 0x000fe200078e023c */
[----:B------:R-:W-:Y:S02]  /*572c0*/  F2FP.F16.E5M2.UNPACK_B R32, R32 ;  /* 0x00000020ff20723e */ /* 0x000fe400020004ff */
[----:B------:R-:W-:Y:S02]  /*572d0*/  F2FP.F16.E5M2.UNPACK_B R33, R33 ;  /* 0x00000021ff21723e */ /* 0x000fe400020004ff */
[----:B------:R-:W-:-:S03]  /*572e0*/  F2FP.F16.E5M2.UNPACK_B R34, R34 ;  /* 0x00000022ff22723e */ /* 0x000fc600020004ff */
[----:B------:R-:W-:Y:S04]  /*572f0*/  STL.64 [R1+0x1e50], R56 ;  /* 0x001e503801007387 */ /* 0x000fe80000100a00 */
[----:B------:R-:W-:Y:S10]  /*57300*/  STL.64 [R1+0x1e58], R58 ;  /* 0x001e583a01007387 */ /* 0x000ff40000100a00 */
[----:B------:R-:W-:Y:S04]  /*57310*/  STL.64 [R1+0x1e40], R20 ;  /* 0x001e401401007387 */ /* 0x000fe80000100a00 */
[----:B------:R0:W-:Y:S01]  /*57320*/  STL.64 [R1+0x1e48], R22 ;  /* 0x001e481601007387 */ /* 0x0001e20000100a00 */
[----:B---3--:R-:W-:-:S05]  /*57330*/  IMAD R35, R42, 0x100, R43 ;  /* 0x000001002a237824 */ /* 0x008fca00078e022b */
[----:B------:R-:W-:Y:S01]  /*57340*/  F2FP.F16.E5M2.UNPACK_B R35, R35 ;  /* 0x00000023ff23723e */ /* 0x000fe200020004ff */
[----:B----4-:R-:W-:Y:S06]  /*57350*/  HMMA.16816.F32 R48, R28, R40, R48 ;  /* 0x000000281c30723c */ /* 0x010fec0000001830 */
[C---:B------:R-:W-:Y:S06]  /*57360*/  HMMA.16816.F32 R28, R32.reuse, R38, R44 ;  /* 0x00000026201c723c */ /* 0x040fec000000182c */
[C---:B0-----:R-:W-:Y:S11]  /*57370*/  HMMA.16816.F32 R20, R32.reuse, R36, R4 ;  /* 0x000000242014723c */ /* 0x041ff60000001804 */
[----:B------:R0:W-:Y:S04]  /*57380*/  STL.64 [R1+0x1ff0], R48 ;  /* 0x001ff03001007387 */ /* 0x0001e80000100a00 */
[----:B------:R1:W-:Y:S04]  /*57390*/  STL.64 [R1+0x1ff8], R50 ;  /* 0x001ff83201007387 */ /* 0x0003e80000100a00 */
[----:B------:R-:W2:Y:S04]  /*573a0*/  LDL.LU.64 R4, [R1+0x1fc0] ;  /* 0x001fc00001047983 */ /* 0x000ea80000300a00 */
[----:B------:R-:W-:Y:S04]  /*573b0*/  STL.64 [R1+0x1fe0], R28 ;  /* 0x001fe01c01007387 */ /* 0x000fe80000100a00 */
[----:B------:R-:W-:Y:S04]  /*573c0*/  STL.64 [R1+0x1fe8], R30 ;  /* 0x001fe81e01007387 */ /* 0x000fe80000100a00 */
[----:B------:R-:W2:Y:S04]  /*573d0*/  LDL.LU.64 R6, [R1+0x1fc8] ;  /* 0x001fc80001067983 */ /* 0x000ea80000300a00 */
[----:B------:R3:W-:Y:S04]  /*573e0*/  STL.64 [R1+0x1fd0], R20 ;  /* 0x001fd01401007387 */ /* 0x0007e80000100a00 */
[----:B------:R4:W-:Y:S04]  /*573f0*/  STL.64 [R1+0x1fd8], R22 ;  /* 0x001fd81601007387 */ /* 0x0009e80000100a00 */
[----:B------:R-:W2:Y:S04]  /*57400*/  LDL.LU.64 R56, [R1+0x1f90] ;  /* 0x001f900001387983 */ /* 0x000ea80000300a00 */
[----:B------:R-:W2:Y:S04]  /*57410*/  LDL.LU.64 R58, [R1+0x1f98] ;  /* 0x001f9800013a7983 */ /* 0x000ea80000300a00 */
[----:B------:R-:W2:Y:S04]  /*57420*/  LDL.LU.64 R52, [R1+0x1f80] ;  /* 0x001f800001347983 */ /* 0x000ea80000300a00 */
[----:B------:R-:W2:Y:S04]  /*57430*/  LDL.LU.64 R54, [R1+0x1f88] ;  /* 0x001f880001367983 */ /* 0x000ea80000300a00 */
[----:B0-----:R-:W2:Y:S04]  /*57440*/  LDL.LU.64 R48, [R1+0x1f70] ;  /* 0x001f700001307983 */ /* 0x001ea80000300a00 */
[----:B-1----:R-:W2:Y:S04]  /*57450*/  LDL.LU.64 R50, [R1+0x1f78] ;  /* 0x001f780001327983 */ /* 0x002ea80000300a00 */
[----:B------:R-:W2:Y:S04]  /*57460*/  LDL.LU.64 R44, [R1+0x1f60] ;  /* 0x001f6000012c7983 */ /* 0x000ea80000300a00 */
[----:B------:R-:W2:Y:S04]  /*57470*/  LDL.LU.64 R46, [R1+0x1f68] ;  /* 0x001f6800012e7983 */ /* 0x000ea80000300a00 */
[----:B---3--:R-:W3:Y:S04]  /*57480*/  LDL.LU.64 R20, [R1+0x1f50] ;  /* 0x001f500001147983 */ /* 0x008ee80000300a00 */
[----:B----4-:R-:W3:Y:S04]  /*57490*/  LDL.LU.64 R22, [R1+0x1f58] ;  /* 0x001f580001167983 */ /* 0x010ee80000300a00 */
[----:B------:R-:W4:Y:S04]  /*574a0*/  LDL.LU R29, [R1+0x254c] ;  /* 0x00254c00011d7983 */ /* 0x000f280000300800 */
[----:B------:R-:W3:Y:S04]  /*574b0*/  LDL.LU R30, [R1+0x2548] ;  /* 0x00254800011e7983 */ /* 0x000ee80000300800 */
[----:B------:R-:W3:Y:S01]  /*574c0*/  LDL.LU R31, [R1+0x2554] ;  /* 0x00255400011f7983 */ /* 0x000ee20000300800 */
[C---:B--2---:R-:W-:Y:S03]  /*574d0*/  HMMA.16816.F32 R4, R32.reuse, R26, R4 ;  /* 0x0000001a2004723c */ /* 0x044fe60000001804 */
[----:B---3--:R-:W-:Y:S04]  /*574e0*/  STL.64 [R1+0x65c8], R30 ;  /* 0x0065c81e01007387 */ /* 0x008fe80000100a00 */
[----:B----4-:R0:W-:Y:S04]  /*574f0*/  STL [R1+0x65c0], R29 ;  /* 0x0065c01d01007387 */ /* 0x0101e80000100800 */
[----:B0-----:R-:W2:Y:S04]  /*57500*/  LDL.LU.64 R28, [R1+0x1fa0] ;  /* 0x001fa000011c7983 */ /* 0x001ea80000300a00 */
[----:B------:R-:W2:Y:S04]  /*57510*/  LDL.LU.64 R30, [R1+0x1fa8] ;  /* 0x001fa800011e7983 */ /* 0x000ea80000300a00 */
[----:B------:R-:W3:Y:S04]  /*57520*/  LDL.LU R0, [R1+0x2550] ;  /* 0x0025500001007983 */ /* 0x000ee80000300800 */
[----:B------:R-:W-:Y:S04]  /*57530*/  STL.64 [R1+0x65a8], R38 ;  /* 0x0065a82601007387 */ /* 0x000fe80000100a00 */
[----:B------:R0:W-:Y:S04]  /*57540*/  STL.64 [R1+0x65a0], R36 ;  /* 0x0065a02401007387 */ /* 0x0001e80000100a00 */
[----:B0-----:R-:W4:Y:S04]  /*57550*/  LDL.LU.64 R36, [R1+0x1fb0] ;  /* 0x001fb00001247983 */ /* 0x001f280000300a00 */
[----:B------:R-:W4:Y:S04]  /*57560*/  LDL.LU.64 R38, [R1+0x1fb8] ;  /* 0x001fb80001267983 */ /* 0x000f280000300a00 */
[----:B------:R-:W3:Y:S04]  /*57570*/  LDL.LU R60, [R1+0x255c] ;  /* 0x00255c00013c7983 */ /* 0x000ee80000300800 */
[----:B------:R-:W3:Y:S04]  /*57580*/  LDL.LU R61, [R1+0x2558] ;  /* 0x00255800013d7983 */ /* 0x000ee80000300800 */
[----:B------:R-:W3:Y:S04]  /*57590*/  LDL.LU R43, [R1+0x2564] ;  /* 0x00256400012b7983 */ /* 0x000ee80000300800 */
[----:B------:R-:W3:Y:S04]  /*575a0*/  LDL.LU R42, [R1+0x2560] ;  /* 0x00256000012a7983 */ /* 0x000ee80000300800 */
[----:B------:R-:W-:Y:S04]  /*575b0*/  STL.64 [R1+0x1fc0], R4 ;  /* 0x001fc00401007387 */ /* 0x000fe80000100a00 */
[----:B------:R0:W-:Y:S04]  /*575c0*/  STL.64 [R1+0x1fc8], R6 ;  /* 0x001fc80601007387 */ /* 0x0001e80000100a00 */
[----:B0-----:R-:W3:Y:S04]  /*575d0*/  LDL.LU.64 R6, [R1+0x65d8] ;  /* 0x0065d80001067983 */ /* 0x001ee80000300a00 */
[----:B------:R-:W2:Y:S01]  /*575e0*/  LDL.LU.64 R4, [R1+0x65d0] ;  /* 0x0065d00001047983 */ /* 0x000ea20000300a00 */
[----:B----4-:R-:W-:-:S15]  /*575f0*/  HMMA.16816.F32 R36, R32, R2, R36 ;  /* 0x000000022024723c */ /* 0x010fde0000001824 */
[----:B------:R-:W-:-:S08]  /*57600*/  NOP ;  /* 0x0000000000007918 */ /* 0x000fd00000000000 */
[----:B------:R-:W-:Y:S04]  /*57610*/  STL.64 [R1+0x1fb0], R36 ;  /* 0x001fb02401007387 */ /* 0x000fe80000100a00 */
[----:B------:R2:W-:Y:S02]  /*57620*/  STL.64 [R1+0x1fb8], R38 ;  /* 0x001fb82601007387 */ /* 0x0005e40000100a00 */
[C---:B--2---:R-:W-:Y:S02]  /*57630*/  HMMA.16816.F32 R36, R32.reuse, R4, R28 ;  /* 0x000000042024723c */ /* 0x044fe4000000181c */
[----:B---3--:R-:W-:Y:S04]  /*57640*/  STL.64 [R1+0x6598], R6 ;  /* 0x0065980601007387 */ /* 0x008fe80000100a00 */
[----:B------:R-:W-:-:S15]  /*57650*/  HMMA.16816.F32 R28, R32, R6, R56 ;  /* 0x00000006201c723c */ /* 0x000fde0000001838 */
[----:B------:R-:W-:-:S02]  /*57660*/  NOP ;  /* 0x0000000000007918 */ /* 0x000fc40000000000 */
[----:B------:R-:W-:Y:S04]  /*57670*/  STL.64 [R1+0x1fa0], R36 ;  /* 0x001fa02401007387 */ /* 0x000fe80000100a00 */
[----:B------:R-:W-:Y:S04]  /*57680*/  STL.64 [R1+0x1fa8], R38 ;  /* 0x001fa82601007387 */ /* 0x000fe80000100a00 */
[----:B------:R0:W-:Y:S02]  /*57690*/  STL.64 [R1+0x6590], R4 ;  /* 0x0065900401007387 */ /* 0x0001e40000100a00 */
[C---:B0-----:R-:W-:Y:S02]  /*576a0*/  HMMA.16816.F32 R4, R32.reuse, R8, R52 ;  /* 0x000000082004723c */ /* 0x041fe40000001834 */
[----:B------:R-:W-:Y:S04]  /*576b0*/  STL.64 [R1+0x1f90], R28 ;  /* 0x001f901c01007387 */ /* 0x000fe80000100a00 */
[----:B------:R0:W-:Y:S01]  /*576c0*/  STL.64 [R1+0x1f98], R30 ;  /* 0x001f981e01007387 */ /* 0x0001e20000100a00 */
[C---:B------:R-:W-:Y:S06]  /*576d0*/  HMMA.16816.F32 R36, R32.reuse, R12, R44 ;  /* 0x0000000c2024723c */ /* 0x040fec000000182c */
[C---:B0-----:R-:W-:Y:S10]  /*576e0*/  HMMA.16816.F32 R28, R32.reuse, R10, R48 ;  /* 0x0000000a201c723c */ /* 0x041ff40000001830 */
[----:B------:R-:W-:Y:S04]  /*576f0*/  STL.64 [R1+0x1f80], R4 ;  /* 0x001f800401007387 */ /* 0x000fe80000100a00 */
[----:B------:R0:W-:Y:S02]  /*57700*/  STL.64 [R1+0x1f88], R6 ;  /* 0x001f880601007387 */ /* 0x0001e40000100a00 */
[C---:B0-----:R-:W-:Y:S07]  /*57710*/  HMMA.16816.F32 R4, R32.reuse, R14, R20 ;  /* 0x0000000e2004723c */ /* 0x041fee0000001814 */
[----:B------:R0:W-:Y:S04]  /*57720*/  STL.64 [R1+0x1f70], R28 ;  /* 0x001f701c01007387 */ /* 0x0001e80000100a00 */
[----:B------:R1:W-:Y:S04]  /*57730*/  STL.64 [R1+0x1f78], R30 ;  /* 0x001f781e01007387 */ /* 0x0003e80000100a00 */
[----:B0-----:R-:W2:Y:S04]  /*57740*/  LDL.LU.64 R28, [R1+0x1f40] ;  /* 0x001f4000011c7983 */ /* 0x001ea80000300a00 */
[----:B------:R0:W-:Y:S04]  /*57750*/  STL.64 [R1+0x1f60], R36 ;  /* 0x001f602401007387 */ /* 0x0001e80000100a00 */
[----:B------:R3:W-:Y:S04]  /*57760*/  STL.64 [R1+0x1f68], R38 ;  /* 0x001f682601007387 */ /* 0x0007e80000100a00 */
[----:B-1----:R-:W2:Y:S04]  /*57770*/  LDL.LU.64 R30, [R1+0x1f48] ;  /* 0x001f4800011e7983 */ /* 0x002ea80000300a00 */
[----:B------:R1:W-:Y:S04]  /*57780*/  STL.64 [R1+0x1f50], R4 ;  /* 0x001f500401007387 */ /* 0x0003e80000100a00 */
[----:B------:R4:W-:Y:S04]  /*57790*/  STL.64 [R1+0x1f58], R6 ;  /* 0x001f580601007387 */ /* 0x0009e80000100a00 */
[----:B------:R-:W2:Y:S04]  /*577a0*/  LDL.LU.64 R20, [R1+0x1f30] ;  /* 0x001f300001147983 */ /* 0x000ea80000300a00 */
[----:B------:R-:W2:Y:S04]  /*577b0*/  LDL.LU.64 R22, [R1+0x1f38] ;  /* 0x001f380001167983 */ /* 0x000ea80000300a00 */
[----:B0-----:R-:W2:Y:S04]  /*577c0*/  LDL.LU.64 R36, [R1+0x1f20] ;  /* 0x001f200001247983 */ /* 0x001ea80000300a00 */
[----:B---3--:R-:W3:Y:S04]  /*577d0*/  LDL.LU.64 R38, [R1+0x1f28] ;  /* 0x001f280001267983 */ /* 0x008ee80000300a00 */
        /* <DEDUP_REMOVED lines=8> */
[----:B-1----:R-:W3:Y:S04]  /*57860*/  LDL.LU.64 R4, [R1+0x1e30] ;  /* 0x001e300001047983 */ /* 0x002ee80000300a00 */
[----:B----4-:R-:W4:Y:S04]  /*57870*/  LDL.LU.64 R6, [R1+0x1e38] ;  /* 0x001e380001067983 */ /* 0x010f280000300a00 */
[----:B------:R-:W-:Y:S04]  /*57880*/  STL.64 [R1+0x6588], R14 ;  /* 0x0065880e01007387 */ /* 0x000fe80000100a00 */
[----:B------:R0:W-:Y:S04]  /*57890*/  STL.64 [R1+0x6580], R12 ;  /* 0x0065800c01007387 */ /* 0x0001e80000100a00 */
[----:B0-----:R-:W4:Y:S04]  /*578a0*/  LDL.LU.64 R12, [R1+0x2020] ;  /* 0x00202000010c7983 */ /* 0x001f280000300a00 */
[----:B------:R-:W4:Y:S01]  /*578b0*/  LDL.LU.64 R14, [R1+0x2028] ;  /* 0x00202800010e7983 */ /* 0x000f220000300a00 */
[C---:B--2---:R-:W-:Y:S06]  /*578c0*/  HMMA.16816.F32 R28, R32.reuse, R16, R28 ;  /* 0x00000010201c723c */ /* 0x044fec000000181c */
[----:B------:R-:W-:-:S15]  /*578d0*/  HMMA.16816.F32 R20, R32, R18, R20 ;  /* 0x000000122014723c */ /* 0x000fde0000001814 */
[----:B------:R-:W-:-:S02]  /*578e0*/  NOP ;  /* 0x0000000000007918 */ /* 0x000fc40000000000 */
[----:B------:R-:W-:Y:S04]  /*578f0*/  STL.64 [R1+0x1f40], R28 ;  /* 0x001f401c01007387 */ /* 0x000fe80000100a00 */
[----:B------:R0:W-:Y:S04]  /*57900*/  STL.64 [R1+0x1f48], R30 ;  /* 0x001f481e01007387 */ /* 0x0001e80000100a00 */
[----:B0-----:R-:W2:Y:S04]  /*57910*/  LDL.LU.64 R30, [R1+0x65c8] ;  /* 0x0065c800011e7983 */ /* 0x001ea80000300a00 */
[----:B------:R-:W2:Y:S04]  /*57920*/  LDL.LU R29, [R1+0x65c0] ;  /* 0x0065c000011d7983 */ /* 0x000ea80000300800 */
        /* <DEDUP_REMOVED lines=9> */
[----:B------:R-:W3:Y:S01]  /*579c0*/  LDL.LU.64 R36, [R1+0x65a0] ;  /* 0x0065a00001247983 */ /* 0x000ee20000300a00 */
[----:B----4-:R-:W-:Y:S01]  /*579d0*/  HMMA.16816.F32 R12, R32, R22, R12 ;  /* 0x00000016200c723c */ /* 0x010fe2000000180c */
[----:B--2---:R-:W-:-:S02]  /*579e0*/  IMAD R28, R30, 0x100, R29 ;  /* 0x000001001e1c7824 */ /* 0x004fc400078e021d */
[----:B------:R-:W-:Y:S02]  /*579f0*/  IMAD R29, R0, 0x100, R31 ;  /* 0x00000100001d7824 */ /* 0x000fe400078e021f */
[----:B------:R-:W-:Y:S02]  /*57a00*/  IMAD R30, R61, 0x100, R60 ;  /* 0x000001003d1e7824 */ /* 0x000fe400078e023c */
[----:B------:R-:W-:Y:S01]  /*57a10*/  IMAD R31, R42, 0x100, R43 ;  /* 0x000001002a1f7824 */ /* 0x000fe200078e022b */
[----:B------:R-:W-:Y:S02]  /*57a20*/  F2FP.F16.E5M2.UNPACK_B R28, R28 ;  /* 0x0000001cff1c723e */ /* 0x000fe400020004ff */
[----:B------:R-:W-:Y:S02]  /*57a30*/  F2FP.F16.E5M2.UNPACK_B R29, R29 ;  /* 0x0000001dff1d723e */ /* 0x000fe400020004ff */
[----:B------:R-:W-:Y:S02]  /*57a40*/  F2FP.F16.E5M2.UNPACK_B R30, R30 ;  /* 0x0000001eff1e723e */ /* 0x000fe400020004ff */
[----:B------:R-:W-:Y:S01]  /*57a50*/  F2FP.F16.E5M2.UNPACK_B R31, R31 ;  /* 0x0000001fff1f723e */ /* 0x000fe200020004ff */
[C---:B------:R-:W-:Y:S08]  /*57a60*/  HMMA.16816.F32 R56, R32.reuse, R24, R56 ;  /* 0x000000182038723c */ /* 0x040ff00000001838 */
[----:B------:R-:W-:Y:S04]  /*57a70*/  STL.64 [R1+0x2020], R12 ;  /* 0x0020200c01007387 */ /* 0x000fe80000100a00 */
[----:B------:R0:W-:Y:S02]  /*57a80*/  STL.64 [R1+0x2028], R14 ;  /* 0x0020280e01007387 */ /* 0x0001e40000100a00 */
[----:B0-----:R-:W-:Y:S09]  /*57a90*/  HMMA.16816.F32 R12, R32, R40, R52 ;  /* 0x00000028200c723c */ /* 0x001ff20000001834 */
[----:B------:R-:W-:Y:S04]  /*57aa0*/  STL.64 [R1+0x2010], R56 ;  /* 0x0020103801007387 */ /* 0x000fe80000100a00 */
[----:B------:R-:W-:Y:S10]  /*57ab0*/  STL.64 [R1+0x2018], R58 ;  /* 0x0020183a01007387 */ /* 0x000ff40000100a00 */
[----:B------:R-:W-:Y:S04]  /*57ac0*/  STL.64 [R1+0x2030], R12 ;  /* 0x0020300c01007387 */ /* 0x000fe80000100a00 */
[----:B------:R0:W-:Y:S02]  /*57ad0*/  STL.64 [R1+0x2038], R14 ;  /* 0x0020380e01007387 */ /* 0x0001e40000100a00 */
[C---:B0-----:R-:W-:Y:S06]  /*57ae0*/  HMMA.16816.F32 R12, R28.reuse, R26, R4 ;  /* 0x0000001a1c0c723c */ /* 0x041fec0000001804 */
[C---:B---3--:R-:W-:Y:S06]  /*57af0*/  HMMA.16816.F32 R48, R28.reuse, R38, R48 ;  /* 0x000000261c30723c */ /* 0x048fec0000001830 */
[----:B------:R-:W-:-:S15]  /*57b00*/  HMMA.16816.F32 R32, R28, R36, R44 ;  /* 0x000000241c20723c */ /* 0x000fde000000182c */
[----:B------:R-:W-:-:S02]  /*57b10*/  NOP ;  /* 0x0000000000007918 */ /* 0x000fc40000000000 */
[----:B------:R-:W-:Y:S04]  /*57b20*/  STL.64 [R1+0x2000], R48 ;  /* 0x0020003001007387 */ /* 0x000fe80000100a00 */
[----:B------:R-:W-:Y:S04]  /*57b30*/  STL.64 [R1+0x2008], R50 ;  /* 0x0020083201007387 */ /* 0x000fe80000100a00 */
[----:B------:R-:W2:Y:S04]  /*57b40*/  LDL.LU.64 R4, [R1+0x1b0] ;  /* 0x0001b00001047983 */ /* 0x000ea80000300a00 */
[----:B------:R-:W-:Y:S04]  /*57b50*/  STL.64 [R1+0x1f10], R32 ;  /* 0x001f102001007387 */ /* 0x000fe80000100a00 */
[----:B------:R-:W-:Y:S04]  /*57b60*/  STL.64 [R1+0x1f18], R34 ;  /* 0x001f182201007387 */ /* 0x000fe80000100a00 */
[----:B------:R-:W2:Y:S04]  /*57b70*/  LDL.LU.64 R6, [R1+0x1b8] ;  /* 0x0001b80001067983 */ /* 0x000ea80000300a00 */
[----:B------:R0:W-:Y:S04]  /*57b80*/  STL.64 [R1+0x1e30], R12 ;  /* 0x001e300c01007387 */ /* 0x0001e80000100a00 */
[----:B------:R1:W-:Y:S04]  /*57b90*/  STL.64 [R1+0x1e38], R14 ;  /* 0x001e380e01007387 */ /* 0x0003e80000100a00 */
[----:B------:R-:W3:Y:S04]  /*57ba0*/  LDL.LU.64 R52, [R1+0x190] ;  /* 0x0001900001347983 */ /* 0x000ee80000300a00 */
[----:B------:R-:W3:Y:S04]  /*57bb0*/  LDL.LU.64 R54, [R1+0x198] ;  /* 0x0001980001367983 */ /* 0x000ee80000300a00 */
[----:B------:R-:W4:Y:S04]  /*57bc0*/  LDL.LU.64 R36, [R1+0x170] ;  /* 0x0001700001247983 */ /* 0x000f280000300a00 */
[----:B------:R-:W4:Y:S04]  /*57bd0*/  LDL.LU.64 R38, [R1+0x178] ;  /* 0x0001780001267983 */ /* 0x000f280000300a00 */
[----:B0-----:R-:W3:Y:S04]  /*57be0*/  LDL.LU.64 R12, [R1+0x150] ;  /* 0x00015000010c7983 */ /* 0x001ee80000300a00 */
[----:B-1----:R-:W3:Y:S04]  /*57bf0*/  LDL.LU.64 R14, [R1+0x158] ;  /* 0x00015800010e7983 */ /* 0x002ee80000300a00 */
        /* <DEDUP_REMOVED lines=14> */
[----:B------:R-:W-:Y:S04]  /*57ce0*/  STL.64 [R1+0x1b0], R4 ;  /* 0x0001b00401007387 */ /* 0x000fe80000100a00 */
[----:B------:R0:W-:Y:S04]  /*57cf0*/  STL.64 [R1+0x1b8], R6 ;  /* 0x0001b80601007387 */ /* 0x0001e80000100a00 */
[----:B0-----:R-:W2:Y:S04]  /*57d00*/  LDL.LU.64 R6, [R1+0x6598] ;  /* 0x0065980001067983 */ /* 0x001ea80000300a00 */
[----:B------:R-:W2:Y:S01]  /*57d10*/  LDL.LU.64 R4, [R1+0x6590] ;  /* 0x0065900001047983 */ /* 0x000ea20000300a00 */
[C---:B---3--:R-:W-:Y:S06]  /*57d20*/  HMMA.16816.F32 R12, R28.reuse, R8, R12 ;  /* 0x000000081c0c723c */ /* 0x048fec000000180c */
[C---:B----4-:R-:W-:Y:S06]  /*57d30*/  HMMA.16816.F32 R8, R28.reuse, R10, R44 ;  /* 0x0000000a1c08723c */ /* 0x050fec000000182c */
[C---:B--2---:R-:W-:Y:S06]  /*57d40*/  HMMA.16816.F32 R36, R28.reuse, R6, R36 ;  /* 0x000000061c24723c */ /* 0x044fec0000001824 */
[----:B------:R-:W-:Y:S01]  /*57d50*/  HMMA.16816.F32 R52, R28, R4, R52 ;  /* 0x000000041c34723c */ /* 0x000fe20000001834 */
[----:B------:R-:W2:-:S15]  /*57d60*/  LDL.LU.64 R4, [R1+0xf0] ;  /* 0x0000f00001047983 */ /* 0x000e9e0000300a00 */
[----:B------:R-:W-:-:S07]  /*57d70*/  NOP ;  /* 0x0000000000007918 */ /* 0x000fce0000000000 */
[----:B------:R0:W-:Y:S04]  /*57d80*/  STL.64 [R1+0x190], R52 ;  /* 0x0001903401007387 */ /* 0x0001e80000100a00 */
[----:B------:R1:W-:Y:S04]  /*57d90*/  STL.64 [R1+0x198], R54 ;  /* 0x0001983601007387 */ /* 0x0003e80000100a00 */
[----:B------:R-:W2:Y:S04]  /*57da0*/  LDL.LU.64 R6, [R1+0xf8] ;  /* 0x0000f80001067983 */ /* 0x000ea80000300a00 */
[----:B------:R3:W-:Y:S04]  /*57db0*/  STL.64 [R1+0x170], R36 ;  /* 0x0001702401007387 */ /* 0x0007e80000100a00 */
[----:B------:R4:W-:Y:S04]  /*57dc0*/  STL.64 [R1+0x178], R38 ;  /* 0x0001782601007387 */ /* 0x0009e80000100a00 */
[----:B0-----:R-:W2:Y:S04]  /*57dd0*/  LDL.LU.64 R52, [R1+0xd0] ;  /* 0x0000d00001347983 */ /* 0x001ea80000300a00 */
[----:B-1----:R-:W2:Y:S04]  /*57de0*/  LDL.LU.64 R54, [R1+0xd8] ;  /* 0x0000d80001367983 */ /* 0x002ea80000300a00 */
[----:B---3--:R-:W3:Y:S04]  /*57df0*/  LDL.LU.64 R36, [R1+0x90] ;  /* 0x0000900001247983 */ /* 0x008ee80000300a00 */
[----:B----4-:R-:W3:Y:S04]  /*57e00*/  LDL.LU.64 R38, [R1+0x98] ;  /* 0x0000980001267983 */ /* 0x010ee80000300a00 */
[----:B------:R-:W-:Y:S04]  /*57e10*/  STL.64 [R1+0x150], R12 ;  /* 0x0001500c01007387 */ /* 0x000fe80000100a00 */
[----:B------:R0:W-:Y:S04]  /*57e20*/  STL.64 [R1+0x158], R14 ;  /* 0x0001580e01007387 */ /* 0x0001e80000100a00 */
[----:B0-----:R-:W4:Y:S04]  /*57e30*/  LDL.LU.64 R14, [R1+0x6588] ;  /* 0x00658800010e7983 */ /* 0x001f280000300a00 */
[----:B------:R-:W3:Y:S04]  /*57e40*/  LDL.LU.64 R12, [R1+0x6580] ;  /* 0x00658000010c7983 */ /* 0x000ee80000300a00 */
[----:B------:R-:W3:Y:S04]  /*57e50*/  LDL.LU.64 R46, [R1+0x6578] ;  /* 0x00657800012e7983 */ /* 0x000ee80000300a00 */
[----:B------:R-:W3:Y:S04]  /*57e60*/  LDL.LU.64 R44, [R1+0x6570] ;  /* 0x00657000012c7983 */ /* 0x000ee80000300a00 */
[----:B------:R0:W-:Y:S04]  /*57e70*/  STL.64 [R1+0x130], R8 ;  /* 0x0001300801007387 */ /* 0x0001e80000100a00 */
[----:B------:R1:W-:Y:S04]  /*57e80*/  STL.64 [R1+0x138], R10 ;  /* 0x0001380a01007387 */ /* 0x0003e80000100a00 */
[----:B0-----:R-:W3:Y:S04]  /*57e90*/  LDL.LU.64 R8, [R1+0xb0] ;  /* 0x0000b00001087983 */ /* 0x001ee80000300a00 */
[----:B-1----:R-:W3:Y:S01]  /*57ea0*/  LDL.LU.64 R10, [R1+0xb8] ;  /* 0x0000b800010a7983 */ /* 0x002ee20000300a00 */
[C---:B--2---:R-:W-:Y:S06]  /*57eb0*/  HMMA.16816.F32 R52, R28.reuse, R16, R52 ;  /* 0x000000101c34723c */ /* 0x044fec0000001834 */
[C---:B----4-:R-:W-:Y:S06]  /*57ec0*/  HMMA.16816.F32 R4, R28.reuse, R14, R4 ;  /* 0x0000000e1c04723c */ /* 0x050fec0000001804 */
[C---:B---3--:R-:W-:Y:S06]  /*57ed0*/  HMMA.16816.F32 R48, R28.reuse, R12, R48 ;  /* 0x0000000c1c30723c */ /* 0x048fec0000001830 */
[C---:B------:R-:W-:Y:S06]  /*57ee0*/  HMMA.16816.F32 R16, R28.reuse, R18, R8 ;  /* 0x000000121c10723c */ /* 0x040fec0000001808 */
[----:B------:R-:W-:Y:S11]  /*57ef0*/  HMMA.16816.F32 R8, R28, R20, R36 ;  /* 0x000000141c08723c */ /* 0x000ff60000001824 */
[----:B------:R-:W-:Y:S01]  /*57f00*/  STL.64 [R1+0x110], R48 ;  /* 0x0001103001007387 */ /* 0x000fe20000100a00 */
[----:B------:R-:W-:-:S03]  /*57f10*/  IMAD.MOV.U32 R0, RZ, RZ, R5 ;  /* 0x000000ffff007224 */ /* 0x000fc600078e0005 */
[----:B------:R0:W-:Y:S01]  /*57f20*/  STL.64 [R1+0x118], R50 ;  /* 0x0001183201007387 */ /* 0x0001e20000100a00 */
[----:B------:R-:W-:Y:S02]  /*57f30*/  IMAD.MOV.U32 R60, RZ, RZ, R7 ;  /* 0x000000ffff3c7224 */ /* 0x000fe400078e0007 */
[----:B------:R-:W-:Y:S01]  /*57f40*/  IMAD.MOV.U32 R61, RZ, RZ, R6 ;  /* 0x000000ffff3d7224 */ /* 0x000fe200078e0006 */
[----:B0-----:R-:W2:Y:S04]  /*57f50*/  LDL.LU.64 R50, [R1+0x6568] ;  /* 0x0065680001327983 */ /* 0x001ea80000300a00 */
[----:B------:R-:W3:Y:S04]  /*57f60*/  LDL.LU.64 R48, [R1+0x6560] ;  /* 0x0065600001307983 */ /* 0x000ee80000300a00 */
[----:B------:R0:W-:Y:S04]  /*57f70*/  STL [R1+0xf0], R4 ;  /* 0x0000f00401007387 */ /* 0x0001e80000100800 */
[----:B0-----:R-:W4:Y:S04]  /*57f80*/  LDL.LU.64 R4, [R1+0x70] ;  /* 0x0000700001047983 */ /* 0x001f280000300a00 */
[----:B------:R-:W4:Y:S04]  /*57f90*/  LDL.LU.64 R6, [R1+0x78] ;  /* 0x0000780001067983 */ /* 0x000f280000300a00 */
[----:B------:R-:W2:Y:S04]  /*57fa0*/  LDL.LU.64 R12, [R1+0x50] ;  /* 0x00005000010c7983 */ /* 0x000ea80000300a00 */
[----:B------:R-:W2:Y:S04]  /*57fb0*/  LDL.LU.64 R14, [R1+0x58] ;  /* 0x00005800010e7983 */ /* 0x000ea80000300a00 */
[----:B------:R0:W-:Y:S04]  /*57fc0*/  STL [R1+0x5680], R60 ;  /* 0x0056803c01007387 */ /* 0x0001e80000100800 */
[----:B------:R1:W-:Y:S04]  /*57fd0*/  STL [R1+0x567c], R61 ;  /* 0x00567c3d01007387 */ /* 0x0003e80000100800 */
[----:B------:R1:W-:Y:S04]  /*57fe0*/  STL [R1+0x5678], R0 ;  /* 0x0056780001007387 */ /* 0x0003e80000100800 */
[----:B------:R-:W-:Y:S01]  /*57ff0*/  STL.64 [R1+0xd0], R52 ;  /* 0x0000d03401007387 */ /* 0x000fe20000100a00 */
[----:B0-----:R-:W-:-:S03]  /*58000*/  IMAD.MOV.U32 R60, RZ, RZ, R9 ;  /* 0x000000ffff3c7224 */ /* 0x001fc600078e0009 */
[----:B------:R0:W-:Y:S01]  /*58010*/  STL.64 [R1+0xd8], R54 ;  /* 0x0000d83601007387 */ /* 0x0001e20000100a00 */
[----:B-1----:R-:W-:Y:S02]  /*58020*/  IMAD.MOV.U32 R61, RZ, RZ, R10 ;  /* 0x000000ffff3d7224 */ /* 0x002fe400078e000a */
[----:B------:R-:W-:Y:S01]  /*58030*/  IMAD.MOV.U32 R0, RZ, RZ, R11 ;  /* 0x000000ffff007224 */ /* 0x000fe200078e000b */
[----:B0-----:R-:W3:Y:S04]  /*58040*/  LDL.LU.64 R54, [R1+0x6558] ;  /* 0x0065580001367983 */ /* 0x001ee80000300a00 */
[----:B------:R-:W3:Y:S04]  /*58050*/  LDL.LU.64 R52, [R1+0x6550] ;  /* 0x0065500001347983 */ /* 0x000ee80000300a00 */
[----:B------:R-:W-:Y:S04]  /*58060*/  STL.64 [R1+0xb0], R16 ;  /* 0x0000b01001007387 */ /* 0x000fe80000100a00 */
[----:B------:R-:W-:Y:S04]  /*58070*/  STL.64 [R1+0xb8], R18 ;  /* 0x0000b81201007387 */ /* 0x000fe80000100a00 */
[----:B------:R0:W-:Y:S04]  /*58080*/  STL [R1+0x90], R8 ;  /* 0x0000900801007387 */ /* 0x0001e80000100800 */
[----:B------:R-:W-:Y:S04]  /*58090*/  STL [R1+0x56e0], R0 ;  /* 0x0056e00001007387 */ /* 0x000fe80000100800 */
[----:B------:R-:W-:Y:S04]  /*580a0*/  STL [R1+0x56dc], R61 ;  /* 0x0056dc3d01007387 */ /* 0x000fe80000100800 */
[----:B------:R1:W-:Y:S04]  /*580b0*/  STL [R1+0x56d8], R60 ;  /* 0x0056d83c01007387 */ /* 0x0003e80000100800 */
[----:B0-----:R-:W3:Y:S04]  /*580c0*/  LDL.LU.64 R8, [R1+0x40] ;  /* 0x0000400001087983 */ /* 0x001ee80000300a00 */
[----:B------:R-:W3:Y:S01]  /*580d0*/  LDL.LU.64 R10, [R1+0x48] ;  /* 0x00004800010a7983 */ /* 0x000ee20000300a00 */
[C---:B----4-:R-:W-:Y:S06]  /*580e0*/  HMMA.16816.F32 R4, R28.reuse, R22, R4 ;  /* 0x000000161c04723c */ /* 0x050fec0000001804 */
[----:B--2---:R-:W-:-:S15]  /*580f0*/  HMMA.16816.F32 R12, R28, R24, R12 ;  /* 0x000000181c0c723c */ /* 0x004fde000000180c */
[----:B------:R-:W-:-:S02]  /*58100*/  NOP ;  /* 0x0000000000007918 */ /* 0x000fc40000000000 */
[----:B------:R-:W-:Y:S04]  /*58110*/  STL.64 [R1+0x70], R4 ;  /* 0x0000700401007387 */ /* 0x000fe80000100a00 */
[----:B------:R0:W-:Y:S03]  /*58120*/  STL.64 [R1+0x78], R6 ;  /* 0x0000780601007387 */ /* 0x0001e60000100a00 */
[----:B-1----:R-:W-:Y:S02]  /*58130*/  IMAD.MOV.U32 R60, RZ, RZ, R15 ;  /* 0x000000ffff3c7224 */ /* 0x002fe400078e000f */
[----:B------:R-:W-:Y:S02]  /*58140*/  IMAD.MOV.U32 R61, RZ, RZ, R14 ;  /* 0x000000ffff3d7224 */ /* 0x000fe400078e000e */
[----:B------:R-:W-:Y:S01]  /*58150*/  IMAD.MOV.U32 R0, RZ, RZ, R13 ;  /* 0x000000ffff007224 */ /* 0x000fe200078e000d */
[----:B------:R1:W-:Y:S01]  /*58160*/  STL [R1+0x50], R12 ;  /* 0x0000500c01007387 */ /* 0x0003e20000100800 */
[----:B0-----:R-:W-:Y:S01]  /*58170*/  IMAD R7, R42, 0x100, R43 ;  /* 0x000001002a077824 */ /* 0x001fe200078e022b */
[----:B------:R-:W-:-:S02]  /*58180*/  F2FP.F16.E5M2.UNPACK_B R43, R45.H1 ;  /* 0x0000002dff2b723e */ /* 0x000fc400030004ff */
[----:B------:R-:W-:Y:S01]  /*58190*/  STL [R1+0x5898], R60 ;  /* 0x0058983c01007387 */ /* 0x000fe20000100800 */
[----:B------:R-:W-:-:S03]  /*581a0*/  F2FP.F16.E5M2.UNPACK_B R42, R44.H1 ;  /* 0x0000002cff2a723e */ /* 0x000fc600030004ff */
[----:B------:R-:W-:Y:S04]  /*581b0*/  STL [R1+0x5884], R61 ;  /* 0x0058843d01007387 */ /* 0x000fe80000100800 */
[----:B------:R-:W-:Y:S01]  /*581c0*/  STL [R1+0x5880], R0 ;  /* 0x0058800001007387 */ /* 0x000fe20000100800 */
[----:B---3--:R-:W-:Y:S01]  /*581d0*/  HMMA.16816.F32 R8, R28, R40, R8 ;  /* 0x000000281c08723c */ /* 0x008fe20000001808 */
[----:B------:R-:W-:Y:S02]  /*581e0*/  IMAD R5, R57, 0x100, R56 ;  /* 0x0000010039057824 */ /* 0x000fe400078e0238 */
[----:B------:R-:W-:Y:S02]  /*581f0*/  IMAD R6, R59, 0x100, R58 ;  /* 0x000001003b067824 */ /* 0x000fe400078e023a */
[----:B------:R-:W-:-:S15]  /*58200*/  IMAD R4, R35, 0x100, R34 ;  /* 0x0000010023047824 */ /* 0x000fde00078e0222 */
[----:B------:R-:W-:-:S04]  /*58210*/  NOP ;  /* 0x0000000000007918 */ /* 0x000fc80000000000 */
[----:B------:R-:W-:Y:S02]  /*58220*/  IMAD.MOV.U32 R45, RZ, RZ, R8 ;  /* 0x000000ffff2d7224 */ /* 0x000fe400078e0008 */
[----:B------:R-:W-:Y:S01]  /*58230*/  IMAD.MOV.U32 R44, RZ, RZ, R9 ;  /* 0x000000ffff2c7224 */ /* 0x000fe200078e0009 */
[----:B------:R-:W2:Y:S01]  /*58240*/  LDL.LU R8, [R1+0x160] ;  /* 0x0001600001087983 */ /* 0x000ea20000300800 */
[----:B------:R-:W-:Y:S02]  /*58250*/  IMAD.MOV.U32 R41, RZ, RZ, R10 ;  /* 0x000000ffff297224 */ /* 0x000fe400078e000a */
[----:B------:R-:W-:Y:S01]  /*58260*/  IMAD.MOV.U32 R40, RZ, RZ, R11 ;  /* 0x000000ffff287224 */ /* 0x000fe200078e000b */
[----:B------:R-:W2:Y:S04]  /*58270*/  LDL.LU R9, [R1+0x164] ;  /* 0x0001640001097983 */ /* 0x000ea80000300800 */
[----:B------:R-:W2:Y:S04]  /*58280*/  LDL.LU R10, [R1+0x168] ;  /* 0x00016800010a7983 */ /* 0x000ea80000300800 */
[----:B------:R-:W2:Y:S04]  /*58290*/  LDL.LU R11, [R1+0x16c] ;  /* 0x00016c00010b7983 */ /* 0x000ea80000300800 */
[----:B------:R-:W3:Y:S04]  /*582a0*/  LDL.LU R56, [R1+0x60] ;  /* 0x0000600001387983 */ /* 0x000ee80000300800 */
[----:B------:R-:W3:Y:S04]  /*582b0*/  LDL.LU R57, [R1+0x64] ;  /* 0x0000640001397983 */ /* 0x000ee80000300800 */
[----:B------:R-:W3:Y:S04]  /*582c0*/  LDL.LU R58, [R1+0x68] ;  /* 0x00006800013a7983 */ /* 0x000ee80000300800 */
[----:B------:R-:W3:Y:S04]  /*582d0*/  LDL.LU R59, [R1+0x6c] ;  /* 0x00006c00013b7983 */ /* 0x000ee80000300800 */
[----:B------:R-:W4:Y:S04]  /*582e0*/  LDL.LU R32, [R1+0x80] ;  /* 0x0000800001207983 */ /* 0x000f280000300800 */
[----:B------:R-:W4:Y:S04]  /*582f0*/  LDL.LU R33, [R1+0x84] ;  /* 0x0000840001217983 */ /* 0x000f280000300800 */
[----:B------:R-:W4:Y:S04]  /*58300*/  LDL.LU R34, [R1+0x88] ;  /* 0x0000880001227983 */ /* 0x000f280000300800 */
[----:B------:R-:W4:Y:S01]  /*58310*/  LDL.LU R35, [R1+0x8c] ;  /* 0x00008c0001237983 */ /* 0x000f220000300800 */
[----:B------:R-:W-:-:S02]  /*58320*/  F2FP.F16.E5M2.UNPACK_B R4, R4 ;  /* 0x00000004ff04723e */ /* 0x000fc400020004ff */
[----:B------:R-:W-:Y:S01]  /*58330*/  F2FP.F16.E5M2.UNPACK_B R5, R5 ;  /* 0x00000005ff05723e */ /* 0x000fe200020004ff */
[----:B------:R-:W2:Y:S01]  /*58340*/  LDL.LU R28, [R1+0x120] ;  /* 0x00012000011c7983 */ /* 0x000ea20000300800 */
[----:B------:R-:W-:Y:S02]  /*58350*/  F2FP.F16.E5M2.UNPACK_B R6, R6 ;  /* 0x00000006ff06723e */ /* 0x000fe400020004ff */
[----:B------:R-:W-:Y:S01]  /*58360*/  F2FP.F16.E5M2.UNPACK_B R7, R7 ;  /* 0x00000007ff07723e */ /* 0x000fe200020004ff */
[----:B------:R-:W2:Y:S01]  /*58370*/  LDL.LU R29, [R1+0x124] ;  /* 0x00012400011d7983 */ /* 0x000ea20000300800 */
[----:B------:R-:W-:Y:S02]  /*58380*/  F2FP.F16.E5M2.UNPACK_B R38, R46.H1 ;  /* 0x0000002eff26723e */ /* 0x000fe400030004ff */
[----:B------:R-:W-:Y:S01]  /*58390*/  F2FP.F16.E5M2.UNPACK_B R39, R47.H1 ;  /* 0x0000002fff27723e */ /* 0x000fe200030004ff */
        /* <DEDUP_REMOVED lines=10> */
[----:B-1----:R-:W2:Y:S04]  /*58440*/  LDL.LU R12, [R1+0x140] ;  /* 0x00014000010c7983 */ /* 0x002ea80000300800 */
[----:B------:R-:W2:Y:S04]  /*58450*/  LDL.LU R13, [R1+0x144] ;  /* 0x00014400010d7983 */ /* 0x000ea80000300800 */
[----:B------:R-:W2:Y:S04]  /*58460*/  LDL.LU R14, [R1+0x148] ;  /* 0x00014800010e7983 */ /* 0x000ea80000300800 */
[----:B------:R-:W2:Y:S04]  /*58470*/  LDL.LU R15, [R1+0x14c] ;  /* 0x00014c00010f7983 */ /* 0x000ea80000300800 */
[----:B------:R-:W2:Y:S04]  /*58480*/  LDL.LU R16, [R1] ;  /* 0x0000000001107983 */ /* 0x000ea80000300800 */
[----:B------:R-:W2:Y:S04]  /*58490*/  LDL.LU R17, [R1+0x4] ;  /* 0x0000040001117983 */ /* 0x000ea80000300800 */
[----:B------:R-:W2:Y:S04]  /*584a0*/  LDL.LU R2, [R1+0x8] ;  /* 0x0000080001027983 */ /* 0x000ea80000300800 */
[----:B------:R-:W2:Y:S04]  /*584b0*/  LDL.LU R3, [R1+0xc] ;  /* 0x00000c0001037983 */ /* 0x000ea80000300800 */
[----:B------:R0:W-:Y:S01]  /*584c0*/  STL.64 [R1+0x5858], R44 ;  /* 0x0058582c01007387 */ /* 0x0001e20000100a00 */
[----:B------:R-:W-:-:S03]  /*584d0*/  F2FP.F16.E5M2.UNPACK_B R36, R48.H1 ;  /* 0x00000030ff24723e */ /* 0x000fc600030004ff */
[----:B0-----:R-:W2:Y:S04]  /*584e0*/  LDL.LU R44, [R1+0xe0] ;  /* 0x0000e000012c7983 */ /* 0x001ea80000300800 */
[----:B------:R-:W2:Y:S04]  /*584f0*/  LDL.LU R45, [R1+0xe4] ;  /* 0x0000e400012d7983 */ /* 0x000ea80000300800 */
[----:B------:R-:W2:Y:S04]  /*58500*/  LDL.LU R46, [R1+0xe8] ;  /* 0x0000e800012e7983 */ /* 0x000ea80000300800 */
[----:B------:R-:W2:Y:S01]  /*58510*/  LDL.LU R47, [R1+0xec] ;  /* 0x0000ec00012f7983 */ /* 0x000ea20000300800 */
[----:B------:R-:W-:Y:S01]  /*58520*/  F2FP.F16.E5M2.UNPACK_B R37, R49.H1 ;  /* 0x00000031ff25723e */ /* 0x000fe200030004ff */
        /* <DEDUP_REMOVED lines=9> */
[----:B------:R-:W3:Y:S04]  /*585c0*/  LDL.LU R48, [R1+0xa0] ;  /* 0x0000a00001307983 */ /* 0x000ee80000300800 */
[----:B------:R-:W3:Y:S01]  /*585d0*/  LDL.LU R49, [R1+0xa4] ;  /* 0x0000a40001317983 */ /* 0x000ee20000300800 */
[----:B0-----:R-:W-:-:S02]  /*585e0*/  F2FP.F16.E5M2.UNPACK_B R34, R50.H1 ;  /* 0x00000032ff22723e */ /* 0x001fc400030004ff */
[----:B------:R-:W-:Y:S01]  /*585f0*/  F2FP.F16.E5M2.UNPACK_B R35, R51.H1 ;  /* 0x00000033ff23723e */ /* 0x000fe200030004ff */
[----:B------:R-:W3:Y:S04]  /*58600*/  LDL.LU R50, [R1+0xa8] ;  /* 0x0000a80001327983 */ /* 0x000ee80000300800 */
[----:B------:R-:W3:Y:S04]  /*58610*/  LDL.LU R51, [R1+0xac] ;  /* 0x0000ac0001337983 */ /* 0x000ee80000300800 */
[----:B------:R-:W-:Y:S04]  /*58620*/  STL.64 [R1+0x6538], R38 ;  /* 0x0065382601007387 */ /* 0x000fe80000100a00 */
[----:B------:R0:W-:Y:S01]  /*58630*/  STL.64 [R1+0x6530], R36 ;  /* 0x0065302401007387 */ /* 0x0001e20000100a00 */
[----:B------:R-:W-:-:S02]  /*58640*/  F2FP.F16.E5M2.UNPACK_B R32, R52.H1 ;  /* 0x00000034ff20723e */ /* 0x000fc400030004ff */
[----:B------:R-:W-:Y:S02]  /*58650*/  F2FP.F16.E5M2.UNPACK_B R33, R53.H1 ;  /* 0x00000035ff21723e */ /* 0x000fe400030004ff */
[----:B--2---:R-:W-:Y:S02]  /*58660*/  F2FP.F16.E5M2.UNPACK_B R18, R2.H1 ;  /* 0x00000002ff12723e */ /* 0x004fe400030004ff */
[----:B------:R-:W-:Y:S01]  /*58670*/  F2FP.F16.E5M2.UNPACK_B R19, R3.H1 ;  /* 0x00000003ff13723e */ /* 0x000fe200030004ff */
[C---:B---3--:R-:W-:Y:S06]  /*58680*/  HMMA.16816.F32 R48, R4.reuse, R36, R48 ;  /* 0x000000240430723c */ /* 0x048fec0000001830 */
[----:B0-----:R-:W-:Y:S07]  /*58690*/  HMMA.16816.F32 R36, R4, R34, R24 ;  /* 0x000000220424723c */ /* 0x001fee0000001818 */
[----:B------:R-:W-:-:S02]  /*586a0*/  F2FP.F16.E5M2.UNPACK_B R26, R54.H1 ;  /* 0x00000036ff1a723e */ /* 0x000fc400030004ff */
[----:B------:R-:W-:Y:S02]  /*586b0*/  F2FP.F16.E5M2.UNPACK_B R27, R55.H1 ;  /* 0x00000037ff1b723e */ /* 0x000fe400030004ff */
[----:B----4-:R-:W-:-:S06]  /*586c0*/  F2FP.F16.E5M2.UNPACK_B R24, R56.H1 ;  /* 0x00000038ff18723e */ /* 0x010fcc00030004ff */
[----:B------:R-:W-:Y:S04]  /*586d0*/  STL.64 [R1+0xa0], R48 ;  /* 0x0000a03001007387 */ /* 0x000fe80000100a00 */
[----:B------:R-:W-:Y:S01]  /*586e0*/  STL.64 [R1+0xa8], R50 ;  /* 0x0000a83201007387 */ /* 0x000fe20000100a00 */
[----:B------:R-:W-:-:S03]  /*586f0*/  F2FP.F16.E5M2.UNPACK_B R25, R57.H1 ;  /* 0x00000039ff19723e */ /* 0x000fc600030004ff */
[----:B------:R-:W-:Y:S04]  /*58700*/  STL.64 [R1+0xc0], R36 ;  /* 0x0000c02401007387 */ /* 0x000fe80000100a00 */
[----:B------:R0:W-:Y:S04]  /*58710*/  STL.64 [R1+0xc8], R38 ;  /* 0x0000c82601007387 */ /* 0x0001e80000100a00 */
[----:B------:R-:W-:Y:S04]  /*58720*/  STL.64 [R1+0x6518], R34 ;  /* 0x0065182201007387 */ /* 0x000fe80000100a00 */
[----:B------:R1:W-:Y:S01]  /*58730*/  STL.64 [R1+0x6510], R32 ;  /* 0x0065102001007387 */ /* 0x0003e20000100a00 */
[C---:B0-----:R-:W-:Y:S06]  /*58740*/  HMMA.16816.F32 R36, R4.reuse, R32, R44 ;  /* 0x000000200424723c */ /* 0x041fec000000182c */
[----:B-1----:R-:W-:Y:S07]  /*58750*/  HMMA.16816.F32 R32, R4, R26, R20 ;  /* 0x0000001a0420723c */ /* 0x002fee0000001814 */
[----:B------:R-:W-:-:S02]  /*58760*/  F2FP.F16.E5M2.UNPACK_B R22, R58.H1 ;  /* 0x0000003aff16723e */ /* 0x000fc400030004ff */
[----:B------:R-:W-:Y:S02]  /*58770*/  F2FP.F16.E5M2.UNPACK_B R23, R59.H1 ;  /* 0x0000003bff17723e */ /* 0x000fe400030004ff */
[----:B------:R-:W-:Y:S02]  /*58780*/  F2FP.F16.E5M2.UNPACK_B R20, R16.H1 ;  /* 0x00000010ff14723e */ /* 0x000fe400030004ff */
[----:B------:R-:W-:Y:S01]  /*58790*/  F2FP.F16.E5M2.UNPACK_B R21, R17.H1 ;  /* 0x00000011ff15723e */ /* 0x000fe200030004ff */
[C---:B------:R-:W-:Y:S06]  /*587a0*/  HMMA.16816.F32 R28, R4.reuse, R24, R28 ;  /* 0x00000018041c723c */ /* 0x040fec000000181c */
[C---:B------:R-:W-:Y:S06]  /*587b0*/  HMMA.16816.F32 R12, R4.reuse, R22, R12 ;  /* 0x00000016040c723c */ /* 0x040fec000000180c */
[----:B------:R-:W-:Y:S01]  /*587c0*/  HMMA.16816.F32 R8, R4, R20, R8 ;  /* 0x000000140408723c */ /* 0x000fe20000001808 */
[----:B------:R-:W-:Y:S04]  /*587d0*/  STL.64 [R1+0xe0], R36 ;  /* 0x0000e02401007387 */ /* 0x000fe80000100a00 */
[----:B------:R-:W-:Y:S04]  /*587e0*/  STL.64 [R1+0xe8], R38 ;  /* 0x0000e82601007387 */ /* 0x000fe80000100a00 */
[----:B------:R0:W-:Y:S04]  /*587f0*/  STL.64 [R1+0x100], R32 ;  /* 0x0001002001007387 */ /* 0x0001e80000100a00 */
[----:B------:R1:W-:Y:S04]  /*58800*/  STL.64 [R1+0x108], R34 ;  /* 0x0001082201007387 */ /* 0x0003e80000100a00 */
[----:B------:R-:W-:Y:S04]  /*58810*/  STL.64 [R1+0x64f8], R26 ;  /* 0x0064f81a01007387 */ /* 0x000fe80000100a00 */
[----:B------:R2:W-:Y:S04]  /*58820*/  STL.64 [R1+0x64f0], R24 ;  /* 0x0064f01801007387 */ /* 0x0005e80000100a00 */
[----:B------:R-:W-:Y:S04]  /*58830*/  STL.64 [R1+0x120], R28 ;  /* 0x0001201c01007387 */ /* 0x000fe80000100a00 */
[----:B------:R-:W-:Y:S04]  /*58840*/  STL.64 [R1+0x128], R30 ;  /* 0x0001281e01007387 */ /* 0x000fe80000100a00 */
[----:B------:R-:W-:Y:S04]  /*58850*/  STL.64 [R1+0x140], R12 ;  /* 0x0001400c01007387 */ /* 0x000fe80000100a00 */
[----:B------:R3:W-:Y:S04]  /*58860*/  STL.64 [R1+0x148], R14 ;  /* 0x0001480e01007387 */ /* 0x0007e80000100a00 */
[----:B------:R-:W4:Y:S04]  /*58870*/  LDL.LU R44, [R1+0x220] ;  /* 0x00022000012c7983 */ /* 0x000f280000300800 */
[----:B------:R-:W-:Y:S04]  /*58880*/  STL.64 [R1+0x160], R8 ;  /* 0x0001600801007387 */ /* 0x000fe80000100a00 */
[----:B------:R3:W-:Y:S04]  /*58890*/  STL.64 [R1+0x168], R10 ;  /* 0x0001680a01007387 */ /* 0x0007e80000100a00 */
[----:B------:R-:W4:Y:S04]  /*588a0*/  LDL.LU R45, [R1+0x224] ;  /* 0x00022400012d7983 */ /* 0x000f280000300800 */
[----:B------:R-:W4:Y:S04]  /*588b0*/  LDL.LU R46, [R1+0x228] ;  /* 0x00022800012e7983 */ /* 0x000f280000300800 */
[----:B------:R-:W4:Y:S04]  /*588c0*/  LDL.LU R47, [R1+0x22c] ;  /* 0x00022c00012f7983 */ /* 0x000f280000300800 */
[----:B------:R-:W4:Y:S04]  /*588d0*/  LDL.LU R52, [R1+0x1d0] ;  /* 0x0001d00001347983 */ /* 0x000f280000300800 */
[----:B------:R-:W4:Y:S04]  /*588e0*/  LDL.LU R53, [R1+0x1d4] ;  /* 0x0001d40001357983 */ /* 0x000f280000300800 */
[----:B------:R-:W4:Y:S04]  /*588f0*/  LDL.LU R54, [R1+0x1d8] ;  /* 0x0001d80001367983 */ /* 0x000f280000300800 */
[----:B------:R-:W4:Y:S04]  /*58900*/  LDL.LU R55, [R1+0x1dc] ;  /* 0x0001dc0001377983 */ /* 0x000f280000300800 */
[----:B0-----:R-:W4:Y:S04]  /*58910*/  LDL.LU R32, [R1+0x1c0] ;  /* 0x0001c00001207983 */ /* 0x001f280000300800 */
[----:B------:R-:W4:Y:S04]  /*58920*/  LDL.LU R33, [R1+0x1c4] ;  /* 0x0001c40001217983 */ /* 0x000f280000300800 */
[----:B-1----:R-:W4:Y:S04]  /*58930*/  LDL.LU R34, [R1+0x1c8] ;  /* 0x0001c80001227983 */ /* 0x002f280000300800 */
[----:B------:R-:W4:Y:S04]  /*58940*/  LDL.LU R35, [R1+0x1cc] ;  /* 0x0001cc0001237983 */ /* 0x000f280000300800 */
[----:B--2---:R-:W2:Y:S04]  /*58950*/  LDL.LU R24, [R1+0x1a0] ;  /* 0x0001a00001187983 */ /* 0x004ea80000300800 */
[----:B------:R-:W2:Y:S04]  /*58960*/  LDL.LU R25, [R1+0x1a4] ;  /* 0x0001a40001197983 */ /* 0x000ea80000300800 */
[----:B------:R-:W2:Y:S04]  /*58970*/  LDL.LU R26, [R1+0x1a8] ;  /* 0x0001a800011a7983 */ /* 0x000ea80000300800 */
[----:B------:R-:W2:Y:S04]  /*58980*/  LDL.LU R27, [R1+0x1ac] ;  /* 0x0001ac00011b7983 */ /* 0x000ea80000300800 */
[----:B------:R-:W4:Y:S04]  /*58990*/  LDL.LU R16, [R1+0x10] ;  /* 0x0000100001107983 */ /* 0x000f280000300800 */
[----:B------:R-:W2:Y:S04]  /*589a0*/  LDL.LU R17, [R1+0x14] ;  /* 0x0000140001117983 */ /* 0x000ea80000300800 */
[----:B---3--:R-:W3:Y:S04]  /*589b0*/  LDL.LU R14, [R1+0x18] ;  /* 0x00001800010e7983 */ /* 0x008ee80000300800 */
[----:B------:R-:W3:Y:S04]  /*589c0*/  LDL.LU R15, [R1+0x1c] ;  /* 0x00001c00010f7983 */ /* 0x000ee80000300800 */
        /* <DEDUP_REMOVED lines=24> */
[----:B------:R-:W-:Y:S04]  /*58b50*/  STL.64 [R1+0x64d8], R22 ;  /* 0x0064d81601007387 */ /* 0x000fe80000100a00 */
[----:B------:R0:W-:Y:S04]  /*58b60*/  STL.64 [R1+0x64d0], R20 ;  /* 0x0064d01401007387 */ /* 0x0001e80000100a00 */
[----:B0-----:R-:W3:Y:S04]  /*58b70*/  LDL.LU R20, [R1+0x180] ;  /* 0x0001800001147983 */ /* 0x001ee80000300800 */
[----:B------:R-:W3:Y:S04]  /*58b80*/  LDL.LU R21, [R1+0x184] ;  /* 0x0001840001157983 */ /* 0x000ee80000300800 */
[----:B------:R-:W3:Y:S04]  /*58b90*/  LDL.LU R22, [R1+0x188] ;  /* 0x0001880001167983 */ /* 0x000ee80000300800 */
[----:B------:R-:W3:Y:S01]  /*58ba0*/  LDL.LU R23, [R1+0x18c] ;  /* 0x00018c0001177983 */ /* 0x000ee20000300800 */
[----:B----4-:R-:W-:-:S02]  /*58bb0*/  F2FP.F16.E5M2.UNPACK_B R16, R16.H1 ;  /* 0x00000010ff10723e */ /* 0x010fc400030004ff */
[----:B--2---:R-:W-:Y:S02]  /*58bc0*/  F2FP.F16.E5M2.UNPACK_B R17, R17.H1 ;  /* 0x00000011ff11723e */ /* 0x004fe400030004ff */
[----:B---3--:R-:W-:Y:S02]  /*58bd0*/  F2FP.F16.E5M2.UNPACK_B R14, R14.H1 ;  /* 0x0000000eff0e723e */ /* 0x008fe400030004ff */
[----:B------:R-:W-:Y:S02]  /*58be0*/  F2FP.F16.E5M2.UNPACK_B R15, R15.H1 ;  /* 0x0000000fff0f723e */ /* 0x000fe400030004ff */
[----:B------:R-:W-:Y:S02]  /*58bf0*/  F2FP.F16.E5M2.UNPACK_B R12, R12.H1 ;  /* 0x0000000cff0c723e */ /* 0x000fe400030004ff */
[----:B------:R-:W-:Y:S02]  /*58c00*/  F2FP.F16.E5M2.UNPACK_B R13, R13.H1 ;  /* 0x0000000dff0d723e */ /* 0x000fe400030004ff */
[----:B------:R-:W-:-:S02]  /*58c10*/  F2FP.F16.E5M2.UNPACK_B R10, R10.H1 ;  /* 0x0000000aff0a723e */ /* 0x000fc400030004ff */
[----:B------:R-:W-:Y:S02]  /*58c20*/  F2FP.F16.E5M2.UNPACK_B R11, R11.H1 ;  /* 0x0000000bff0b723e */ /* 0x000fe400030004ff */
[----:B------:R-:W-:Y:S01]  /*58c30*/  F2FP.F16.E5M2.UNPACK_B R8, R8.H1 ;  /* 0x00000008ff08723e */ /* 0x000fe200030004ff */
[----:B------:R-:W-:-:S15]  /*58c40*/  HMMA.16816.F32 R20, R4, R18, R20 ;  /* 0x000000120414723c */ /* 0x000fde0000001814 */
[----:B------:R-:W-:-:S08]  /*58c50*/  NOP ;  /* 0x0000000000007918 */ /* 0x000fd00000000000 */
[----:B------:R-:W-:Y:S04]  /*58c60*/  STL.64 [R1+0x180], R20 ;  /* 0x0001801401007387 */ /* 0x000fe80000100a00 */
[----:B------:R0:W-:Y:S04]  /*58c70*/  STL.64 [R1+0x188], R22 ;  /* 0x0001881601007387 */ /* 0x0001e80000100a00 */
[----:B------:R-:W-:Y:S04]  /*58c80*/  STL.64 [R1+0x64e8], R18 ;  /* 0x0064e81201007387 */ /* 0x000fe80000100a00 */
[----:B------:R1:W-:Y:S01]  /*58c90*/  STL.64 [R1+0x64e0], R16 ;  /* 0x0064e01001007387 */ /* 0x0003e20000100a00 */
[C---:B0-----:R-:W-:Y:S06]  /*58ca0*/  HMMA.16816.F32 R20, R4.reuse, R16, R24 ;  /* 0x000000100414723c */ /* 0x041fec0000001818 */
[----:B-1----:R-:W-:-:S15]  /*58cb0*/  HMMA.16816.F32 R16, R4, R14, R32 ;  /* 0x0000000e0410723c */ /* 0x002fde0000001820 */
[----:B------:R-:W-:-:S02]  /*58cc0*/  NOP ;  /* 0x0000000000007918 */ /* 0x000fc40000000000 */
[----:B------:R-:W-:Y:S04]  /*58cd0*/  STL.64 [R1+0x1a0], R20 ;  /* 0x0001a01401007387 */ /* 0x000fe80000100a00 */
[----:B------:R-:W-:Y:S04]  /*58ce0*/  STL.64 [R1+0x1a8], R22 ;  /* 0x0001a81601007387 */ /* 0x000fe80000100a00 */
[----:B------:R-:W-:Y:S04]  /*58cf0*/  STL.64 [R1+0x1c0], R16 ;  /* 0x0001c01001007387 */ /* 0x000fe80000100a00 */
[----:B------:R0:W-:Y:S02]  /*58d00*/  STL.64 [R1+0x1c8], R18 ;  /* 0x0001c81201007387 */ /* 0x0001e40000100a00 */
[----:B0-----:R-:W-:Y:S02]  /*58d10*/  HMMA.16816.F32 R16, R4, R12, R52 ;  /* 0x0000000c0410723c */ /* 0x001fe40000001834 */
[----:B------:R-:W-:Y:S01]  /*58d20*/  STL.64 [R1+0x6508], R14 ;  /* 0x0065080e01007387 */ /* 0x000fe20000100a00 */
[----:B------:R-:W-:-:S03]  /*58d30*/  F2FP.F16.E5M2.UNPACK_B R9, R9.H1 ;  /* 0x00000009ff09723e */ /* 0x000fc600030004ff */
[----:B------:R0:W-:Y:S01]  /*58d40*/  STL.64 [R1+0x6500], R12 ;  /* 0x0065000c01007387 */ /* 0x0001e20000100a00 */
[----:B------:R-:W-:Y:S02]  /*58d50*/  F2FP.F16.E5M2.UNPACK_B R2, R2.H1 ;  /* 0x00000002ff02723e */ /* 0x000fe400030004ff */
[----:B------:R-:W-:Y:S01]  /*58d60*/  F2FP.F16.E5M2.UNPACK_B R3, R3.H1 ;  /* 0x00000003ff03723e */ /* 0x000fe200030004ff */
[----:B0-----:R-:W-:-:S13]  /*58d70*/  HMMA.16816.F32 R12, R4, R8, R48 ;  /* 0x00000008040c723c */ /* 0x001fda0000001830 */
[----:B------:R-:W-:Y:S04]  /*58d80*/  STL.64 [R1+0x1d0], R16 ;  /* 0x0001d01001007387 */ /* 0x000fe80000100a00 */
[----:B------:R0:W-:Y:S02]  /*58d90*/  STL.64 [R1+0x1d8], R18 ;  /* 0x0001d81201007387 */ /* 0x0001e40000100a00 */
[C---:B0-----:R-:W-:Y:S06]  /*58da0*/  HMMA.16816.F32 R16, R4.reuse, R10, R36 ;  /* 0x0000000a0410723c */ /* 0x041fec0000001824 */
[----:B------:R-:W-:Y:S01]  /*58db0*/  HMMA.16816.F32 R4, R4, R2, R44 ;  /* 0x000000020404723c */ /* 0x000fe2000000182c */
[----:B------:R-:W-:-:S15]  /*58dc0*/  IMAD R28, R28, 0x100, R56 ;  /* 0x000001001c1c7824 */ /* 0x000fde00078e0238 */
[----:B------:R-:W-:-:S01]  /*58dd0*/  NOP ;  /* 0x0000000000007918 */ /* 0x000fc20000000000 */
[----:B------:R-:W-:Y:S04]  /*58de0*/  STL.64 [R1+0x1e0], R16 ;  /* 0x0001e01001007387 */ /* 0x000fe80000100a00 */
[----:B------:R-:W-:Y:S04]  /*58df0*/  STL.64 [R1+0x1e8], R18 ;  /* 0x0001e81201007387 */ /* 0x000fe80000100a00 */
[----:B------:R-:W-:Y:S04]  /*58e00*/  STL.64 [R1+0x6528], R10 ;  /* 0x0065280a01007387 */ /* 0x000fe80000100a00 */
[----:B------:R-:W-:Y:S04]  /*58e10*/  STL.64 [R1+0x6520], R8 ;  /* 0x0065200801007387 */ /* 0x000fe80000100a00 */
[----:B------:R-:W-:Y:S04]  /*58e20*/  STL.64 [R1+0x230], R12 ;  /* 0x0002300c01007387 */ /* 0x000fe80000100a00 */
[----:B------:R-:W-:Y:S04]  /*58e30*/  STL.64 [R1+0x238], R14 ;  /* 0x0002380e01007387 */ /* 0x000fe80000100a00 */
[----:B------:R-:W2:Y:S04]  /*58e40*/  LDL.LU R56, [R1+0x450] ;  /* 0x0004500001387983 */ /* 0x000ea80000300800 */
[----:B------:R0:W-:Y:S04]  /*58e50*/  STL.64 [R1+0x220], R4 ;  /* 0x0002200401007387 */ /* 0x0001e80000100a00 */
[----:B------:R1:W-:Y:S04]  /*58e60*/  STL.64 [R1+0x228], R6 ;  /* 0x0002280601007387 */ /* 0x0003e80000100a00 */
[----:B------:R-:W2:Y:S04]  /*58e70*/  LDL.LU R57, [R1+0x454] ;  /* 0x0004540001397983 */ /* 0x000ea80000300800 */
[----:B------:R-:W2:Y:S04]  /*58e80*/  LDL.LU R58, [R1+0x458] ;  /* 0x00045800013a7983 */ /* 0x000ea80000300800 */
[----:B------:R-:W2:Y:S04]  /*58e90*/  LDL.LU R59, [R1+0x45c] ;  /* 0x00045c00013b7983 */ /* 0x000ea80000300800 */
[----:B0-----:R-:W3:Y:S04]  /*58ea0*/  LDL.LU R4, [R1+0x460] ;  /* 0x0004600001047983 */ /* 0x001ee80000300800 */
[----:B------:R-:W3:Y:S04]  /*58eb0*/  LDL.LU R5, [R1+0x464] ;  /* 0x0004640001057983 */ /* 0x000ee80000300800 */
[----:B-1----:R-:W3:Y:S04]  /*58ec0*/  LDL.LU R6, [R1+0x468] ;  /* 0x0004680001067983 */ /* 0x002ee80000300800 */
[----:B------:R-:W3:Y:S04]  /*58ed0*/  LDL.LU R7, [R1+0x46c] ;  /* 0x00046c0001077983 */ /* 0x000ee80000300800 */
[----:B------:R-:W4:Y:S04]  /*58ee0*/  LDL.LU R36, [R1+0x500] ;  /* 0x0005000001247983 */ /* 0x000f280000300800 */
[----:B------:R-:W4:Y:S04]  /*58ef0*/  LDL.LU R37, [R1+0x504] ;  /* 0x0005040001257983 */ /* 0x000f280000300800 */
[----:B------:R-:W4:Y:S04]  /*58f00*/  LDL.LU R38, [R1+0x508] ;  /* 0x0005080001267983 */ /* 0x000f280000300800 */
[----:B------:R-:W4:Y:S01]  /*58f10*/  LDL.LU R39, [R1+0x50c] ;  /* 0x00050c0001277983 */ /* 0x000f220000300800 */
[----:B------:R-:W-:-:S02]  /*58f20*/  IMAD R29, R30, 0x100, R29 ;  /* 0x000001001e1d7824 */ /* 0x000fc400078e021d */
[----:B------:R-:W-:Y:S01]  /*58f30*/  IMAD R30, R0, 0x100, R31 ;  /* 0x00000100001e7824 */ /* 0x000fe200078e021f */
[----:B------:R-:W2:Y:S01]  /*58f40*/  LDL.LU R20, [R1+0x4a0] ;  /* 0x0004a00001147983 */ /* 0x000ea20000300800 */
[----:B------:R-:W-:Y:S01]  /*58f50*/  IMAD R31, R60, 0x100, R61 ;  /* 0x000001003c1f7824 */ /* 0x000fe200078e023d */
[----:B------:R-:W-:Y:S02]  /*58f60*/  F2FP.F16.E5M2.UNPACK_B R28, R28 ;  /* 0x0000001cff1c723e */ /* 0x000fe400020004ff */
[----:B------:R-:W2:Y:S01]  /*58f70*/  LDL.LU R21, [R1+0x4a4] ;  /* 0x0004a40001157983 */ /* 0x000ea20000300800 */
[----:B------:R-:W-:Y:S02]  /*58f80*/  F2FP.F16.E5M2.UNPACK_B R29, R29 ;  /* 0x0000001dff1d723e */ /* 0x000fe400020004ff */
[----:B------:R-:W-:Y:S01]  /*58f90*/  F2FP.F16.E5M2.UNPACK_B R30, R30 ;  /* 0x0000001eff1e723e */ /* 0x000fe200020004ff */
[----:B------:R-:W2:Y:S01]  /*58fa0*/  LDL.LU R22, [R1+0x4a8] ;  /* 0x0004a80001167983 */ /* 0x000ea20000300800 */
[----:B------:R-:W-:-:S03]  /*58fb0*/  F2FP.F16.E5M2.UNPACK_B R31, R31 ;  /* 0x0000001fff1f723e */ /* 0x000fc600020004ff */
[----:B------:R-:W2:Y:S04]  /*58fc0*/  LDL.LU R23, [R1+0x4ac] ;  /* 0x0004ac0001177983 */ /* 0x000ea80000300800 */
[----:B------:R-:W3:Y:S04]  /*58fd0*/  LDL.LU R32, [R1+0x4e0] ;  /* 0x0004e00001207983 */ /* 0x000ee80000300800 */
[----:B------:R-:W3:Y:S04]  /*58fe0*/  LDL.LU R33, [R1+0x4e4] ;  /* 0x0004e40001217983 */ /* 0x000ee80000300800 */
[----:B------:R-:W3:Y:S04]  /*58ff0*/  LDL.LU R34, [R1+0x4e8] ;  /* 0x0004e80001227983 */ /* 0x000ee80000300800 */
[----:B------:R-:W3:Y:S04]  /*59000*/  LDL.LU R35, [R1+0x4ec] ;  /* 0x0004ec0001237983 */ /* 0x000ee80000300800 */
[----:B------:R-:W2:Y:S04]  /*59010*/  LDL.LU R8, [R1+0x4f0] ;  /* 0x0004f00001087983 */ /* 0x000ea80000300800 */
[----:B------:R-:W2:Y:S04]  /*59020*/  LDL.LU R9, [R1+0x4f4] ;  /* 0x0004f40001097983 */ /* 0x000ea80000300800 */
[----:B------:R-:W2:Y:S04]  /*59030*/  LDL.LU R10, [R1+0x4f8] ;  /* 0x0004f800010a7983 */ /* 0x000ea80000300800 */
[----:B------:R-:W2:Y:S04]  /*59040*/  LDL.LU R11, [R1+0x4fc] ;  /* 0x0004fc00010b7983 */ /* 0x000ea80000300800 */
        /* <DEDUP_REMOVED lines=19> */
[----:B------:R-:W3:Y:S01]  /*59180*/  LDL.LU R51, [R1+0x44c] ;  /* 0x00044c0001337983 */ /* 0x000ee20000300800 */
[----:B----4-:R-:W-:-:S15]  /*59190*/  HMMA.16816.F32 R36, R28, R42, R36 ;  /* 0x0000002a1c24723c */ /* 0x010fde0000001824 */
[----:B------:R-:W-:-:S08]  /*591a0*/  NOP ;  /* 0x0000000000007918 */ /* 0x000fd00000000000 */
[----:B------:R-:W-:Y:S04]  /*591b0*/  STL.64 [R1+0x500], R36 ;  /* 0x0005002401007387 */ /* 0x000fe80000100a00 */
[----:B------:R0:W-:Y:S04]  /*591c0*/  STL.64 [R1+0x508], R38 ;  /* 0x0005082601007387 */ /* 0x0001e80000100a00 */
[----:B0-----:R-:W2:Y:S04]  /*591d0*/  LDL.LU.64 R38, [R1+0x6538] ;  /* 0x0065380001267983 */ /* 0x001ea80000300a00 */
[----:B------:R-:W3:Y:S04]  /*591e0*/  LDL.LU.64 R36, [R1+0x6530] ;  /* 0x0065300001247983 */ /* 0x000ee80000300a00 */
[----:B------:R-:W4:Y:S04]  /*591f0*/  LDL.LU R46, [R1+0x25bc] ;  /* 0x0025bc00012e7983 */ /* 0x000f280000300800 */
[----:B------:R-:W4:Y:S04]  /*59200*/  LDL.LU R0, [R1+0x25b8] ;  /* 0x0025b80001007983 */ /* 0x000f280000300800 */
[----:B------:R-:W4:Y:S04]  /*59210*/  LDL.LU R61, [R1+0x25c4] ;  /* 0x0025c400013d7983 */ /* 0x000f280000300800 */
[----:B------:R-:W4:Y:S04]  /*59220*/  LDL.LU R60, [R1+0x25c0] ;  /* 0x0025c000013c7983 */ /* 0x000f280000300800 */
[----:B------:R-:W-:Y:S04]  /*59230*/  STL.64 [R1+0x64a8], R42 ;  /* 0x0064a82a01007387 */ /* 0x000fe80000100a00 */
[----:B------:R0:W-:Y:S04]  /*59240*/  STL.64 [R1+0x64a0], R40 ;  /* 0x0064a02801007387 */ /* 0x0001e80000100a00 */
[----:B0-----:R-:W4:Y:S04]  /*59250*/  LDL.LU R40, [R1+0x470] ;  /* 0x0004700001287983 */ /* 0x001f280000300800 */
[----:B------:R-:W4:Y:S04]  /*59260*/  LDL.LU R41, [R1+0x474] ;  /* 0x0004740001297983 */ /* 0x000f280000300800 */
[----:B------:R-:W4:Y:S04]  /*59270*/  LDL.LU R42, [R1+0x478] ;  /* 0x00047800012a7983 */ /* 0x000f280000300800 */
[----:B------:R-:W4:Y:S01]  /*59280*/  LDL.LU R43, [R1+0x47c] ;  /* 0x00047c00012b7983 */ /* 0x000f220000300800 */
        /* <DEDUP_REMOVED lines=13> */
[----:B0-----:R-:W3:Y:S04]  /*59360*/  LDL.LU R36, [R1+0x480] ;  /* 0x0004800001247983 */ /* 0x001ee80000300800 */
        /* <DEDUP_REMOVED lines=16> */
[----:B0-----:R-:W4:Y:S04]  /*59470*/  LDL.LU R32, [R1+0x490] ;  /* 0x0004900001207983 */ /* 0x001f280000300800 */
[----:B------:R-:W4:Y:S04]  /*59480*/  LDL.LU R33, [R1+0x494] ;  /* 0x0004940001217983 */ /* 0x000f280000300800 */
[----:B------:R-:W4:Y:S04]  /*59490*/  LDL.LU R34, [R1+0x498] ;  /* 0x0004980001227983 */ /* 0x000f280000300800 */
[----:B------:R-:W4:Y:S01]  /*594a0*/  LDL.LU R35, [R1+0x49c] ;  /* 0x00049c0001237983 */ /* 0x000f220000300800 */
        /* <DEDUP_REMOVED lines=12> */
[----:B------:R2:W-:Y:S01]  /*59570*/  STL.64 [R1+0x6460], R24 ;  /* 0x0064601801007387 */ /* 0x0005e20000100a00 */
[C---:B----4-:R-:W-:Y:S06]  /*59580*/  HMMA.16816.F32 R32, R28.reuse, R22, R32 ;  /* 0x000000161c20723c */ /* 0x050fec0000001820 */
[----:B------:R-:W-:Y:S01]  /*59590*/  STL.64 [R1+0x6488], R22 ;  /* 0x0064881601007387 */ /* 0x000fe20000100a00 */
[----:B--2---:R-:W-:-:S15]  /*595a0*/  HMMA.16816.F32 R24, R28, R20, R36 ;  /* 0x000000141c18723c */ /* 0x004fde0000001824 */
[----:B------:R-:W-:-:S01]  /*595b0*/  NOP ;  /* 0x0000000000007918 */ /* 0x000fc20000000000 */
[----:B------:R-:W-:Y:S04]  /*595c0*/  STL.64 [R1+0x490], R32 ;  /* 0x0004902001007387 */ /* 0x000fe80000100a00 */
[----:B------:R-:W-:Y:S04]  /*595d0*/  STL.64 [R1+0x498], R34 ;  /* 0x0004982201007387 */ /* 0x000fe80000100a00 */
[----:B------:R0:W-:Y:S02]  /*595e0*/  STL.64 [R1+0x6480], R20 ;  /* 0x0064801401007387 */ /* 0x0001e40000100a00 */
[C---:B0-----:R-:W-:Y:S02]  /*595f0*/  HMMA.16816.F32 R20, R28.reuse, R18, R40 ;  /* 0x000000121c14723c */ /* 0x041fe40000001828 */
[----:B------:R-:W-:Y:S04]  /*59600*/  STL.64 [R1+0x480], R24 ;  /* 0x0004801801007387 */ /* 0x000fe80000100a00 */
[----:B------:R-:W-:Y:S01]  /*59610*/  STL.64 [R1+0x488], R26 ;  /* 0x0004881a01007387 */ /* 0x000fe20000100a00 */
[----:B---3--:R-:W-:Y:S03]  /*59620*/  HMMA.16816.F32 R4, R28, R16, R4 ;  /* 0x000000101c04723c */ /* 0x008fe60000001804 */
[----:B------:R-:W-:-:S13]  /*59630*/  STL.64 [R1+0x64b8], R18 ;  /* 0x0064b81201007387 */ /* 0x000fda0000100a00 */
[----:B------:R-:W-:Y:S04]  /*59640*/  STL.64 [R1+0x470], R20 ;  /* 0x0004701401007387 */ /* 0x000fe80000100a00 */
[----:B------:R-:W-:Y:S04]  /*59650*/  STL.64 [R1+0x478], R22 ;  /* 0x0004781601007387 */ /* 0x000fe80000100a00 */
[----:B------:R0:W-:Y:S02]  /*59660*/  STL.64 [R1+0x64b0], R16 ;  /* 0x0064b01001007387 */ /* 0x0001e40000100a00 */
[----:B0-----:R-:W-:Y:S02]  /*59670*/  HMMA.16816.F32 R16, R28, R14, R56 ;  /* 0x0000000e1c10723c */ /* 0x001fe40000001838 */
[----:B------:R-:W-:Y:S04]  /*59680*/  STL.64 [R1+0x460], R4 ;  /* 0x0004600401007387 */ /* 0x000fe80000100a00 */
[----:B------:R-:W-:-:S15]  /*59690*/  STL.64 [R1+0x468], R6 ;  /* 0x0004680601007387 */ /* 0x000fde0000100a00 */
[----:B------:R-:W-:-:S02]  /*596a0*/  NOP ;  /* 0x0000000000007918 */ /* 0x000fc40000000000 */
[----:B------:R-:W-:Y:S04]  /*596b0*/  STL.64 [R1+0x450], R16 ;  /* 0x0004501001007387 */ /* 0x000fe80000100a00 */
[----:B------:R0:W-:Y:S02]  /*596c0*/  STL.64 [R1+0x458], R18 ;  /* 0x0004581201007387 */ /* 0x0001e40000100a00 */
[----:B0-----:R-:W-:Y:S06]  /*596d0*/  HMMA.16816.F32 R16, R28, R12, R48 ;  /* 0x0000000c1c10723c */ /* 0x001fec0000001830 */
[----:B------:R-:W-:Y:S04]  /*596e0*/  STL [R1+0x6458], R13 ;  /* 0x0064580d01007387 */ /* 0x000fe80000100800 */
[----:B------:R-:W-:-:S13]  /*596f0*/  STL.64 [R1+0x64c8], R14 ;  /* 0x0064c80e01007387 */ /* 0x000fda0000100a00 */
[----:B------:R0:W-:Y:S04]  /*59700*/  STL.64 [R1+0x440], R16 ;  /* 0x0004401001007387 */ /* 0x0001e80000100a00 */
[----:B------:R1:W-:Y:S04]  /*59710*/  STL.64 [R1+0x448], R18 ;  /* 0x0004481201007387 */ /* 0x0003e80000100a00 */
[----:B------:R2:W-:Y:S04]  /*59720*/  STL [R1+0x64c0], R12 ;  /* 0x0064c00c01007387 */ /* 0x0005e80000100800 */
[----:B------:R-:W3:Y:S04]  /*59730*/  LDL.LU R48, [R1+0x370] ;  /* 0x0003700001307983 */ /* 0x000ee80000300800 */
[----:B------:R-:W3:Y:S04]  /*59740*/  LDL.LU R49, [R1+0x374] ;  /* 0x0003740001317983 */ /* 0x000ee80000300800 */
[----:B------:R-:W3:Y:S04]  /*59750*/  LDL.LU R50, [R1+0x378] ;  /* 0x0003780001327983 */ /* 0x000ee80000300800 */
[----:B------:R-:W3:Y:S04]  /*59760*/  LDL.LU R51, [R1+0x37c] ;  /* 0x00037c0001337983 */ /* 0x000ee80000300800 */
[----:B------:R-:W4:Y:S04]  /*59770*/  LDL.LU R56, [R1+0x390] ;  /* 0x0003900001387983 */ /* 0x000f280000300800 */
[----:B------:R-:W4:Y:S04]  /*59780*/  LDL.LU R57, [R1+0x394] ;  /* 0x0003940001397983 */ /* 0x000f280000300800 */
[----:B------:R-:W4:Y:S04]  /*59790*/  LDL.LU R58, [R1+0x398] ;  /* 0x00039800013a7983 */ /* 0x000f280000300800 */
[----:B------:R-:W4:Y:S04]  /*597a0*/  LDL.LU R59, [R1+0x39c] ;  /* 0x00039c00013b7983 */ /* 0x000f280000300800 */
[----:B0-----:R-:W3:Y:S04]  /*597b0*/  LDL.LU R16, [R1+0x420] ;  /* 0x0004200001107983 */ /* 0x001ee80000300800 */
[----:B------:R-:W3:Y:S04]  /*597c0*/  LDL.LU R17, [R1+0x424] ;  /* 0x0004240001117983 */ /* 0x000ee80000300800 */
[----:B-1----:R-:W3:Y:S04]  /*597d0*/  LDL.LU R18, [R1+0x428] ;  /* 0x0004280001127983 */ /* 0x002ee80000300800 */
[----:B------:R-:W3:Y:S04]  /*597e0*/  LDL.LU R19, [R1+0x42c] ;  /* 0x00042c0001137983 */ /* 0x000ee80000300800 */
[----:B--2---:R-:W2:Y:S04]  /*597f0*/  LDL.LU R12, [R1+0x430] ;  /* 0x00043000010c7983 */ /* 0x004ea80000300800 */
[----:B------:R-:W2:Y:S04]  /*59800*/  LDL.LU R13, [R1+0x434] ;  /* 0x00043400010d7983 */ /* 0x000ea80000300800 */
[----:B------:R-:W2:Y:S04]  /*59810*/  LDL.LU R14, [R1+0x438] ;  /* 0x00043800010e7983 */ /* 0x000ea80000300800 */
[----:B------:R-:W2:Y:S01]  /*59820*/  LDL.LU R15, [R1+0x43c] ;  /* 0x00043c00010f7983 */ /* 0x000ea20000300800 */
[----:B------:R-:W-:-:S03]  /*59830*/  IMAD R4, R44, 0x100, R52 ;  /* 0x000001002c047824 */ /* 0x000fc600078e0234 */
        /* <DEDUP_REMOVED lines=17> */
[----:B------:R-:W-:-:S03]  /*59950*/  IMAD R5, R47, 0x100, R45 ;  /* 0x000001002f057824 */ /* 0x000fc600078e022d */
[----:B------:R-:W4:Y:S01]  /*59960*/  LDL.LU R21, [R1+0x404] ;  /* 0x0004040001157983 */ /* 0x000f220000300800 */
        /* <DEDUP_REMOVED lines=11> */
[C---:B---3--:R-:W-:Y:S06]  /*59a20*/  HMMA.16816.F32 R16, R28.reuse, R8, R16 ;  /* 0x000000081c10723c */ /* 0x048fec0000001810 */
[----:B--2---:R-:W-:-:S15]  /*59a30*/  HMMA.16816.F32 R12, R28, R10, R12 ;  /* 0x0000000a1c0c723c */ /* 0x004fde000000180c */
[----:B------:R-:W-:-:S08]  /*59a40*/  NOP ;  /* 0x0000000000007918 */ /* 0x000fd00000000000 */
[----:B------:R-:W-:Y:S04]  /*59a50*/  STL.64 [R1+0x430], R12 ;  /* 0x0004300c01007387 */ /* 0x000fe80000100a00 */
[----:B------:R0:W-:Y:S04]  /*59a60*/  STL.64 [R1+0x438], R14 ;  /* 0x0004380e01007387 */ /* 0x0001e80000100a00 */
[----:B0-----:R-:W2:Y:S04]  /*59a70*/  LDL.LU.64 R14, [R1+0x64c8] ;  /* 0x0064c800010e7983 */ /* 0x001ea80000300a00 */
[----:B------:R-:W3:Y:S04]  /*59a80*/  LDL.LU R12, [R1+0x64c0] ;  /* 0x0064c000010c7983 */ /* 0x000ee80000300800 */
[----:B------:R-:W-:Y:S04]  /*59a90*/  STL.64 [R1+0x420], R16 ;  /* 0x0004201001007387 */ /* 0x000fe80000100a00 */
[----:B------:R0:W-:Y:S01]  /*59aa0*/  STL.64 [R1+0x428], R18 ;  /* 0x0004281201007387 */ /* 0x0001e20000100a00 */
[----:B----4-:R-:W-:Y:S03]  /*59ab0*/  HMMA.16816.F32 R28, R28, R2, R40 ;  /* 0x000000021c1c723c */ /* 0x010fe60000001828 */
[----:B0-----:R-:W4:Y:S04]  /*59ac0*/  LDL.LU.64 R18, [R1+0x64b8] ;  /* 0x0064b80001127983 */ /* 0x001f280000300a00 */
[----:B------:R-:W2:Y:S04]  /*59ad0*/  LDL.LU.64 R16, [R1+0x64b0] ;  /* 0x0064b00001107983 */ /* 0x000ea80000300a00 */
[----:B------:R-:W-:Y:S04]  /*59ae0*/  STL.64 [R1+0x6450], R10 ;  /* 0x0064500a01007387 */ /* 0x000fe80000100a00 */
[----:B------:R0:W-:Y:S04]  /*59af0*/  STL.64 [R1+0x6448], R8 ;  /* 0x0064480801007387 */ /* 0x0001e80000100a00 */
[----:B0-----:R-:W3:Y:S04]  /*59b00*/  LDL.LU R8, [R1+0x3a0] ;  /* 0x0003a00001087983 */ /* 0x001ee80000300800 */
[----:B------:R-:W3:Y:S04]  /*59b10*/  LDL.LU R9, [R1+0x3a4] ;  /* 0x0003a40001097983 */ /* 0x000ee80000300800 */
[----:B------:R-:W3:Y:S04]  /*59b20*/  LDL.LU R10, [R1+0x3a8] ;  /* 0x0003a800010a7983 */ /* 0x000ee80000300800 */
[----:B------:R-:W3:Y:S04]  /*59b30*/  LDL.LU R11, [R1+0x3ac] ;  /* 0x0003ac00010b7983 */ /* 0x000ee80000300800 */
[----:B------:R-:W4:Y:S01]  /*59b40*/  LDL.LU.64 R42, [R1+0x64a8] ;  /* 0x0064a800012a7983 */ /* 0x000f220000300a00 */
[----:B------:R-:W-:Y:S01]  /*59b50*/  IMAD R7, R60, 0x100, R61 ;  /* 0x000001003c077824 */ /* 0x000fe200078e023d */
[----:B------:R-:W-:-:S02]  /*59b60*/  F2FP.F16.E5M2.UNPACK_B R4, R4 ;  /* 0x00000004ff04723e */ /* 0x000fc400020004ff */
[----:B------:R-:W-:Y:S01]  /*59b70*/  F2FP.F16.E5M2.UNPACK_B R5, R5 ;  /* 0x00000005ff05723e */ /* 0x000fe200020004ff */
[----:B------:R-:W2:Y:S01]  /*59b80*/  LDL.LU.64 R40, [R1+0x64a0] ;  /* 0x0064a00001287983 */ /* 0x000ea20000300a00 */
[----:B------:R-:W-:Y:S02]  /*59b90*/  F2FP.F16.E5M2.UNPACK_B R6, R6 ;  /* 0x00000006ff06723e */ /* 0x000fe400020004ff */
[----:B------:R-:W-:Y:S01]  /*59ba0*/  F2FP.F16.E5M2.UNPACK_B R7, R7 ;  /* 0x00000007ff07723e */ /* 0x000fe200020004ff */
[----:B------:R0:W-:Y:S04]  /*59bb0*/  STL.64 [R1+0x210], R28 ;  /* 0x0002101c01007387 */ /* 0x0001e80000100a00 */
[----:B------:R1:W-:Y:S04]  /*59bc0*/  STL.64 [R1+0x218], R30 ;  /* 0x0002181e01007387 */ /* 0x0003e80000100a00 */
[----:B0-----:R-:W3:Y:S04]  /*59bd0*/  LDL.LU R28, [R1+0x3b0] ;  /* 0x0003b000011c7983 */ /* 0x001ee80000300800 */
[----:B------:R-:W3:Y:S04]  /*59be0*/  LDL.LU R29, [R1+0x3b4] ;  /* 0x0003b400011d7983 */ /* 0x000ee80000300800 */
[----:B-1----:R-:W3:Y:S04]  /*59bf0*/  LDL.LU R30, [R1+0x3b8] ;  /* 0x0003b800011e7983 */ /* 0x002ee80000300800 */
[----:B------:R-:W3:Y:S01]  /*59c00*/  LDL.LU R31, [R1+0x3bc] ;  /* 0x0003bc00011f7983 */ /* 0x000ee20000300800 */
[----:B----4-:R-:W-:-:S15]  /*59c10*/  HMMA.16816.F32 R36, R4, R42, R36 ;  /* 0x0000002a0424723c */ /* 0x010fde0000001824 */
[----:B------:R-:W-:-:S08]  /*59c20*/  NOP ;  /* 0x0000000000007918 */ /* 0x000fd00000000000 */
[----:B------:R-:W-:Y:S04]  /*59c30*/  STL.64 [R1+0x410], R36 ;  /* 0x0004102401007387 */ /* 0x000fe80000100a00 */
[----:B------:R0:W-:Y:S04]  /*59c40*/  STL.64 [R1+0x418], R38 ;  /* 0x0004182601007387 */ /* 0x0001e80000100a00 */
[----:B0-----:R-:W4:Y:S04]  /*59c50*/  LDL.LU.64 R38, [R1+0x6498] ;  /* 0x0064980001267983 */ /* 0x001f280000300a00 */
[----:B------:R-:W3:Y:S04]  /*59c60*/  LDL.LU.64 R36, [R1+0x6490] ;  /* 0x0064900001247983 */ /* 0x000ee80000300a00 */
[----:B------:R-:W-:Y:S04]  /*59c70*/  STL.64 [R1+0x6420], R42 ;  /* 0x0064202a01007387 */ /* 0x000fe80000100a00 */
[----:B--2---:R0:W-:Y:S04]  /*59c80*/  STL.64 [R1+0x6418], R40 ;  /* 0x0064182801007387 */ /* 0x0041e80000100a00 */
[----:B0-----:R-:W2:Y:S04]  /*59c90*/  LDL.LU R40, [R1+0x3c0] ;  /* 0x0003c00001287983 */ /* 0x001ea80000300800 */
[----:B------:R-:W2:Y:S04]  /*59ca0*/  LDL.LU R41, [R1+0x3c4] ;  /* 0x0003c40001297983 */ /* 0x000ea80000300800 */
[----:B------:R-:W2:Y:S04]  /*59cb0*/  LDL.LU R42, [R1+0x3c8] ;  /* 0x0003c800012a7983 */ /* 0x000ea80000300800 */
[----:B------:R-:W2:Y:S01]  /*59cc0*/  LDL.LU R43, [R1+0x3cc] ;  /* 0x0003cc00012b7983 */ /* 0x000ea20000300800 */
[C---:B----4-:R-:W-:Y:S06]  /*59cd0*/  HMMA.16816.F32 R20, R4.reuse, R38, R20 ;  /* 0x000000260414723c */ /* 0x050fec0000001814 */
[----:B---3--:R-:W-:-:S15]  /*59ce0*/  HMMA.16816.F32 R32, R4, R36, R32 ;  /* 0x000000240420723c */ /* 0x008fde0000001820 */
[----:B------:R-:W-:-:S02]  /*59cf0*/  NOP ;  /* 0x0000000000007918 */ /* 0x000fc40000000000 */
[----:B------:R-:W-:Y:S04]  /*59d00*/  STL.64 [R1+0x400], R20 ;  /* 0x0004001401007387 */ /* 0x000fe80000100a00 */
[----:B------:R0:W-:Y:S04]  /*59d10*/  STL.64 [R1+0x408], R22 ;  /* 0x0004081601007387 */ /* 0x0001e80000100a00 */
[----:B0-----:R-:W3:Y:S04]  /*59d20*/  LDL.LU.64 R22, [R1+0x6488] ;  /* 0x0064880001167983 */ /* 0x001ee80000300a00 */
[----:B------:R-:W4:Y:S04]  /*59d30*/  LDL.LU.64 R20, [R1+0x6480] ;  /* 0x0064800001147983 */ /* 0x000f280000300a00 */
[----:B------:R-:W-:Y:S04]  /*59d40*/  STL.64 [R1+0x3f0], R32 ;  /* 0x0003f02001007387 */ /* 0x000fe80000100a00 */
[----:B------:R0:W-:Y:S04]  /*59d50*/  STL.64 [R1+0x3f8], R34 ;  /* 0x0003f82201007387 */ /* 0x0001e80000100a00 */
[----:B0-----:R-:W2:Y:S04]  /*59d60*/  LDL.LU.64 R34, [R1+0x6478] ;  /* 0x0064780001227983 */ /* 0x001ea80000300a00 */
[----:B------:R-:W3:Y:S04]  /*59d70*/  LDL.LU.64 R32, [R1+0x6470] ;  /* 0x0064700001207983 */ /* 0x000ee80000300a00 */
[----:B------:R-:W-:Y:S04]  /*59d80*/  STL.64 [R1+0x6410], R38 ;  /* 0x0064102601007387 */ /* 0x000fe80000100a00 */
[----:B------:R0:W-:Y:S04]  /*59d90*/  STL.64 [R1+0x6408], R36 ;  /* 0x0064082401007387 */ /* 0x0001e80000100a00 */
[----:B0-----:R-:W3:Y:S04]  /*59da0*/  LDL.LU R36, [R1+0x3d0] ;  /* 0x0003d00001247983 */ /* 0x001ee80000300800 */
[----:B------:R-:W3:Y:S04]  /*59db0*/  LDL.LU R37, [R1+0x3d4] ;  /* 0x0003d40001257983 */ /* 0x000ee80000300800 */
[----:B------:R-:W3:Y:S04]  /*59dc0*/  LDL.LU R38, [R1+0x3d8] ;  /* 0x0003d80001267983 */ /* 0x000ee80000300800 */
[----:B------:R-:W3:Y:S01]  /*59dd0*/  LDL.LU R39, [R1+0x3dc] ;  /* 0x0003dc0001277983 */ /* 0x000ee20000300800 */
[----:B--2---:R-:W-:-:S15]  /*59de0*/  HMMA.16816.F32 R24, R4, R34, R24 ;  /* 0x000000220418723c */ /* 0x004fde0000001818 */
[----:B------:R-:W-:-:S08]  /*59df0*/  NOP ;  /* 0x0000000000007918 */ /* 0x000fd00000000000 */
[----:B------:R-:W-:Y:S04]  /*59e00*/  STL.64 [R1+0x3e0], R24 ;  /* 0x0003e01801007387 */ /* 0x000fe80000100a00 */
[----:B------:R0:W-:Y:S04]  /*59e10*/  STL.64 [R1+0x3e8], R26 ;  /* 0x0003e81a01007387 */ /* 0x0001e80000100a00 */
[----:B0-----:R-:W2:Y:S04]  /*59e20*/  LDL.LU.64 R26, [R1+0x6468] ;  /* 0x00646800011a7983 */ /* 0x001ea80000300a00 */
[----:B------:R-:W4:Y:S01]  /*59e30*/  LDL.LU.64 R24, [R1+0x6460] ;  /* 0x0064600001187983 */ /* 0x000f220000300a00 */
[C---:B---3--:R-:W-:Y:S03]  /*59e40*/  HMMA.16816.F32 R36, R4.reuse, R32, R36 ;  /* 0x000000200424723c */ /* 0x048fe60000001824 */
[----:B------:R-:W-:Y:S04]  /*59e50*/  STL.64 [R1+0x6430], R34 ;  /* 0x0064302201007387 */ /* 0x000fe80000100a00 */
[----:B------:R2:W-:Y:S01]  /*59e60*/  STL.64 [R1+0x6428], R32 ;  /* 0x0064282001007387 */ /* 0x0005e20000100a00 */
[----:B------:R-:W-:-:S15]  /*59e70*/  HMMA.16816.F32 R8, R4, R22, R8 ;  /* 0x000000160408723c */ /* 0x000fde0000001808 */
[----:B------:R-:W-:Y:S04]  /*59e80*/  STL.64 [R1+0x3d0], R36 ;  /* 0x0003d02401007387 */ /* 0x000fe80000100a00 */
[----:B------:R-:W-:Y:S01]  /*59e90*/  STL.64 [R1+0x3d8], R38 ;  /* 0x0003d82601007387 */ /* 0x000fe20000100a00 */
[C---:B--2---:R-:W-:Y:S06]  /*59ea0*/  HMMA.16816.F32 R32, R4.reuse, R26, R40 ;  /* 0x0000001a0420723c */ /* 0x044fec0000001828 */
[----:B----4-:R-:W-:Y:S01]  /*59eb0*/  HMMA.16816.F32 R28, R4, R24, R28 ;  /* 0x00000018041c723c */ /* 0x010fe2000000181c */
[----:B------:R-:W-:-:S15]  /*59ec0*/  STL.64 [R1+0x6440], R26 ;  /* 0x0064401a01007387 */ /* 0x000fde0000100a00 */
[----:B------:R-:W-:-:S01]  /*59ed0*/  NOP ;  /* 0x0000000000007918 */ /* 0x000fc20000000000 */
[----:B------:R-:W-:Y:S04]  /*59ee0*/  STL.64 [R1+0x3c0], R32 ;  /* 0x0003c02001007387 */ /* 0x000fe80000100a00 */
[----:B------:R-:W-:Y:S04]  /*59ef0*/  STL.64 [R1+0x3c8], R34 ;  /* 0x0003c82201007387 */ /* 0x000fe80000100a00 */
[----:B------:R0:W-:Y:S04]  /*59f00*/  STL.64 [R1+0x6438], R24 ;  /* 0x0064381801007387 */ /* 0x0001e80000100a00 */
[----:B------:R-:W-:Y:S04]  /*59f10*/  STL.64 [R1+0x3b0], R28 ;  /* 0x0003b01c01007387 */ /* 0x000fe80000100a00 */
[----:B------:R1:W-:Y:S01]  /*59f20*/  STL.64 [R1+0x3b8], R30 ;  /* 0x0003b81e01007387 */ /* 0x0003e20000100a00 */
[C---:B0-----:R-:W-:Y:S03]  /*59f30*/  HMMA.16816.F32 R24, R4.reuse, R18, R52 ;  /* 0x000000120418723c */ /* 0x041fe60000001834 */
[----:B------:R-:W-:Y:S03]  /*59f40*/  STL.64 [R1+0x3a0], R8 ;  /* 0x0003a00801007387 */ /* 0x000fe60000100a00 */
[C---:B-1----:R-:W-:Y:S01]  /*59f50*/  HMMA.16816.F32 R28, R4.reuse, R20, R56 ;  /* 0x00000014041c723c */ /* 0x042fe20000001838 */
[----:B------:R0:W-:Y:S05]  /*59f60*/  STL.64 [R1+0x3a8], R10 ;  /* 0x0003a80a01007387 */ /* 0x0001ea0000100a00 */
[----:B0-----:R-:W-:-:S15]  /*59f70*/  HMMA.16816.F32 R8, R4, R16, R48 ;  /* 0x000000100408723c */ /* 0x001fde0000001830 */
[----:B------:R-:W-:-:S02]  /*59f80*/  NOP ;  /* 0x0000000000007918 */ /* 0x000fc40000000000 */
[----:B------:R-:W-:Y:S04]  /*59f90*/  STL.64 [R1+0x390], R28 ;  /* 0x0003901c01007387 */ /* 0x000fe80000100a00 */
[----:B------:R-:W-:Y:S04]  /*59fa0*/  STL.64 [R1+0x398], R30 ;  /* 0x0003981e01007387 */ /* 0x000fe80000100a00 */
[----:B------:R-:W-:Y:S04]  /*59fb0*/  STL.64 [R1+0x6400], R18 ;  /* 0x0064001201007387 */ /* 0x000fe80000100a00 */
[----:B------:R-:W-:Y:S04]  /*59fc0*/  STL.64 [R1+0x380], R24 ;  /* 0x0003801801007387 */ /* 0x000fe80000100a00 */
[----:B------:R-:W-:Y:S04]  /*59fd0*/  STL.64 [R1+0x388], R26 ;  /* 0x0003881a01007387 */ /* 0x000fe80000100a00 */
[----:B------:R-:W-:Y:S04]  /*59fe0*/  STL.64 [R1+0x63f8], R16 ;  /* 0x0063f81001007387 */ /* 0x000fe80000100a00 */
[----:B------:R-:W-:Y:S04]  /*59ff0*/  STL.64 [R1+0x370], R8 ;  /* 0x0003700801007387 */ /* 0x000fe80000100a00 */
[----:B------:R0:W-:Y:S04]  /*5a000*/  STL.64 [R1+0x378], R10 ;  /* 0x0003780a01007387 */ /* 0x0001e80000100a00 */
[----:B------:R-:W2:Y:S01]  /*5a010*/  LDL.LU R48, [R1+0x2c0] ;  /* 0x0002c00001307983 */ /* 0x000ea20000300800 */
[----:B0-----:R-:W-:-:S15]  /*5a020*/  HMMA.16816.F32 R8, R4, R14, R44 ;  /* 0x0000000e0408723c */ /* 0x001fde000000182c */
[----:B------:R-:W-:-:S08]  /*5a030*/  NOP ;  /* 0x0000000000007918 */ /* 0x000fd00000000000 */
[----:B------:R0:W-:Y:S04]  /*5a040*/  STL.64 [R1+0x360], R8 ;  /* 0x0003600801007387 */ /* 0x0001e80000100a00 */
[----:B------:R1:W-:Y:S04]  /*5a050*/  STL.64 [R1+0x368], R10 ;  /* 0x0003680a01007387 */ /* 0x0003e80000100a00 */
[----:B------:R-:W2:Y:S04]  /*5a060*/  LDL.LU R49, [R1+0x2c4] ;  /* 0x0002c40001317983 */ /* 0x000ea80000300800 */
[----:B------:R-:W2:Y:S04]  /*5a070*/  LDL.LU R50, [R1+0x2c8] ;  /* 0x0002c80001327983 */ /* 0x000ea80000300800 */
[----:B------:R-:W2:Y:S04]  /*5a080*/  LDL.LU R51, [R1+0x2cc] ;  /* 0x0002cc0001337983 */ /* 0x000ea80000300800 */
[----:B------:R-:W3:Y:S04]  /*5a090*/  LDL.LU R56, [R1+0x2e0] ;  /* 0x0002e00001387983 */ /* 0x000ee80000300800 */
[----:B------:R-:W3:Y:S04]  /*5a0a0*/  LDL.LU R57, [R1+0x2e4] ;  /* 0x0002e40001397983 */ /* 0x000ee80000300800 */
[----:B------:R-:W3:Y:S04]  /*5a0b0*/  LDL.LU R58, [R1+0x2e8] ;  /* 0x0002e800013a7983 */ /* 0x000ee80000300800 */
[----:B------:R-:W3:Y:S04]  /*5a0c0*/  LDL.LU R59, [R1+0x2ec] ;  /* 0x0002ec00013b7983 */ /* 0x000ee80000300800 */
[----:B0-----:R-:W4:Y:S04]  /*5a0d0*/  LDL.LU R8, [R1+0x350] ;  /* 0x0003500001087983 */ /* 0x001f280000300800 */
[----:B------:R-:W4:Y:S04]  /*5a0e0*/  LDL.LU R9, [R1+0x354] ;  /* 0x0003540001097983 */ /* 0x000f280000300800 */
[----:B-1----:R-:W4:Y:S04]  /*5a0f0*/  LDL.LU R10, [R1+0x358] ;  /* 0x00035800010a7983 */ /* 0x002f280000300800 */
[----:B------:R-:W4:Y:S04]  /*5a100*/  LDL.LU R11, [R1+0x35c] ;  /* 0x00035c00010b7983 */ /* 0x000f280000300800 */
        /* <DEDUP_REMOVED lines=36> */
[----:B--2---:R-:W-:-:S03]  /*5a350*/  IMAD R28, R28, 0x100, R13 ;  /* 0x000001001c1c7824 */ /* 0x004fc600078e020d */
[----:B------:R-:W4:Y:S02]  /*5a360*/  LDL.LU R13, [R1+0x6458] ;  /* 0x00645800010d7983 */ /* 0x000f240000300800 */
[----:B----4-:R-:W-:-:S15]  /*5a370*/  HMMA.16816.F32 R8, R4, R12, R8 ;  /* 0x0000000c0408723c */ /* 0x010fde0000001808 */
[----:B------:R-:W-:-:S08]  /*5a380*/  NOP ;  /* 0x0000000000007918 */ /* 0x000fd00000000000 */
[----:B------:R-:W-:Y:S04]  /*5a390*/  STL.64 [R1+0x350], R8 ;  /* 0x0003500801007387 */ /* 0x000fe80000100a00 */
[----:B------:R0:W-:Y:S04]  /*5a3a0*/  STL.64 [R1+0x358], R10 ;  /* 0x0003580a01007387 */ /* 0x0001e80000100a00 */
[----:B0-----:R-:W3:Y:S04]  /*5a3b0*/  LDL.LU.64 R10, [R1+0x6450] ;  /* 0x00645000010a7983 */ /* 0x001ee80000300a00 */
[----:B------:R-:W2:Y:S04]  /*5a3c0*/  LDL.LU.64 R8, [R1+0x6448] ;  /* 0x0064480001087983 */ /* 0x000ea80000300a00 */
[----:B------:R-:W-:Y:S01]  /*5a3d0*/  STL [R1+0x63c0], R13 ;  /* 0x0063c00d01007387 */ /* 0x000fe20000100800 */
[C---:B---3--:R-:W-:Y:S06]  /*5a3e0*/  HMMA.16816.F32 R24, R4.reuse, R10, R24 ;  /* 0x0000000a0418723c */ /* 0x048fec0000001818 */
[----:B--2---:R-:W-:-:S15]  /*5a3f0*/  HMMA.16816.F32 R32, R4, R8, R32 ;  /* 0x000000080420723c */ /* 0x004fde0000001820 */
[----:B------:R-:W-:-:S02]  /*5a400*/  NOP ;  /* 0x0000000000007918 */ /* 0x000fc40000000000 */
[----:B------:R-:W-:Y:S04]  /*5a410*/  STL.64 [R1+0x340], R24 ;  /* 0x0003401801007387 */ /* 0x000fe80000100a00 */
[----:B------:R0:W-:Y:S01]  /*5a420*/  STL.64 [R1+0x348], R26 ;  /* 0x0003481a01007387 */ /* 0x0001e20000100a00 */
[----:B------:R-:W-:Y:S03]  /*5a430*/  HMMA.16816.F32 R4, R4, R2, R40 ;  /* 0x000000020404723c */ /* 0x000fe60000001828 */
        /* <DEDUP_REMOVED lines=13> */
[----:B------:R-:W-:-:S02]  /*5a510*/  IMAD R29, R30, 0x100, R29 ;  /* 0x000001001e1d7824 */ /* 0x000fc400078e021d */
[----:B------:R-:W-:Y:S01]  /*5a520*/  IMAD R30, R0, 0x100, R31 ;  /* 0x00000100001e7824 */ /* 0x000fe200078e021f */
[----:B------:R-:W-:Y:S01]  /*5a530*/  F2FP.F16.E5M2.UNPACK_B R28, R28 ;  /* 0x0000001cff1c723e */ /* 0x000fe200020004ff */
[----:B------:R-:W-:Y:S01]  /*5a540*/  IMAD R31, R60, 0x100, R61 ;  /* 0x000001003c1f7824 */ /* 0x000fe200078e023d */
        /* <DEDUP_REMOVED lines=14> */
[----:B0-----:R-:W3:Y:S04]  /*5a630*/  LDL.LU.64 R38, [R1+0x6410] ;  /* 0x0064100001267983 */ /* 0x001ee80000300a00 */
[----:B------:R-:W4:Y:S04]  /*5a640*/  LDL.LU.64 R36, [R1+0x6408] ;  /* 0x0064080001247983 */ /* 0x000f280000300a00 */
[----:B------:R-:W-:Y:S04]  /*5a650*/  STL.64 [R1+0x63a8], R42 ;  /* 0x0063a82a01007387 */ /* 0x000fe80000100a00 */
[----:B--2---:R3:W-:Y:S02]  /*5a660*/  STL.64 [R1+0x63a0], R40 ;  /* 0x0063a02801007387 */ /* 0x0047e40000100a00 */
[C---:B---3--:R-:W-:Y:S06]  /*5a670*/  HMMA.16816.F32 R40, R28.reuse, R38, R4 ;  /* 0x000000261c28723c */ /* 0x048fec0000001804 */
[C---:B----4-:R-:W-:Y:S01]  /*5a680*/  HMMA.16816.F32 R4, R28.reuse, R36, R8 ;  /* 0x000000241c04723c */ /* 0x050fe20000001808 */
[----:B------:R-:W-:Y:S05]  /*5a690*/  STL.64 [R1+0x63d0], R38 ;  /* 0x0063d02601007387 */ /* 0x000fea0000100a00 */
[C---:B------:R-:W-:Y:S11]  /*5a6a0*/  HMMA.16816.F32 R8, R28.reuse, R34, R16 ;  /* 0x000000221c08723c */ /* 0x040ff60000001810 */
[----:B------:R-:W-:Y:S04]  /*5a6b0*/  STL.64 [R1+0x310], R40 ;  /* 0x0003102801007387 */ /* 0x000fe80000100a00 */
[----:B------:R-:W-:Y:S04]  /*5a6c0*/  STL.64 [R1+0x318], R42 ;  /* 0x0003182a01007387 */ /* 0x000fe80000100a00 */
[----:B------:R-:W-:Y:S04]  /*5a6d0*/  STL.64 [R1+0x63c8], R36 ;  /* 0x0063c82401007387 */ /* 0x000fe80000100a00 */
[----:B------:R-:W-:Y:S04]  /*5a6e0*/  STL.64 [R1+0x300], R4 ;  /* 0x0003000401007387 */ /* 0x000fe80000100a00 */
[----:B------:R0:W-:Y:S02]  /*5a6f0*/  STL.64 [R1+0x308], R6 ;  /* 0x0003080601007387 */ /* 0x0001e40000100a00 */
[C---:B0-----:R-:W-:Y:S02]  /*5a700*/  HMMA.16816.F32 R4, R28.reuse, R32, R56 ;  /* 0x000000201c04723c */ /* 0x041fe40000001838 */
[----:B------:R-:W-:Y:S04]  /*5a710*/  STL.64 [R1+0x63e0], R34 ;  /* 0x0063e02201007387 */ /* 0x000fe80000100a00 */
[----:B------:R-:W-:Y:S04]  /*5a720*/  STL.64 [R1+0x2f0], R8 ;  /* 0x0002f00801007387 */ /* 0x000fe80000100a00 */
[----:B------:R0:W-:Y:S04]  /*5a730*/  STL.64 [R1+0x2f8], R10 ;  /* 0x0002f80a01007387 */ /* 0x0001e80000100a00 */
[----:B------:R-:W-:Y:S01]  /*5a740*/  STL.64 [R1+0x63d8], R32 ;  /* 0x0063d82001007387 */ /* 0x000fe20000100a00 */
[C---:B0-----:R-:W-:Y:S08]  /*5a750*/  HMMA.16816.F32 R8, R28.reuse, R26, R52 ;  /* 0x0000001a1c08723c */ /* 0x041ff00000001834 */
[----:B------:R-:W-:Y:S04]  /*5a760*/  STL.64 [R1+0x2e0], R4 ;  /* 0x0002e00401007387 */ /* 0x000fe80000100a00 */
[----:B------:R0:W-:Y:S02]  /*5a770*/  STL.64 [R1+0x2e8], R6 ;  /* 0x0002e80601007387 */ /* 0x0001e40000100a00 */
[C---:B0-----:R-:W-:Y:S02]  /*5a780*/  HMMA.16816.F32 R4, R28.reuse, R24, R48 ;  /* 0x000000181c04723c */ /* 0x041fe40000001830 */
[----:B------:R-:W-:Y:S07]  /*5a790*/  STL.64 [R1+0x63f0], R26 ;  /* 0x0063f01a01007387 */ /* 0x000fee0000100a00 */
[----:B------:R-:W-:Y:S04]  /*5a7a0*/  STL.64 [R1+0x2d0], R8 ;  /* 0x0002d00801007387 */ /* 0x000fe80000100a00 */
[----:B------:R-:W-:Y:S04]  /*5a7b0*/  STL.64 [R1+0x2d8], R10 ;  /* 0x0002d80a01007387 */ /* 0x000fe80000100a00 */
[----:B------:R-:W-:Y:S06]  /*5a7c0*/  STL.64 [R1+0x63e8], R24 ;  /* 0x0063e81801007387 */ /* 0x000fec0000100a00 */
        /* <DEDUP_REMOVED lines=30> */
[----:B------:R-:W3:Y:S04]  /*5a9b0*/  LDL.LU R36, [R1+0x270] ;  /* 0x0002700001247983 */ /* 0x000ee80000300800 */
[----:B------:R-:W3:Y:S04]  /*5a9c0*/  LDL.LU R37, [R1+0x274] ;  /* 0x0002740001257983 */ /* 0x000ee80000300800 */
[----:B------:R-:W3:Y:S04]  /*5a9d0*/  LDL.LU R38, [R1+0x278] ;  /* 0x0002780001267983 */ /* 0x000ee80000300800 */
[----:B------:R-:W3:Y:S04]  /*5a9e0*/  LDL.LU R39, [R1+0x27c] ;  /* 0x00027c0001277983 */ /* 0x000ee80000300800 */
[----:B------:R-:W4:Y:S04]  /*5a9f0*/  LDL.LU R13, [R1+0x25ec] ;  /* 0x0025ec00010d7983 */ /* 0x000f280000300800 */
[----:B0-----:R-:W4:Y:S04]  /*5aa00*/  LDL.LU R4, [R1+0x25e8] ;  /* 0x0025e80001047983 */ /* 0x001f280000300800 */
[----:B------:R-:W4:Y:S04]  /*5aa10*/  LDL.LU R5, [R1+0x25f4] ;  /* 0x0025f40001057983 */ /* 0x000f280000300800 */
[----:B-1----:R-:W4:Y:S04]  /*5aa20*/  LDL.LU R6, [R1+0x25f0] ;  /* 0x0025f00001067983 */ /* 0x002f280000300800 */
        /* <DEDUP_REMOVED lines=22> */
[C---:B---3--:R-:W-:Y:S03]  /*5ab90*/  HMMA.16816.F32 R36, R28.reuse, R14, R36 ;  /* 0x0000000e1c24723c */ /* 0x048fe60000001824 */
[----:B------:R-:W-:Y:S04]  /*5aba0*/  STL.64 [R1+0x6388], R22 ;  /* 0x0063881601007387 */ /* 0x000fe80000100a00 */
[----:B------:R0:W-:Y:S04]  /*5abb0*/  STL.64 [R1+0x6380], R20 ;  /* 0x0063801401007387 */ /* 0x0001e80000100a00 */
[----:B0-----:R-:W3:Y:S04]  /*5abc0*/  LDL.LU R20, [R1+0x1e20] ;  /* 0x001e200001147983 */ /* 0x001ee80000300800 */
[----:B------:R-:W3:Y:S04]  /*5abd0*/  LDL.LU R21, [R1+0x1e24] ;  /* 0x001e240001157983 */ /* 0x000ee80000300800 */
[----:B------:R-:W3:Y:S04]  /*5abe0*/  LDL.LU R22, [R1+0x1e28] ;  /* 0x001e280001167983 */ /* 0x000ee80000300800 */
[----:B------:R-:W3:Y:S01]  /*5abf0*/  LDL.LU R23, [R1+0x1e2c] ;  /* 0x001e2c0001177983 */ /* 0x000ee20000300800 */
[----:B----4-:R-:W-:Y:S01]  /*5ac00*/  IMAD R4, R4, 0x100, R13 ;  /* 0x0000010004047824 */ /* 0x010fe200078e020d */
[C---:B--2---:R-:W-:Y:S06]  /*5ac10*/  HMMA.16816.F32 R24, R28.reuse, R18, R24 ;  /* 0x000000121c18723c */ /* 0x044fec0000001818 */
[----:B------:R-:W-:-:S15]  /*5ac20*/  HMMA.16816.F32 R32, R28, R16, R32 ;  /* 0x000000101c20723c */ /* 0x000fde0000001820 */
        /* <DEDUP_REMOVED lines=8> */
[----:B------:R-:W4:Y:S04]  /*5acb0*/  LDL.LU.64 R32, [R1+0x63d8] ;  /* 0x0063d80001207983 */ /* 0x000f280000300a00 */
[----:B------:R-:W-:Y:S04]  /*5acc0*/  STL.64 [R1+0x6368], R18 ;  /* 0x0063681201007387 */ /* 0x000fe80000100a00 */
[----:B------:R0:W-:Y:S04]  /*5acd0*/  STL.64 [R1+0x6360], R16 ;  /* 0x0063601001007387 */ /* 0x0001e80000100a00 */
[----:B0-----:R-:W3:Y:S04]  /*5ace0*/  LDL.LU R16, [R1+0x630] ;  /* 0x0006300001107983 */ /* 0x001ee80000300800 */
[----:B------:R-:W3:Y:S04]  /*5acf0*/  LDL.LU R17, [R1+0x634] ;  /* 0x0006340001117983 */ /* 0x000ee80000300800 */
[----:B------:R-:W3:Y:S04]  /*5ad00*/  LDL.LU R18, [R1+0x638] ;  /* 0x0006380001127983 */ /* 0x000ee80000300800 */
[----:B------:R-:W3:Y:S04]  /*5ad10*/  LDL.LU R19, [R1+0x63c] ;  /* 0x00063c0001137983 */ /* 0x000ee80000300800 */
[----:B------:R-:W-:Y:S04]  /*5ad20*/  STL.64 [R1+0x270], R36 ;  /* 0x0002702401007387 */ /* 0x000fe80000100a00 */
[----:B------:R0:W-:Y:S04]  /*5ad30*/  STL.64 [R1+0x278], R38 ;  /* 0x0002782601007387 */ /* 0x0001e80000100a00 */
[----:B0-----:R-:W2:Y:S04]  /*5ad40*/  LDL.LU.64 R38, [R1+0x63d0] ;  /* 0x0063d00001267983 */ /* 0x001ea80000300a00 */
[----:B------:R-:W4:Y:S04]  /*5ad50*/  LDL.LU.64 R36, [R1+0x63c8] ;  /* 0x0063c80001247983 */ /* 0x000f280000300a00 */
[----:B------:R-:W3:Y:S02]  /*5ad60*/  LDL.LU R13, [R1+0x63c0] ;  /* 0x0063c000010d7983 */ /* 0x000ee40000300800 */
[----:B---3--:R-:W-:-:S15]  /*5ad70*/  HMMA.16816.F32 R8, R28, R12, R8 ;  /* 0x0000000c1c08723c */ /* 0x008fde0000001808 */
[----:B------:R-:W-:-:S08]  /*5ad80*/  NOP ;  /* 0x0000000000007918 */ /* 0x000fd00000000000 */
[----:B------:R-:W-:Y:S04]  /*5ad90*/  STL.64 [R1+0x260], R8 ;  /* 0x0002600801007387 */ /* 0x000fe80000100a00 */
[----:B------:R0:W-:Y:S04]  /*5ada0*/  STL.64 [R1+0x268], R10 ;  /* 0x0002680a01007387 */ /* 0x0001e80000100a00 */
[----:B0-----:R-:W3:Y:S04]  /*5adb0*/  LDL.LU.64 R10, [R1+0x63b8] ;  /* 0x0063b800010a7983 */ /* 0x001ee80000300a00 */
[----:B------:R-:W2:Y:S04]  /*5adc0*/  LDL.LU.64 R8, [R1+0x63b0] ;  /* 0x0063b00001087983 */ /* 0x000ea80000300a00 */
[----:B------:R-:W-:Y:S04]  /*5add0*/  STL.64 [R1+0x6378], R14 ;  /* 0x0063780e01007387 */ /* 0x000fe80000100a00 */
[----:B------:R0:W-:Y:S04]  /*5ade0*/  STL.64 [R1+0x6370], R12 ;  /* 0x0063700c01007387 */ /* 0x0001e80000100a00 */
[----:B0-----:R-:W2:Y:S04]  /*5adf0*/  LDL.LU R12, [R1+0x240] ;  /* 0x00024000010c7983 */ /* 0x001ea80000300800 */
[----:B------:R-:W2:Y:S04]  /*5ae00*/  LDL.LU R13, [R1+0x244] ;  /* 0x00024400010d7983 */ /* 0x000ea80000300800 */
[----:B------:R-:W2:Y:S04]  /*5ae10*/  LDL.LU R14, [R1+0x248] ;  /* 0x00024800010e7983 */ /* 0x000ea80000300800 */
[----:B------:R-:W2:Y:S01]  /*5ae20*/  LDL.LU R15, [R1+0x24c] ;  /* 0x00024c00010f7983 */ /* 0x000ea20000300800 */
[----:B---3--:R-:W-:-:S15]  /*5ae30*/  HMMA.16816.F32 R40, R28, R10, R40 ;  /* 0x0000000a1c28723c */ /* 0x008fde0000001828 */
[----:B------:R-:W-:-:S08]  /*5ae40*/  NOP ;  /* 0x0000000000007918 */ /* 0x000fd00000000000 */
[----:B------:R-:W-:Y:S04]  /*5ae50*/  STL.64 [R1+0x250], R40 ;  /* 0x0002502801007387 */ /* 0x000fe80000100a00 */
[----:B------:R0:W-:Y:S04]  /*5ae60*/  STL.64 [R1+0x258], R42 ;  /* 0x0002582a01007387 */ /* 0x0001e80000100a00 */
[----:B0-----:R-:W3:Y:S01]  /*5ae70*/  LDL.LU.64 R42, [R1+0x63a8] ;  /* 0x0063a800012a7983 */ /* 0x001ee20000300a00 */
[----:B--2---:R-:W-:Y:S03]  /*5ae80*/  HMMA.16816.F32 R12, R28, R8, R12 ;  /* 0x000000081c0c723c */ /* 0x004fe6000000180c */
[----:B------:R-:W2:Y:S04]  /*5ae90*/  LDL.LU.64 R40, [R1+0x63a0] ;  /* 0x0063a00001287983 */ /* 0x000ea80000300a00 */
[----:B------:R-:W-:Y:S04]  /*5aea0*/  STL.64 [R1+0x6398], R10 ;  /* 0x0063980a01007387 */ /* 0x000fe80000100a00 */
[----:B------:R0:W-:Y:S01]  /*5aeb0*/  STL.64 [R1+0x6390], R8 ;  /* 0x0063900801007387 */ /* 0x0001e20000100a00 */
[----:B------:R-:W-:-:S02]  /*5aec0*/  IMAD R5, R6, 0x100, R5 ;  /* 0x0000010006057824 */ /* 0x000fc400078e0205 */
[----:B------:R-:W-:Y:S02]  /*5aed0*/  IMAD R6, R0, 0x100, R7 ;  /* 0x0000010000067824 */ /* 0x000fe400078e0207 */
[----:B------:R-:W-:Y:S01]  /*5aee0*/  IMAD R7, R60, 0x100, R61 ;  /* 0x000001003c077824 */ /* 0x000fe200078e023d */
[----:B0-----:R-:W-:Y:S01]  /*5aef0*/  HMMA.16816.F32 R8, R28, R2, R16 ;  /* 0x000000021c08723c */ /* 0x001fe20000001810 */
[----:B------:R-:W-:Y:S02]  /*5af00*/  F2FP.F16.E5M2.UNPACK_B R4, R4 ;  /* 0x00000004ff04723e */ /* 0x000fe400020004ff */
[----:B------:R-:W-:Y:S02]  /*5af10*/  F2FP.F16.E5M2.UNPACK_B R5, R5 ;  /* 0x00000005ff05723e */ /* 0x000fe400020004ff */
[----:B------:R-:W-:Y:S02]  /*5af20*/  F2FP.F16.E5M2.UNPACK_B R6, R6 ;  /* 0x00000006ff06723e */ /* 0x000fe400020004ff */
[----:B------:R-:W-:Y:S01]  /*5af30*/  F2FP.F16.E5M2.UNPACK_B R7, R7 ;  /* 0x00000007ff07723e */ /* 0x000fe200020004ff */
[----:B------:R-:W-:Y:S04]  /*5af40*/  STL.64 [R1+0x240], R12 ;  /* 0x0002400c01007387 */ /* 0x000fe80000100a00 */
[----:B------:R0:W-:Y:S11]  /*5af50*/  STL.64 [R1+0x248], R14 ;  /* 0x0002480e01007387 */ /* 0x0001f60000100a00 */
[----:B------:R-:W-:Y:S01]  /*5af60*/  STL.64 [R1+0x630], R8 ;  /* 0x0006300801007387 */ /* 0x000fe20000100a00 */
[C---:B0-----:R-:W-:Y:S03]  /*5af70*/  HMMA.16816.F32 R12, R4.reuse, R38, R56 ;  /* 0x00000026040c723c */ /* 0x041fe60000001838 */
[----:B------:R4:W-:Y:S03]  /*5af80*/  STL.64 [R1+0x638], R10 ;  /* 0x0006380a01007387 */ /* 0x0009e60000100a00 */
[C---:B----4-:R-:W-:Y:S06]  /*5af90*/  HMMA.16816.F32 R8, R4.reuse, R36, R52 ;  /* 0x000000240408723c */ /* 0x050fec0000001834 */
[----:B---3--:R-:W-:-:S15]  /*5afa0*/  HMMA.16816.F32 R16, R4, R42, R20 ;  /* 0x0000002a0410723c */ /* 0x008fde0000001814 */
[----:B------:R-:W-:-:S08]  /*5afb0*/  NOP ;  /* 0x0000000000007918 */ /* 0x000fd00000000000 */
[----:B------:R-:W-:Y:S04]  /*5afc0*/  STL.64 [R1+0x1e20], R16 ;  /* 0x001e201001007387 */ /* 0x000fe80000100a00 */
[----:B------:R-:W-:Y:S04]  /*5afd0*/  STL.64 [R1+0x1e28], R18 ;  /* 0x001e281201007387 */ /* 0x000fe80000100a00 */
[----:B------:R-:W-:Y:S04]  /*5afe0*/  STL.64 [R1+0x6358], R38 ;  /* 0x0063582601007387 */ /* 0x000fe80000100a00 */
[----:B------:R-:W-:Y:S04]  /*5aff0*/  STL.64 [R1+0x1e10], R12 ;  /* 0x001e100c01007387 */ /* 0x000fe80000100a00 */
[----:B------:R0:W-:Y:S04]  /*5b000*/  STL.64 [R1+0x1e18], R14 ;  /* 0x001e180e01007387 */ /* 0x0001e80000100a00 */
[----:B------:R1:W-:Y:S04]  /*5b010*/  STL.64 [R1+0x6350], R36 ;  /* 0x0063502401007387 */ /* 0x0003e80000100a00 */
[----:B------:R-:W-:Y:S01]  /*5b020*/  STL.64 [R1+0x1e00], R8 ;  /* 0x001e000801007387 */ /* 0x000fe20000100a00 */
[C---:B0-----:R-:W-:Y:S03]  /*5b030*/  HMMA.16816.F32 R12, R4.reuse, R34, R48 ;  /* 0x00000022040c723c */ /* 0x041fe60000001830 */
[----:B------:R0:W-:Y:S04]  /*5b040*/  STL.64 [R1+0x1e08], R10 ;  /* 0x001e080a01007387 */ /* 0x0001e80000100a00 */
[----:B-1----:R-:W3:Y:S01]  /*5b050*/  LDL.LU R36, [R1+0x1d60] ;  /* 0x001d600001247983 */ /* 0x002ee20000300800 */
[----:B0-----:R-:W-:-:S15]  /*5b060*/  HMMA.16816.F32 R8, R4, R32, R44 ;  /* 0x000000200408723c */ /* 0x001fde000000182c */
[----:B------:R-:W-:Y:S04]  /*5b070*/  STL.64 [R1+0x1df0], R12 ;  /* 0x001df00c01007387 */ /* 0x000fe80000100a00 */
[----:B------:R-:W-:Y:S04]  /*5b080*/  STL.64 [R1+0x1df8], R14 ;  /* 0x001df80e01007387 */ /* 0x000fe80000100a00 */
[----:B------:R0:W-:Y:S04]  /*5b090*/  STL.64 [R1+0x1de0], R8 ;  /* 0x001de00801007387 */ /* 0x0001e80000100a00 */
[----:B------:R1:W-:Y:S04]  /*5b0a0*/  STL.64 [R1+0x1de8], R10 ;  /* 0x001de80a01007387 */ /* 0x0003e80000100a00 */
        /* <DEDUP_REMOVED lines=47> */
[----:B------:R-:W-:-:S08]  /*5b3a0*/  NOP ;  /* 0x0000000000007918 */ /* 0x000fd00000000000 */
        /* <DEDUP_REMOVED lines=27> */
[----:B0-----:R-:W3:Y:S04]  /*5b560*/  LDL.LU R20, [R1+0x1d90] ;  /* 0x001d900001147983 */ /* 0x001ee80000300800 */
[----:B------:R-:W3:Y:S04]  /*5b570*/  LDL.LU R21, [R1+0x1d94] ;  /* 0x001d940001157983 */ /* 0x000ee80000300800 */
[----:B------:R-:W3:Y:S04]  /*5b580*/  LDL.LU R22, [R1+0x1d98] ;  /* 0x001d980001167983 */ /* 0x000ee80000300800 */
[----:B------:R-:W3:Y:S01]  /*5b590*/  LDL.LU R23, [R1+0x1d9c] ;  /* 0x001d9c0001177983 */ /* 0x000ee20000300800 */
[----:B------:R-:W-:-:S02]  /*5b5a0*/  IMAD R30, R0, 0x100, R56 ;  /* 0x00000100001e7824 */ /* 0x000fc400078e0238 */
[----:B------:R-:W-:Y:S02]  /*5b5b0*/  IMAD R29, R57, 0x100, R58 ;  /* 0x00000100391d7824 */ /* 0x000fe400078e023a */
[----:B------:R-:W-:Y:S01]  /*5b5c0*/  IMAD R28, R59, 0x100, R31 ;  /* 0x000001003b1c7824 */ /* 0x000fe200078e021f */
[----:B---3--:R-:W-:-:S15]  /*5b5d0*/  HMMA.16816.F32 R20, R4, R18, R20 ;  /* 0x000000120414723c */ /* 0x008fde0000001814 */
[----:B------:R-:W-:-:S08]  /*5b5e0*/  NOP ;  /* 0x0000000000007918 */ /* 0x000fd00000000000 */
[----:B------:R-:W-:Y:S04]  /*5b5f0*/  STL.64 [R1+0x1d90], R20 ;  /* 0x001d901401007387 */ /* 0x000fe80000100a00 */
[----:B------:R0:W-:Y:S04]  /*5b600*/  STL.64 [R1+0x1d98], R22 ;  /* 0x001d981601007387 */ /* 0x0001e80000100a00 */
[----:B------:R-:W-:Y:S04]  /*5b610*/  STL.64 [R1+0x6308], R18 ;  /* 0x0063081201007387 */ /* 0x000fe80000100a00 */
[----:B--2---:R1:W-:Y:S01]  /*5b620*/  STL.64 [R1+0x6300], R16 ;  /* 0x0063001001007387 */ /* 0x0043e20000100a00 */
[C---:B0-----:R-:W-:Y:S06]  /*5b630*/  HMMA.16816.F32 R20, R4.reuse, R16, R24 ;  /* 0x000000100414723c */ /* 0x041fec0000001818 */
[----:B-1----:R-:W-:-:S15]  /*5b640*/  HMMA.16816.F32 R16, R4, R14, R32 ;  /* 0x0000000e0410723c */ /* 0x002fde0000001820 */
[----:B------:R-:W-:-:S02]  /*5b650*/  NOP ;  /* 0x0000000000007918 */ /* 0x000fc40000000000 */
[----:B------:R-:W-:Y:S04]  /*5b660*/  STL.64 [R1+0x1d80], R20 ;  /* 0x001d801401007387 */ /* 0x000fe80000100a00 */
[----:B------:R-:W-:Y:S04]  /*5b670*/  STL.64 [R1+0x1d88], R22 ;  /* 0x001d881601007387 */ /* 0x000fe80000100a00 */
[----:B------:R-:W-:Y:S04]  /*5b680*/  STL.64 [R1+0x1d70], R16 ;  /* 0x001d701001007387 */ /* 0x000fe80000100a00 */
[----:B------:R4:W-:Y:S02]  /*5b690*/  STL.64 [R1+0x1d78], R18 ;  /* 0x001d781201007387 */ /* 0x0009e40000100a00 */
[C---:B----4-:R-:W-:Y:S02]  /*5b6a0*/  HMMA.16816.F32 R16, R4.reuse, R12, R36 ;  /* 0x0000000c0410723c */ /* 0x050fe40000001824 */
[----:B------:R-:W-:Y:S04]  /*5b6b0*/  STL.64 [R1+0x6328], R14 ;  /* 0x0063280e01007387 */ /* 0x000fe80000100a00 */
[----:B------:R0:W-:Y:S02]  /*5b6c0*/  STL.64 [R1+0x6320], R12 ;  /* 0x0063200c01007387 */ /* 0x0001e40000100a00 */
[----:B0-----:R-:W-:-:S15]  /*5b6d0*/  HMMA.16816.F32 R12, R4, R8, R48 ;  /* 0x00000008040c723c */ /* 0x001fde0000001830 */
[----:B------:R-:W-:Y:S04]  /*5b6e0*/  STL.64 [R1+0x1d60], R16 ;  /* 0x001d601001007387 */ /* 0x000fe80000100a00 */
[----:B------:R0:W-:Y:S02]  /*5b6f0*/  STL.64 [R1+0x1d68], R18 ;  /* 0x001d681201007387 */ /* 0x0001e40000100a00 */
[C---:B0-----:R-:W-:Y:S06]  /*5b700*/  HMMA.16816.F32 R16, R4.reuse, R10, R52 ;  /* 0x0000000a0410723c */ /* 0x041fec0000001834 */
[----:B------:R-:W-:-:S15]  /*5b710*/  HMMA.16816.F32 R4, R4, R2, R44 ;  /* 0x000000020404723c */ /* 0x000fde000000182c */
[----:B------:R-:W-:-:S02]  /*5b720*/  NOP ;  /* 0x0000000000007918 */ /* 0x000fc40000000000 */
        /* <DEDUP_REMOVED lines=20> */
[----:B------:R-:W-:Y:S01]  /*5b870*/  IMAD R31, R60, 0x100, R61 ;  /* 0x000001003c1f7824 */ /* 0x000fe200078e023d */
[----:B------:R-:W-:-:S02]  /*5b880*/  F2FP.F16.E5M2.UNPACK_B R28, R28 ;  /* 0x0000001cff1c723e */ /* 0x000fc400020004ff */
[----:B------:R-:W2:Y:S01]  /*5b890*/  LDL.LU R20, [R1+0x1cd0] ;  /* 0x001cd00001147983 */ /* 0x000ea20000300800 */
[----:B------:R-:W-:Y:S02]  /*5b8a0*/  F2FP.F16.E5M2.UNPACK_B R29, R29 ;  /* 0x0000001dff1d723e */ /* 0x000fe400020004ff */
[----:B------:R-:W-:Y:S01]  /*5b8b0*/  F2FP.F16.E5M2.UNPACK_B R30, R30 ;  /* 0x0000001eff1e723e */ /* 0x000fe200020004ff */
[----:B------:R-:W2:Y:S01]  /*5b8c0*/  LDL.LU R21, [R1+0x1cd4] ;  /* 0x001cd40001157983 */ /* 0x000ea20000300800 */
[----:B------:R-:W-:-:S03]  /*5b8d0*/  F2FP.F16.E5M2.UNPACK_B R31, R31 ;  /* 0x0000001fff1f723e */ /* 0x000fc600020004ff */
[----:B------:R-:W2:Y:S04]  /*5b8e0*/  LDL.LU R22, [R1+0x1cd8] ;  /* 0x001cd80001167983 */ /* 0x000ea80000300800 */
        /* <DEDUP_REMOVED lines=3290> */
[----:B------:R-:W2:Y:S01]  /*68690*/  LDL.LU R39, [R1+0xa8c] ;  /* 0x000a8c0001277983 */ /* 0x000ea20000300800 */
[----:B------:R-:W-:Y:S01]  /*686a0*/  IMAD R31, R60, 0x100, R61 ;  /* 0x000001003c1f7824 */ /* 0x000fe200078e023d */
[----:B------:R-:W-:-:S02]  /*686b0*/  F2FP.F16.E5M2.UNPACK_B R28, R28 ;  /* 0x0000001cff1c723e */ /* 0x000fc400020004ff */
[----:B------:R-:W3:Y:S01]  /*686c0*/  LDL.LU R32, [R1+0xa60] ;  /* 0x000a600001207983 */ /* 0x000ee20000300800 */
[----:B------:R-:W-:Y:S02]  /*686d0*/  F2FP.F16.E5M2.UNPACK_B R29, R29 ;  /* 0x0000001dff1d723e */ /* 0x000fe400020004ff */
[----:B------:R-:W-:Y:S01]  /*686e0*/  F2FP.F16.E5M2.UNPACK_B R30, R30 ;  /* 0x0000001eff1e723e */ /* 0x000fe200020004ff */
[----:B------:R-:W3:Y:S01]  /*686f0*/  LDL.LU R33, [R1+0xa64] ;  /* 0x000a640001217983 */ /* 0x000ee20000300800 */
[----:B------:R-:W-:-:S03]  /*68700*/  F2FP.F16.E5M2.UNPACK_B R31, R31 ;  /* 0x0000001fff1f723e */ /* 0x000fc600020004ff */
        /* <DEDUP_REMOVED lines=88> */
[----:B------:R2:W-:Y:S01]  /*68c90*/  STL.64 [R1+0x5920], R24 ;  /* 0x0059201801007387 */ /* 0x0005e20000100a00 */
[C---:B---3--:R-:W-:Y:S06]  /*68ca0*/  HMMA.16816.F32 R32, R28.reuse, R22, R32 ;  /* 0x000000161c20723c */ /* 0x048fec0000001820 */
        /* <DEDUP_REMOVED lines=9> */
[----:B----4-:R-:W-:Y:S03]  /*68d40*/  HMMA.16816.F32 R4, R28, R16, R4 ;  /* 0x000000101c04723c */ /* 0x010fe60000001804 */
        /* <DEDUP_REMOVED lines=10> */
[----:B0-----:R-:W-:Y:S02]  /*68df0*/  HMMA.16816.F32 R16, R28, R12, R48 ;  /* 0x0000000c1c10723c */ /* 0x001fe40000001830 */
[----:B------:R-:W-:Y:S01]  /*68e00*/  STL.64 [R1+0x5988], R14 ;  /* 0x0059880e01007387 */ /* 0x000fe20000100a00 */
[----:B------:R-:W-:-:S03]  /*68e10*/  IMAD R4, R44, 0x100, R52 ;  /* 0x000001002c047824 */ /* 0x000fc600078e0234 */
[----:B------:R0:W-:Y:S01]  /*68e20*/  STL.64 [R1+0x5980], R12 ;  /* 0x0059800c01007387 */ /* 0x0001e20000100a00 */
[----:B------:R-:W-:Y:S02]  /*68e30*/  IMAD R5, R47, 0x100, R45 ;  /* 0x000001002f057824 */ /* 0x000fe400078e022d */
[----:B------:R-:W-:-:S14]  /*68e40*/  IMAD R6, R0, 0x100, R46 ;  /* 0x0000010000067824 */ /* 0x000fdc00078e022e */
[----:B------:R1:W-:Y:S04]  /*68e50*/  STL.64 [R1+0x9c0], R16 ;  /* 0x0009c01001007387 */ /* 0x0003e80000100a00 */
[----:B------:R2:W-:Y:S04]  /*68e60*/  STL.64 [R1+0x9c8], R18 ;  /* 0x0009c81201007387 */ /* 0x0005e80000100a00 */
        /* <DEDUP_REMOVED lines=12> */
[----:B0-----:R-:W4:Y:S04]  /*68f30*/  LDL.LU R12, [R1+0x1ed0] ;  /* 0x001ed000010c7983 */ /* 0x001f280000300800 */
[----:B------:R-:W4:Y:S04]  /*68f40*/  LDL.LU R13, [R1+0x1ed4] ;  /* 0x001ed400010d7983 */ /* 0x000f280000300800 */
[----:B------:R-:W4:Y:S04]  /*68f50*/  LDL.LU R14, [R1+0x1ed8] ;  /* 0x001ed800010e7983 */ /* 0x000f280000300800 */
[----:B------:R-:W4:Y:S04]  /*68f60*/  LDL.LU R15, [R1+0x1edc] ;  /* 0x001edc00010f7983 */ /* 0x000f280000300800 */
[----:B-1----:R-:W3:Y:S04]  /*68f70*/  LDL.LU R16, [R1+0x1ec0] ;  /* 0x001ec00001107983 */ /* 0x002ee80000300800 */
[----:B------:R-:W3:Y:S04]  /*68f80*/  LDL.LU R17, [R1+0x1ec4] ;  /* 0x001ec40001117983 */ /* 0x000ee80000300800 */
[----:B--2---:R-:W3:Y:S04]  /*68f90*/  LDL.LU R18, [R1+0x1ec8] ;  /* 0x001ec80001127983 */ /* 0x004ee80000300800 */
[----:B------:R-:W3:Y:S04]  /*68fa0*/  LDL.LU R19, [R1+0x1ecc] ;  /* 0x001ecc0001137983 */ /* 0x000ee80000300800 */
        /* <DEDUP_REMOVED lines=19> */
[----:B------:R-:W2:Y:S01]  /*690e0*/  LDL.LU R23, [R1+0x99c] ;  /* 0x00099c0001177983 */ /* 0x000ea20000300800 */
[----:B------:R-:W-:-:S03]  /*690f0*/  IMAD R7, R60, 0x100, R61 ;  /* 0x000001003c077824 */ /* 0x000fc600078e023d */
[----:B------:R-:W2:Y:S04]  /*69100*/  LDL.LU R24, [R1+0x970] ;  /* 0x0009700001187983 */ /* 0x000ea80000300800 */
[----:B------:R-:W2:Y:S04]  /*69110*/  LDL.LU R25, [R1+0x974] ;  /* 0x0009740001197983 */ /* 0x000ea80000300800 */
[----:B------:R-:W2:Y:S04]  /*69120*/  LDL.LU R26, [R1+0x978] ;  /* 0x00097800011a7983 */ /* 0x000ea80000300800 */
        /* <DEDUP_REMOVED lines=11> */
[----:B------:R0:W-:Y:S01]  /*691e0*/  STL.64 [R1+0x1ec8], R18 ;  /* 0x001ec81201007387 */ /* 0x0001e20000100a00 */
[----:B--2---:R-:W-:Y:S03]  /*691f0*/  HMMA.16816.F32 R28, R28, R2, R40 ;  /* 0x000000021c1c723c */ /* 0x004fe60000001828 */
[----:B0-----:R-:W2:Y:S04]  /*69200*/  LDL.LU.64 R18, [R1+0x5978] ;  /* 0x0059780001127983 */ /* 0x001ea80000300a00 */
[----:B------:R-:W3:Y:S04]  /*69210*/  LDL.LU.64 R16, [R1+0x5970] ;  /* 0x0059700001107983 */ /* 0x000ee80000300a00 */
[----:B------:R-:W-:Y:S04]  /*69220*/  STL.64 [R1+0x5918], R10 ;  /* 0x0059180a01007387 */ /* 0x000fe80000100a00 */
[----:B------:R0:W-:Y:S04]  /*69230*/  STL.64 [R1+0x5910], R8 ;  /* 0x0059100801007387 */ /* 0x0001e80000100a00 */
[----:B0-----:R-:W4:Y:S04]  /*69240*/  LDL.LU R8, [R1+0x930] ;  /* 0x0009300001087983 */ /* 0x001f280000300800 */
[----:B------:R-:W4:Y:S04]  /*69250*/  LDL.LU R9, [R1+0x934] ;  /* 0x0009340001097983 */ /* 0x000f280000300800 */
[----:B------:R-:W4:Y:S04]  /*69260*/  LDL.LU R10, [R1+0x938] ;  /* 0x00093800010a7983 */ /* 0x000f280000300800 */
[----:B------:R-:W4:Y:S04]  /*69270*/  LDL.LU R11, [R1+0x93c] ;  /* 0x00093c00010b7983 */ /* 0x000f280000300800 */
[----:B------:R-:W2:Y:S01]  /*69280*/  LDL.LU.64 R42, [R1+0x5968] ;  /* 0x00596800012a7983 */ /* 0x000ea20000300a00 */
[----:B------:R-:W-:-:S02]  /*69290*/  F2FP.F16.E5M2.UNPACK_B R4, R4 ;  /* 0x00000004ff04723e */ /* 0x000fc400020004ff */
[----:B------:R-:W-:Y:S01]  /*692a0*/  F2FP.F16.E5M2.UNPACK_B R5, R5 ;  /* 0x00000005ff05723e */ /* 0x000fe200020004ff */
[----:B------:R-:W3:Y:S01]  /*692b0*/  LDL.LU.64 R40, [R1+0x5960] ;  /* 0x0059600001287983 */ /* 0x000ee20000300a00 */
[----:B------:R-:W-:Y:S02]  /*692c0*/  F2FP.F16.E5M2.UNPACK_B R6, R6 ;  /* 0x00000006ff06723e */ /* 0x000fe400020004ff */
[----:B------:R-:W-:Y:S01]  /*692d0*/  F2FP.F16.E5M2.UNPACK_B R7, R7 ;  /* 0x00000007ff07723e */ /* 0x000fe200020004ff */
[----:B------:R0:W-:Y:S04]  /*692e0*/  STL.64 [R1+0x9b0], R28 ;  /* 0x0009b01c01007387 */ /* 0x0001e80000100a00 */
[----:B------:R1:W-:Y:S04]  /*692f0*/  STL.64 [R1+0x9b8], R30 ;  /* 0x0009b81e01007387 */ /* 0x0003e80000100a00 */
[----:B0-----:R-:W4:Y:S04]  /*69300*/  LDL.LU R28, [R1+0x940] ;  /* 0x00094000011c7983 */ /* 0x001f280000300800 */
[----:B------:R-:W4:Y:S04]  /*69310*/  LDL.LU R29, [R1+0x944] ;  /* 0x00094400011d7983 */ /* 0x000f280000300800 */
[----:B-1----:R-:W4:Y:S04]  /*69320*/  LDL.LU R30, [R1+0x948] ;  /* 0x00094800011e7983 */ /* 0x002f280000300800 */
[----:B------:R-:W4:Y:S01]  /*69330*/  LDL.LU R31, [R1+0x94c] ;  /* 0x00094c00011f7983 */ /* 0x000f220000300800 */
[----:B--2---:R-:W-:-:S15]  /*69340*/  HMMA.16816.F32 R36, R4, R42, R36 ;  /* 0x0000002a0424723c */ /* 0x004fde0000001824 */
[----:B------:R-:W-:-:S08]  /*69350*/  NOP ;  /* 0x0000000000007918 */ /* 0x000fd00000000000 */
[----:B------:R-:W-:Y:S04]  /*69360*/  STL.64 [R1+0x9a0], R36 ;  /* 0x0009a02401007387 */ /* 0x000fe80000100a00 */
[----:B------:R0:W-:Y:S04]  /*69370*/  STL.64 [R1+0x9a8], R38 ;  /* 0x0009a82601007387 */ /* 0x0001e80000100a00 */
[----:B0-----:R-:W2:Y:S04]  /*69380*/  LDL.LU.64 R38, [R1+0x5958] ;  /* 0x0059580001267983 */ /* 0x001ea80000300a00 */
[----:B------:R-:W4:Y:S04]  /*69390*/  LDL.LU.64 R36, [R1+0x5950] ;  /* 0x0059500001247983 */ /* 0x000f280000300a00 */
[----:B------:R-:W-:Y:S04]  /*693a0*/  STL.64 [R1+0x58e8], R42 ;  /* 0x0058e82a01007387 */ /* 0x000fe80000100a00 */
[----:B---3--:R0:W-:Y:S04]  /*693b0*/  STL.64 [R1+0x58e0], R40 ;  /* 0x0058e02801007387 */ /* 0x0081e80000100a00 */
[----:B0-----:R-:W3:Y:S04]  /*693c0*/  LDL.LU R40, [R1+0x950] ;  /* 0x0009500001287983 */ /* 0x001ee80000300800 */
[----:B------:R-:W3:Y:S04]  /*693d0*/  LDL.LU R41, [R1+0x954] ;  /* 0x0009540001297983 */ /* 0x000ee80000300800 */
[----:B------:R-:W3:Y:S04]  /*693e0*/  LDL.LU R42, [R1+0x958] ;  /* 0x00095800012a7983 */ /* 0x000ee80000300800 */
[----:B------:R-:W3:Y:S01]  /*693f0*/  LDL.LU R43, [R1+0x95c] ;  /* 0x00095c00012b7983 */ /* 0x000ee20000300800 */
        /* <DEDUP_REMOVED lines=21> */
[----:B0-----:R-:W3:Y:S04]  /*69550*/  LDL.LU.64 R26, [R1+0x5928] ;  /* 0x00592800011a7983 */ /* 0x001ee80000300a00 */
[----:B------:R-:W4:Y:S01]  /*69560*/  LDL.LU.64 R24, [R1+0x5920] ;  /* 0x0059200001187983 */ /* 0x000f220000300a00 */
[----:B--2---:R-:W-:Y:S03]  /*69570*/  HMMA.16816.F32 R36, R4, R32, R36 ;  /* 0x000000200424723c */ /* 0x004fe60000001824 */
[----:B------:R-:W-:Y:S04]  /*69580*/  STL.64 [R1+0x58b8], R34 ;  /* 0x0058b82201007387 */ /* 0x000fe80000100a00 */
[----:B------:R3:W-:-:S15]  /*69590*/  STL.64 [R1+0x58b0], R32 ;  /* 0x0058b02001007387 */ /* 0x0007de0000100a00 */
[----:B------:R-:W-:-:S01]  /*695a0*/  NOP ;  /* 0x0000000000007918 */ /* 0x000fc20000000000 */
[----:B------:R-:W-:Y:S04]  /*695b0*/  STL.64 [R1+0x960], R36 ;  /* 0x0009602401007387 */ /* 0x000fe80000100a00 */
[----:B------:R-:W-:Y:S01]  /*695c0*/  STL.64 [R1+0x968], R38 ;  /* 0x0009682601007387 */ /* 0x000fe20000100a00 */
[C---:B---3--:R-:W-:Y:S06]  /*695d0*/  HMMA.16816.F32 R32, R4.reuse, R26, R40 ;  /* 0x0000001a0420723c */ /* 0x048fec0000001828 */
[----:B------:R-:W-:Y:S01]  /*695e0*/  STL.64 [R1+0x58c8], R26 ;  /* 0x0058c81a01007387 */ /* 0x000fe20000100a00 */
[----:B----4-:R-:W-:-:S15]  /*695f0*/  HMMA.16816.F32 R28, R4, R24, R28 ;  /* 0x00000018041c723c */ /* 0x010fde000000181c */
[----:B------:R-:W-:-:S01]  /*69600*/  NOP ;  /* 0x0000000000007918 */ /* 0x000fc20000000000 */
[----:B------:R-:W-:Y:S04]  /*69610*/  STL.64 [R1+0x950], R32 ;  /* 0x0009502001007387 */ /* 0x000fe80000100a00 */
[----:B------:R-:W-:Y:S04]  /*69620*/  STL.64 [R1+0x958], R34 ;  /* 0x0009582201007387 */ /* 0x000fe80000100a00 */
[----:B------:R0:W-:Y:S02]  /*69630*/  STL.64 [R1+0x58c0], R24 ;  /* 0x0058c01801007387 */ /* 0x0001e40000100a00 */
[C---:B0-----:R-:W-:Y:S06]  /*69640*/  HMMA.16816.F32 R24, R4.reuse, R22, R8 ;  /* 0x000000160418723c */ /* 0x041fec0000001808 */
[C---:B------:R-:W-:Y:S01]  /*69650*/  HMMA.16816.F32 R8, R4.reuse, R20, R56 ;  /* 0x000000140408723c */ /* 0x040fe20000001838 */
[----:B------:R-:W-:Y:S04]  /*69660*/  STL.64 [R1+0x940], R28 ;  /* 0x0009401c01007387 */ /* 0x000fe80000100a00 */
[----:B------:R-:W-:Y:S04]  /*69670*/  STL.64 [R1+0x948], R30 ;  /* 0x0009481e01007387 */ /* 0x000fe80000100a00 */
[----:B------:R-:W-:Y:S08]  /*69680*/  STL.64 [R1+0x58f8], R22 ;  /* 0x0058f81601007387 */ /* 0x000ff00000100a00 */
[----:B------:R-:W-:Y:S04]  /*69690*/  STL.64 [R1+0x930], R24 ;  /* 0x0009301801007387 */ /* 0x000fe80000100a00 */
[----:B------:R-:W-:Y:S04]  /*696a0*/  STL.64 [R1+0x938], R26 ;  /* 0x0009381a01007387 */ /* 0x000fe80000100a00 */
[----:B------:R0:W-:Y:S04]  /*696b0*/  STL.64 [R1+0x58f0], R20 ;  /* 0x0058f01401007387 */ /* 0x0001e80000100a00 */
[----:B------:R-:W-:Y:S04]  /*696c0*/  STL.64 [R1+0x920], R8 ;  /* 0x0009200801007387 */ /* 0x000fe80000100a00 */
[----:B------:R1:W-:Y:S01]  /*696d0*/  STL.64 [R1+0x928], R10 ;  /* 0x0009280a01007387 */ /* 0x0003e20000100a00 */
[C---:B0-----:R-:W-:Y:S06]  /*696e0*/  HMMA.16816.F32 R20, R4.reuse, R18, R52 ;  /* 0x000000120414723c */ /* 0x041fec0000001834 */
[----:B-1----:R-:W-:Y:S01]  /*696f0*/  HMMA.16816.F32 R8, R4, R16, R48 ;  /* 0x000000100408723c */ /* 0x002fe20000001830 */
[----:B------:R-:W-:-:S15]  /*69700*/  STL.64 [R1+0x5908], R18 ;  /* 0x0059081201007387 */ /* 0x000fde0000100a00 */
[----:B------:R-:W-:-:S01]  /*69710*/  NOP ;  /* 0x0000000000007918 */ /* 0x000fc20000000000 */
        /* <DEDUP_REMOVED lines=21> */
[----:B0-----:R-:W2:Y:S04]  /*69870*/  LDL.LU R8, [R1+0x8e0] ;  /* 0x0008e00001087983 */ /* 0x001ea80000300800 */
[----:B------:R-:W2:Y:S04]  /*69880*/  LDL.LU R9, [R1+0x8e4] ;  /* 0x0008e40001097983 */ /* 0x000ea80000300800 */
[----:B-1----:R-:W2:Y:S04]  /*69890*/  LDL.LU R10, [R1+0x8e8] ;  /* 0x0008e800010a7983 */ /* 0x002ea80000300800 */
[----:B------:R-:W2:Y:S01]  /*698a0*/  LDL.LU R11, [R1+0x8ec] ;  /* 0x0008ec00010b7983 */ /* 0x000ea20000300800 */
[----:B------:R-:W-:-:S03]  /*698b0*/  IMAD R28, R60, 0x100, R61 ;  /* 0x000001003c1c7824 */ /* 0x000fc600078e023d */
        /* <DEDUP_REMOVED lines=38> */
[----:B0-----:R-:W3:Y:S04]  /*69b20*/  LDL.LU.64 R10, [R1+0x5918] ;  /* 0x00591800010a7983 */ /* 0x001ee80000300a00 */
[----:B------:R-:W4:Y:S04]  /*69b30*/  LDL.LU.64 R8, [R1+0x5910] ;  /* 0x0059100001087983 */ /* 0x000f280000300a00 */
[----:B------:R-:W-:Y:S01]  /*69b40*/  STL [R1+0x589c], R13 ;  /* 0x00589c0d01007387 */ /* 0x000fe20000100800 */
[C---:B---3--:R-:W-:Y:S06]  /*69b50*/  HMMA.16816.F32 R16, R4.reuse, R10, R16 ;  /* 0x0000000a0410723c */ /* 0x048fec0000001810 */
[----:B----4-:R-:W-:-:S15]  /*69b60*/  HMMA.16816.F32 R20, R4, R8, R20 ;  /* 0x000000080414723c */ /* 0x010fde0000001814 */
        /* <DEDUP_REMOVED lines=61> */
[----:B--2---:R-:W-:-:S15]  /*69f40*/  HMMA.16816.F32 R36, R28, R34, R36 ;  /* 0x000000221c24723c */ /* 0x004fde0000001824 */
[----:B------:R-:W-:-:S08]  /*69f50*/  NOP ;  /* 0x0000000000007918 */ /* 0x000fd00000000000 */
[----:B------:R-:W-:Y:S04]  /*69f60*/  STL.64 [R1+0x890], R36 ;  /* 0x0008902401007387 */ /* 0x000fe80000100a00 */
[----:B------:R0:W-:Y:S04]  /*69f70*/  STL.64 [R1+0x898], R38 ;  /* 0x0008982601007387 */ /* 0x0001e80000100a00 */
[----:B------:R-:W-:Y:S04]  /*69f80*/  STL.64 [R1+0x58a8], R34 ;  /* 0x0058a82201007387 */ /* 0x000fe80000100a00 */
[----:B---3--:R1:W-:Y:S01]  /*69f90*/  STL.64 [R1+0x58a0], R32 ;  /* 0x0058a02001007387 */ /* 0x0083e20000100a00 */
[C---:B0-----:R-:W-:Y:S06]  /*69fa0*/  HMMA.16816.F32 R36, R28.reuse, R32, R40 ;  /* 0x000000201c24723c */ /* 0x041fec0000001828 */
[C---:B-1----:R-:W-:Y:S06]  /*69fb0*/  HMMA.16816.F32 R32, R28.reuse, R26, R4 ;  /* 0x0000001a1c20723c */ /* 0x042fec0000001804 */
[C---:B------:R-:W-:Y:S11]  /*69fc0*/  HMMA.16816.F32 R4, R28.reuse, R22, R56 ;  /* 0x000000161c04723c */ /* 0x040ff60000001838 */
[----:B------:R-:W-:Y:S04]  /*69fd0*/  STL.64 [R1+0x880], R36 ;  /* 0x0008802401007387 */ /* 0x000fe80000100a00 */
[----:B------:R-:W-:Y:S04]  /*69fe0*/  STL.64 [R1+0x888], R38 ;  /* 0x0008882601007387 */ /* 0x000fe80000100a00 */
[----:B------:R-:W-:Y:S04]  /*69ff0*/  STL.64 [R1+0x870], R32 ;  /* 0x0008702001007387 */ /* 0x000fe80000100a00 */
[----:B------:R0:W-:Y:S04]  /*6a000*/  STL.64 [R1+0x878], R34 ;  /* 0x0008782201007387 */ /* 0x0001e80000100a00 */
[----:B------:R-:W-:Y:S04]  /*6a010*/  STL.64 [R1+0x860], R8 ;  /* 0x0008600801007387 */ /* 0x000fe80000100a00 */
[----:B------:R1:W-:Y:S01]  /*6a020*/  STL.64 [R1+0x868], R10 ;  /* 0x0008680a01007387 */ /* 0x0003e20000100a00 */
[C---:B0-----:R-:W-:Y:S03]  /*6a030*/  HMMA.16816.F32 R32, R28.reuse, R20, R52 ;  /* 0x000000141c20723c */ /* 0x041fe60000001834 */
[----:B------:R-:W-:Y:S04]  /*6a040*/  STL.64 [R1+0x850], R4 ;  /* 0x0008500401007387 */ /* 0x000fe80000100a00 */
[----:B------:R0:W-:Y:S01]  /*6a050*/  STL.64 [R1+0x858], R6 ;  /* 0x0008580601007387 */ /* 0x0001e20000100a00 */
[C---:B-1----:R-:W-:Y:S06]  /*6a060*/  HMMA.16816.F32 R8, R28.reuse, R18, R48 ;  /* 0x000000121c08723c */ /* 0x042fec0000001830 */
[C---:B0-----:R-:W-:Y:S09]  /*6a070*/  HMMA.16816.F32 R4, R28.reuse, R16, R44 ;  /* 0x000000101c04723c */ /* 0x041ff2000000182c */
[----:B------:R-:W-:Y:S04]  /*6a080*/  STL.64 [R1+0x840], R32 ;  /* 0x0008402001007387 */ /* 0x000fe80000100a00 */
[----:B------:R-:W-:Y:S04]  /*6a090*/  STL.64 [R1+0x848], R34 ;  /* 0x0008482201007387 */ /* 0x000fe80000100a00 */
[----:B------:R-:W2:Y:S04]  /*6a0a0*/  LDL.LU R48, [R1+0x780] ;  /* 0x0007800001307983 */ /* 0x000ea80000300800 */
[----:B------:R0:W-:Y:S04]  /*6a0b0*/  STL.64 [R1+0x830], R8 ;  /* 0x0008300801007387 */ /* 0x0001e80000100a00 */
[----:B------:R1:W-:Y:S04]  /*6a0c0*/  STL.64 [R1+0x838], R10 ;  /* 0x0008380a01007387 */ /* 0x0003e80000100a00 */
[----:B------:R3:W-:Y:S04]  /*6a0d0*/  STL.64 [R1+0x820], R4 ;  /* 0x0008200401007387 */ /* 0x0007e80000100a00 */
[----:B------:R4:W-:Y:S04]  /*6a0e0*/  STL.64 [R1+0x828], R6 ;  /* 0x0008280601007387 */ /* 0x0009e80000100a00 */
[----:B------:R-:W2:Y:S04]  /*6a0f0*/  LDL.LU R49, [R1+0x784] ;  /* 0x0007840001317983 */ /* 0x000ea80000300800 */
[----:B------:R-:W2:Y:S04]  /*6a100*/  LDL.LU R50, [R1+0x788] ;  /* 0x0007880001327983 */ /* 0x000ea80000300800 */
[----:B------:R-:W2:Y:S04]  /*6a110*/  LDL.LU R51, [R1+0x78c] ;  /* 0x00078c0001337983 */ /* 0x000ea80000300800 */
[----:B0-----:R-:W2:Y:S04]  /*6a120*/  LDL.LU R8, [R1+0x800] ;  /* 0x0008000001087983 */ /* 0x001ea80000300800 */
[----:B------:R-:W2:Y:S04]  /*6a130*/  LDL.LU R9, [R1+0x804] ;  /* 0x0008040001097983 */ /* 0x000ea80000300800 */
[----:B-1----:R-:W2:Y:S04]  /*6a140*/  LDL.LU R10, [R1+0x808] ;  /* 0x00080800010a7983 */ /* 0x002ea80000300800 */
[----:B------:R-:W2:Y:S04]  /*6a150*/  LDL.LU R11, [R1+0x80c] ;  /* 0x00080c00010b7983 */ /* 0x000ea80000300800 */
[----:B------:R-:W2:Y:S04]  /*6a160*/  LDL.LU R32, [R1+0x810] ;  /* 0x0008100001207983 */ /* 0x000ea80000300800 */
[----:B------:R-:W2:Y:S04]  /*6a170*/  LDL.LU R33, [R1+0x814] ;  /* 0x0008140001217983 */ /* 0x000ea80000300800 */
[----:B------:R-:W2:Y:S04]  /*6a180*/  LDL.LU R34, [R1+0x818] ;  /* 0x0008180001227983 */ /* 0x000ea80000300800 */
[----:B------:R-:W2:Y:S04]  /*6a190*/  LDL.LU R35, [R1+0x81c] ;  /* 0x00081c0001237983 */ /* 0x000ea80000300800 */
        /* <DEDUP_REMOVED lines=9> */
[----:B----4-:R-:W4:Y:S04]  /*6a230*/  LDL.LU R6, [R1+0x3d08] ;  /* 0x003d080001067983 */ /* 0x010f280000300800 */
        /* <DEDUP_REMOVED lines=24> */
[----:B--2---:R-:W-:Y:S01]  /*6a3c0*/  HMMA.16816.F32 R32, R28, R14, R32 ;  /* 0x0000000e1c20723c */ /* 0x004fe20000001820 */
[----:B---3--:R-:W-:-:S15]  /*6a3d0*/  IMAD R4, R4, 0x100, R13 ;  /* 0x0000010004047824 */ /* 0x008fde00078e020d */
[----:B------:R-:W-:-:S07]  /*6a3e0*/  NOP ;  /* 0x0000000000007918 */ /* 0x000fce0000000000 */
[----:B------:R-:W-:Y:S04]  /*6a3f0*/  STL.64 [R1+0x810], R32 ;  /* 0x0008102001007387 */ /* 0x000fe80000100a00 */
[----:B------:R0:W-:Y:S04]  /*6a400*/  STL.64 [R1+0x818], R34 ;  /* 0x0008182201007387 */ /* 0x0001e80000100a00 */
[----:B0-----:R-:W2:Y:S04]  /*6a410*/  LDL.LU.64 R34, [R1+0x58a8] ;  /* 0x0058a80001227983 */ /* 0x001ea80000300a00 */
[----:B------:R-:W3:Y:S04]  /*6a420*/  LDL.LU.64 R32, [R1+0x58a0] ;  /* 0x0058a00001207983 */ /* 0x000ee80000300a00 */
[----:B------:R-:W4:Y:S01]  /*6a430*/  LDL.LU R13, [R1+0x589c] ;  /* 0x00589c00010d7983 */ /* 0x000f220000300800 */
[----:B------:R-:W-:-:S03]  /*6a440*/  IMAD R5, R5, 0x100, R60 ;  /* 0x0000010005057824 */ /* 0x000fc600078e023c */
[----:B------:R-:W3:Y:S01]  /*6a450*/  LDL.LU R60, [R1+0x5898] ;  /* 0x00589800013c7983 */ /* 0x000ee20000300800 */
[----:B----4-:R-:W-:-:S15]  /*6a460*/  HMMA.16816.F32 R8, R28, R12, R8 ;  /* 0x0000000c1c08723c */ /* 0x010fde0000001808 */
[----:B------:R-:W-:-:S08]  /*6a470*/  NOP ;  /* 0x0000000000007918 */ /* 0x000fd00000000000 */
[----:B------:R-:W-:Y:S04]  /*6a480*/  STL.64 [R1+0x800], R8 ;  /* 0x0008000801007387 */ /* 0x000fe80000100a00 */
[----:B------:R0:W-:Y:S04]  /*6a490*/  STL.64 [R1+0x808], R10 ;  /* 0x0008080a01007387 */ /* 0x0001e80000100a00 */
[----:B0-----:R-:W4:Y:S04]  /*6a4a0*/  LDL.LU.64 R10, [R1+0x5890] ;  /* 0x00589000010a7983 */ /* 0x001f280000300a00 */
[----:B------:R-:W2:Y:S04]  /*6a4b0*/  LDL.LU.64 R8, [R1+0x5888] ;  /* 0x0058880001087983 */ /* 0x000ea80000300a00 */
[----:B------:R-:W-:Y:S04]  /*6a4c0*/  STL.64 [R1+0x5820], R14 ;  /* 0x0058200e01007387 */ /* 0x000fe80000100a00 */
[----:B------:R0:W-:Y:S01]  /*6a4d0*/  STL.64 [R1+0x5818], R12 ;  /* 0x0058180c01007387 */ /* 0x0001e20000100a00 */
[----:B------:R-:W-:-:S02]  /*6a4e0*/  IMAD R6, R6, 0x100, R61 ;  /* 0x0000010006067824 */ /* 0x000fc400078e023d */
[----:B------:R-:W-:Y:S01]  /*6a4f0*/  IMAD R7, R7, 0x100, R0 ;  /* 0x0000010007077824 */ /* 0x000fe200078e0200 */
[----:B0-----:R-:W3:Y:S04]  /*6a500*/  LDL.LU R12, [R1+0x7c0] ;  /* 0x0007c000010c7983 */ /* 0x001ee80000300800 */
[----:B------:R-:W3:Y:S04]  /*6a510*/  LDL.LU R13, [R1+0x7c4] ;  /* 0x0007c400010d7983 */ /* 0x000ee80000300800 */
[----:B------:R-:W3:Y:S04]  /*6a520*/  LDL.LU R14, [R1+0x7c8] ;  /* 0x0007c800010e7983 */ /* 0x000ee80000300800 */
[----:B------:R-:W3:Y:S04]  /*6a530*/  LDL.LU R15, [R1+0x7cc] ;  /* 0x0007cc00010f7983 */ /* 0x000ee80000300800 */
[----:B------:R-:W3:Y:S04]  /*6a540*/  LDL.LU R61, [R1+0x5884] ;  /* 0x00588400013d7983 */ /* 0x000ee80000300800 */
[----:B------:R-:W3:Y:S01]  /*6a550*/  LDL.LU R0, [R1+0x5880] ;  /* 0x0058800001007983 */ /* 0x000ee20000300800 */
[C---:B----4-:R-:W-:Y:S06]  /*6a560*/  HMMA.16816.F32 R36, R28.reuse, R10, R36 ;  /* 0x0000000a1c24723c */ /* 0x050fec0000001824 */
[C---:B--2---:R-:W-:Y:S06]  /*6a570*/  HMMA.16816.F32 R40, R28.reuse, R8, R40 ;  /* 0x000000081c28723c */ /* 0x044fec0000001828 */
[----:B------:R-:W-:Y:S11]  /*6a580*/  HMMA.16816.F32 R28, R28, R2, R44 ;  /* 0x000000021c1c723c */ /* 0x000ff6000000182c */
        /* <DEDUP_REMOVED lines=14> */
[----:B------:R-:W3:Y:S04]  /*6a670*/  LDL.LU.64 R44, [R1+0x5858] ;  /* 0x00585800012c7983 */ /* 0x000ee80000300a00 */
[----:B------:R0:W-:Y:S04]  /*6a680*/  STL.64 [R1+0x7f0], R28 ;  /* 0x0007f01c01007387 */ /* 0x0001e80000100a00 */
[----:B------:R1:W-:Y:S04]  /*6a690*/  STL.64 [R1+0x7f8], R30 ;  /* 0x0007f81e01007387 */ /* 0x0003e80000100a00 */
[----:B0-----:R-:W3:Y:S04]  /*6a6a0*/  LDL.LU R28, [R1+0x7e0] ;  /* 0x0007e000011c7983 */ /* 0x001ee80000300800 */
[----:B------:R-:W3:Y:S04]  /*6a6b0*/  LDL.LU R29, [R1+0x7e4] ;  /* 0x0007e400011d7983 */ /* 0x000ee80000300800 */
[----:B-1----:R-:W3:Y:S04]  /*6a6c0*/  LDL.LU R30, [R1+0x7e8] ;  /* 0x0007e800011e7983 */ /* 0x002ee80000300800 */
[----:B------:R-:W3:Y:S01]  /*6a6d0*/  LDL.LU R31, [R1+0x7ec] ;  /* 0x0007ec00011f7983 */ /* 0x000ee20000300800 */
[----:B------:R-:W-:-:S02]  /*6a6e0*/  F2FP.F16.E5M2.UNPACK_B R4, R4 ;  /* 0x00000004ff04723e */ /* 0x000fc400020004ff */
[----:B------:R-:W-:Y:S02]  /*6a6f0*/  F2FP.F16.E5M2.UNPACK_B R5, R5 ;  /* 0x00000005ff05723e */ /* 0x000fe400020004ff */
[----:B------:R-:W-:Y:S02]  /*6a700*/  F2FP.F16.E5M2.UNPACK_B R6, R6 ;  /* 0x00000006ff06723e */ /* 0x000fe400020004ff */
[----:B------:R-:W-:Y:S01]  /*6a710*/  F2FP.F16.E5M2.UNPACK_B R7, R7 ;  /* 0x00000007ff07723e */ /* 0x000fe200020004ff */
[----:B----4-:R-:W-:Y:S04]  /*6a720*/  STL.64 [R1+0x5830], R42 ;  /* 0x0058302a01007387 */ /* 0x010fe80000100a00 */
[----:B--2---:R-:W-:Y:S02]  /*6a730*/  STL.64 [R1+0x5828], R40 ;  /* 0x0058282801007387 */ /* 0x004fe40000100a00 */
[----:B---3--:R-:W-:-:S15]  /*6a740*/  HMMA.16816.F32 R28, R4, R42, R28 ;  /* 0x0000002a041c723c */ /* 0x008fde000000181c */
[----:B------:R-:W-:-:S08]  /*6a750*/  NOP ;  /* 0x0000000000007918 */ /* 0x000fd00000000000 */
[----:B------:R-:W-:Y:S04]  /*6a760*/  STL.64 [R1+0x7e0], R28 ;  /* 0x0007e01c01007387 */ /* 0x000fe80000100a00 */
[----:B------:R0:W-:Y:S02]  /*6a770*/  STL.64 [R1+0x7e8], R30 ;  /* 0x0007e81e01007387 */ /* 0x0001e40000100a00 */
[C---:B0-----:R-:W-:Y:S06]  /*6a780*/  HMMA.16816.F32 R28, R4.reuse, R38, R8 ;  /* 0x00000026041c723c */ /* 0x041fec0000001808 */
[C---:B------:R-:W-:Y:S01]  /*6a790*/  HMMA.16816.F32 R8, R4.reuse, R36, R12 ;  /* 0x000000240408723c */ /* 0x040fe2000000180c */
        /* <DEDUP_REMOVED lines=14> */
[----:B------:R0:W-:Y:S04]  /*6a880*/  STL.64 [R1+0x7a8], R10 ;  /* 0x0007a80a01007387 */ /* 0x0001e80000100a00 */
[----:B------:R-:W2:Y:S01]  /*6a890*/  LDL.LU R52, [R1+0x700] ;  /* 0x0007000001347983 */ /* 0x000ea20000300800 */
[----:B0-----:R-:W-:Y:S06]  /*6a8a0*/  HMMA.16816.F32 R8, R4, R24, R48 ;  /* 0x000000180408723c */ /* 0x001fec0000001830 */
[----:B------:R-:W-:Y:S04]  /*6a8b0*/  STL.64 [R1+0x790], R12 ;  /* 0x0007900c01007387 */ /* 0x000fe80000100a00 */
[----:B------:R-:W-:-:S13]  /*6a8c0*/  STL.64 [R1+0x798], R14 ;  /* 0x0007980e01007387 */ /* 0x000fda0000100a00 */
        /* <DEDUP_REMOVED lines=77> */
[----:B------:R0:W-:Y:S04]  /*6ada0*/  STL.64 [R1+0x57b0], R18 ;  /* 0x0057b01201007387 */ /* 0x0001e80000100a00 */
[----:B0-----:R-:W3:Y:S04]  /*6adb0*/  LDL.LU R18, [R1+0x3d1c] ;  /* 0x003d1c0001127983 */ /* 0x001ee80000300800 */
[----:B------:R-:W2:Y:S04]  /*6adc0*/  LDL.LU R19, [R1+0x3d24] ;  /* 0x003d240001137983 */ /* 0x000ea80000300800 */
[----:B------:R-:W-:Y:S01]  /*6add0*/  STL.64 [R1+0x57a8], R16 ;  /* 0x0057a81001007387 */ /* 0x000fe20000100a00 */
[----:B----4-:R-:W-:-:S15]  /*6ade0*/  HMMA.16816.F32 R8, R4, R14, R8 ;  /* 0x0000000e0408723c */ /* 0x010fde0000001808 */
[----:B------:R-:W-:-:S08]  /*6adf0*/  NOP ;  /* 0x0000000000007918 */ /* 0x000fd00000000000 */
[----:B------:R-:W-:Y:S04]  /*6ae00*/  STL.64 [R1+0x730], R8 ;  /* 0x0007300801007387 */ /* 0x000fe80000100a00 */
[----:B------:R0:W-:Y:S04]  /*6ae10*/  STL.64 [R1+0x738], R10 ;  /* 0x0007380a01007387 */ /* 0x0001e80000100a00 */
[----:B0-----:R-:W4:Y:S04]  /*6ae20*/  LDL.LU.64 R10, [R1+0x5810] ;  /* 0x00581000010a7983 */ /* 0x001f280000300a00 */
[----:B------:R-:W4:Y:S01]  /*6ae30*/  LDL.LU.64 R8, [R1+0x5808] ;  /* 0x0058080001087983 */ /* 0x000f220000300a00 */
[----:B---3--:R-:W-:-:S02]  /*6ae40*/  IMAD R28, R28, 0x100, R18 ;  /* 0x000001001c1c7824 */ /* 0x008fc400078e0212 */
[----:B--2---:R-:W-:Y:S02]  /*6ae50*/  IMAD R29, R29, 0x100, R19 ;  /* 0x000001001d1d7824 */ /* 0x004fe400078e0213 */
[----:B------:R-:W-:Y:S01]  /*6ae60*/  HMMA.16816.F32 R16, R4, R12, R20 ;  /* 0x0000000c0410723c */ /* 0x000fe20000001814 */
[----:B------:R-:W-:Y:S05]  /*6ae70*/  STL.64 [R1+0x57d0], R14 ;  /* 0x0057d00e01007387 */ /* 0x000fea0000100a00 */
[----:B------:R-:W-:-:S15]  /*6ae80*/  STL.64 [R1+0x57c8], R12 ;  /* 0x0057c80c01007387 */ /* 0x000fde0000100a00 */
[----:B------:R-:W-:-:S02]  /*6ae90*/  NOP ;  /* 0x0000000000007918 */ /* 0x000fc40000000000 */
[----:B------:R-:W-:Y:S04]  /*6aea0*/  STL.64 [R1+0x720], R16 ;  /* 0x0007201001007387 */ /* 0x000fe80000100a00 */
[----:B------:R4:W-:Y:S01]  /*6aeb0*/  STL.64 [R1+0x728], R18 ;  /* 0x0007281201007387 */ /* 0x0009e20000100a00 */
[----:B------:R-:W-:Y:S02]  /*6aec0*/  IMAD R30, R31, 0x100, R30 ;  /* 0x000001001f1e7824 */ /* 0x000fe400078e021e */
[----:B------:R-:W-:Y:S01]  /*6aed0*/  IMAD R31, R46, 0x100, R47 ;  /* 0x000001002e1f7824 */ /* 0x000fe200078e022f */
[----:B------:R-:W-:Y:S02]  /*6aee0*/  F2FP.F16.E5M2.UNPACK_B R28, R28 ;  /* 0x0000001cff1c723e */ /* 0x000fe400020004ff */
[----:B------:R-:W-:-:S02]  /*6aef0*/  F2FP.F16.E5M2.UNPACK_B R29, R29 ;  /* 0x0000001dff1d723e */ /* 0x000fc400020004ff */
[----:B------:R-:W-:Y:S02]  /*6af00*/  F2FP.F16.E5M2.UNPACK_B R30, R30 ;  /* 0x0000001eff1e723e */ /* 0x000fe400020004ff */
[----:B------:R-:W-:Y:S01]  /*6af10*/  F2FP.F16.E5M2.UNPACK_B R31, R31 ;  /* 0x0000001fff1f723e */ /* 0x000fe200020004ff */
[C---:B----4-:R-:W-:Y:S06]  /*6af20*/  HMMA.16816.F32 R16, R4.reuse, R10, R24 ;  /* 0x0000000a0410723c */ /* 0x050fec0000001818 */
[----:B------:R-:W-:-:S15]  /*6af30*/  HMMA.16816.F32 R12, R4, R8, R32 ;  /* 0x00000008040c723c */ /* 0x000fde0000001820 */
[----:B------:R-:W-:-:S02]  /*6af40*/  NOP ;  /* 0x0000000000007918 */ /* 0x000fc40000000000 */
[----:B------:R-:W-:Y:S04]  /*6af50*/  STL.64 [R1+0x1e70], R16 ;  /* 0x001e701001007387 */ /* 0x000fe80000100a00 */
[----:B------:R-:W-:Y:S04]  /*6af60*/  STL.64 [R1+0x1e78], R18 ;  /* 0x001e781201007387 */ /* 0x000fe80000100a00 */
[----:B------:R-:W-:Y:S04]  /*6af70*/  STL.64 [R1+0x57f0], R10 ;  /* 0x0057f00a01007387 */ /* 0x000fe80000100a00 */
[----:B------:R0:W-:Y:S02]  /*6af80*/  STL.64 [R1+0x57e8], R8 ;  /* 0x0057e80801007387 */ /* 0x0001e40000100a00 */
[----:B0-----:R-:W-:Y:S06]  /*6af90*/  HMMA.16816.F32 R8, R4, R2, R56 ;  /* 0x000000020408723c */ /* 0x001fec0000001838 */
        /* <DEDUP_REMOVED lines=8> */
[----:B------:R1:W-:Y:S04]  /*6b020*/  STL.64 [R1+0x708], R6 ;  /* 0x0007080601007387 */ /* 0x0003e80000100a00 */
[----:B0-----:R-:W2:Y:S01]  /*6b030*/  LDL.LU R40, [R1+0x650] ;  /* 0x0006500001287983 */ /* 0x001ea20000300800 */
[----:B-1----:R-:W-:-:S15]  /*6b040*/  HMMA.16816.F32 R4, R28, R38, R48 ;  /* 0x000000261c04723c */ /* 0x002fde0000001830 */
[----:B------:R-:W-:-:S08]  /*6b050*/  NOP ;  /* 0x0000000000007918 */ /* 0x000fd00000000000 */
[----:B------:R-:W-:Y:S04]  /*6b060*/  STL.64 [R1+0x6f0], R4 ;  /* 0x0006f00401007387 */ /* 0x000fe80000100a00 */
        /* <DEDUP_REMOVED lines=44> */
[----:B----4-:R-:W-:-:S15]  /*6b330*/  HMMA.16816.F32 R32, R28, R36, R32 ;  /* 0x000000241c20723c */ /* 0x010fde0000001820 */
[----:B------:R-:W-:-:S08]  /*6b340*/  NOP ;  /* 0x0000000000007918 */ /* 0x000fd00000000000 */
        /* <DEDUP_REMOVED lines=52> */
[----:B------:R-:W-:-:S15]  /*6b690*/  STL.64 [R1+0x5728], R20 ;  /* 0x0057281401007387 */ /* 0x000fde0000100a00 */
[----:B------:R-:W-:-:S01]  /*6b6a0*/  NOP ;  /* 0x0000000000007918 */ /* 0x000fc20000000000 */
[----:B------:R-:W-:Y:S04]  /*6b6b0*/  STL.64 [R1+0x680], R24 ;  /* 0x0006801801007387 */ /* 0x000fe80000100a00 */
[----:B------:R3:W-:Y:S01]  /*6b6c0*/  STL.64 [R1+0x688], R26 ;  /* 0x0006881a01007387 */ /* 0x0007e20000100a00 */
[----:B------:R-:W-:Y:S02]  /*6b6d0*/  IMAD R4, R7, 0x100, R6 ;  /* 0x0000010007047824 */ /* 0x000fe400078e0206 */
[----:B------:R-:W-:Y:S02]  /*6b6e0*/  IMAD R6, R52, 0x100, R53 ;  /* 0x0000010034067824 */ /* 0x000fe400078e0235 */
[----:B------:R-:W-:Y:S01]  /*6b6f0*/  IMAD R5, R54, 0x100, R55 ;  /* 0x0000010036057824 */ /* 0x000fe200078e0237 */
[C---:B---3--:R-:W-:Y:S06]  /*6b700*/  HMMA.16816.F32 R24, R28.reuse, R18, R32 ;  /* 0x000000121c18723c */ /* 0x048fec0000001820 */
[----:B------:R-:W-:Y:S01]  /*6b710*/  STL.64 [R1+0x5720], R18 ;  /* 0x0057201201007387 */ /* 0x000fe20000100a00 */
[----:B----4-:R-:W-:-:S15]  /*6b720*/  HMMA.16816.F32 R20, R28, R16, R36 ;  /* 0x000000101c14723c */ /* 0x010fde0000001824 */
[----:B------:R-:W-:-:S01]  /*6b730*/  NOP ;  /* 0x0000000000007918 */ /* 0x000fc20000000000 */
        /* <DEDUP_REMOVED lines=8> */
[----:B------:R0:W-:Y:S04]  /*6b7c0*/  STL.64 [R1+0x658], R18 ;  /* 0x0006581201007387 */ /* 0x0001e80000100a00 */
[----:B------:R-:W-:Y:S04]  /*6b7d0*/  STL.64 [R1+0x5740], R14 ;  /* 0x0057400e01007387 */ /* 0x000fe80000100a00 */
[----:B------:R1:W-:Y:S01]  /*6b7e0*/  STL.64 [R1+0x5738], R12 ;  /* 0x0057380c01007387 */ /* 0x0003e20000100a00 */
[C---:B0-----:R-:W-:Y:S06]  /*6b7f0*/  HMMA.16816.F32 R16, R28.reuse, R12, R56 ;  /* 0x0000000c1c10723c */ /* 0x041fec0000001838 */
[----:B-1----:R-:W-:-:S15]  /*6b800*/  HMMA.16816.F32 R12, R28, R10, R48 ;  /* 0x0000000a1c0c723c */ /* 0x002fde0000001830 */
[----:B------:R-:W-:-:S02]  /*6b810*/  NOP ;  /* 0x0000000000007918 */ /* 0x000fc40000000000 */
[----:B------:R0:W-:Y:S04]  /*6b820*/  STL.64 [R1+0x640], R16 ;  /* 0x0006401001007387 */ /* 0x0001e80000100a00 */
[----:B------:R1:W-:Y:S04]  /*6b830*/  STL.64 [R1+0x648], R18 ;  /* 0x0006481201007387 */ /* 0x0003e80000100a00 */
[----:B------:R-:W2:Y:S04]  /*6b840*/  LDL.LU R52, [R1+0x1f20] ;  /* 0x001f200001347983 */ /* 0x000ea80000300800 */
[----:B------:R-:W-:Y:S04]  /*6b850*/  STL.64 [R1+0x1e50], R12 ;  /* 0x001e500c01007387 */ /* 0x000fe80000100a00 */
[----:B------:R-:W-:Y:S04]  /*6b860*/  STL.64 [R1+0x1e58], R14 ;  /* 0x001e580e01007387 */ /* 0x000fe80000100a00 */
[----:B------:R-:W2:Y:S04]  /*6b870*/  LDL.LU R53, [R1+0x1f24] ;  /* 0x001f240001357983 */ /* 0x000ea80000300800 */
[----:B------:R-:W3:Y:S04]  /*6b880*/  LDL.LU R54, [R1+0x1f28] ;  /* 0x001f280001367983 */ /* 0x000ee80000300800 */
[----:B------:R-:W3:Y:S04]  /*6b890*/  LDL.LU R55, [R1+0x1f2c] ;  /* 0x001f2c0001377983 */ /* 0x000ee80000300800 */
[----:B---3--:R-:W-:Y:S04]  /*6b8a0*/  STL.64 [R1+0x5760], R54 ;  /* 0x0057603601007387 */ /* 0x008fe80000100a00 */
[----:B--2---:R-:W-:Y:S04]  /*6b8b0*/  STL.64 [R1+0x5758], R52 ;  /* 0x0057583401007387 */ /* 0x004fe80000100a00 */
[----:B------:R-:W2:Y:S04]  /*6b8c0*/  LDL.LU R20, [R1+0x1f80] ;  /* 0x001f800001147983 */ /* 0x000ea80000300800 */
[----:B------:R-:W2:Y:S04]  /*6b8d0*/  LDL.LU R21, [R1+0x1f84] ;  /* 0x001f840001157983 */ /* 0x000ea80000300800 */
[----:B------:R-:W3:Y:S04]  /*6b8e0*/  LDL.LU R22, [R1+0x1f88] ;  /* 0x001f880001167983 */ /* 0x000ee80000300800 */
[----:B------:R-:W3:Y:S04]  /*6b8f0*/  LDL.LU R23, [R1+0x1f8c] ;  /* 0x001f8c0001177983 */ /* 0x000ee80000300800 */
[----:B---3--:R-:W-:Y:S04]  /*6b900*/  STL.64 [R1+0x5780], R22 ;  /* 0x0057801601007387 */ /* 0x008fe80000100a00 */
[----:B--2---:R2:W-:Y:S04]  /*6b910*/  STL.64 [R1+0x5778], R20 ;  /* 0x0057781401007387 */ /* 0x0045e80000100a00 */
        /* <DEDUP_REMOVED lines=43> */
[----:B------:R0:W-:Y:S04]  /*6bbd0*/  STL.64 [R1+0x1e40], R16 ;  /* 0x001e401001007387 */ /* 0x0001e80000100a00 */
[----:B------:R1:W-:Y:S01]  /*6bbe0*/  STL.64 [R1+0x1e48], R18 ;  /* 0x001e481201007387 */ /* 0x0003e20000100a00 */
[----:B---3--:R-:W-:Y:S03]  /*6bbf0*/  HMMA.16816.F32 R28, R28, R2, R40 ;  /* 0x000000021c1c723c */ /* 0x008fe60000001828 */
[----:B0-----:R-:W3:Y:S04]  /*6bc00*/  LDL.LU R16, [R1+0x1f70] ;  /* 0x001f700001107983 */ /* 0x001ee80000300800 */
[----:B------:R-:W3:Y:S04]  /*6bc10*/  LDL.LU R17, [R1+0x1f74] ;  /* 0x001f740001117983 */ /* 0x000ee80000300800 */
[----:B-1----:R-:W3:Y:S04]  /*6bc20*/  LDL.LU R18, [R1+0x1f78] ;  /* 0x001f780001127983 */ /* 0x002ee80000300800 */
[----:B------:R-:W3:Y:S04]  /*6bc30*/  LDL.LU R19, [R1+0x1f7c] ;  /* 0x001f7c0001137983 */ /* 0x000ee80000300800 */
[----:B------:R-:W2:Y:S01]  /*6bc40*/  LDL.LU.64 R42, [R1+0x57a0] ;  /* 0x0057a000012a7983 */ /* 0x000ea20000300a00 */
[----:B------:R-:W-:-:S02]  /*6bc50*/  F2FP.F16.E5M2.UNPACK_B R4, R4 ;  /* 0x00000004ff04723e */ /* 0x000fc400020004ff */
[----:B------:R-:W-:Y:S01]  /*6bc60*/  F2FP.F16.E5M2.UNPACK_B R5, R5 ;  /* 0x00000005ff05723e */ /* 0x000fe200020004ff */
[----:B------:R-:W4:Y:S01]  /*6bc70*/  LDL.LU.64 R40, [R1+0x5798] ;  /* 0x0057980001287983 */ /* 0x000f220000300a00 */
        /* <DEDUP_REMOVED lines=13> */
[----:B------:R-:W3:Y:S01]  /*6bd50*/  LDL.LU.64 R36, [R1+0x5788] ;  /* 0x0057880001247983 */ /* 0x000ee20000300a00 */
[C---:B--2---:R-:W-:Y:S06]  /*6bd60*/  HMMA.16816.F32 R20, R4.reuse, R38, R20 ;  /* 0x000000260414723c */ /* 0x044fec0000001814 */
[----:B---3--:R-:W-:-:S15]  /*6bd70*/  HMMA.16816.F32 R32, R4, R36, R32 ;  /* 0x000000240420723c */ /* 0x008fde0000001820 */
[----:B------:R-:W-:-:S02]  /*6bd80*/  NOP ;  /* 0x0000000000007918 */ /* 0x000fc40000000000 */
[----:B------:R-:W-:Y:S04]  /*6bd90*/  STL.64 [R1+0x1fd0], R20 ;  /* 0x001fd01401007387 */ /* 0x000fe80000100a00 */
[----:B------:R0:W-:Y:S04]  /*6bda0*/  STL.64 [R1+0x1fd8], R22 ;  /* 0x001fd81601007387 */ /* 0x0001e80000100a00 */
[----:B0-----:R-:W2:Y:S04]  /*6bdb0*/  LDL.LU.64 R22, [R1+0x5780] ;  /* 0x0057800001167983 */ /* 0x001ea80000300a00 */
[----:B------:R-:W2:Y:S04]  /*6bdc0*/  LDL.LU.64 R20, [R1+0x5778] ;  /* 0x0057780001147983 */ /* 0x000ea80000300a00 */
[----:B------:R-:W-:Y:S04]  /*6bdd0*/  STL.64 [R1+0x1fc0], R32 ;  /* 0x001fc02001007387 */ /* 0x000fe80000100a00 */
[----:B------:R0:W-:Y:S04]  /*6bde0*/  STL.64 [R1+0x1fc8], R34 ;  /* 0x001fc82201007387 */ /* 0x0001e80000100a00 */
[----:B0-----:R-:W3:Y:S04]  /*6bdf0*/  LDL.LU.64 R34, [R1+0x5770] ;  /* 0x0057700001227983 */ /* 0x001ee80000300a00 */
[----:B------:R-:W4:Y:S04]  /*6be00*/  LDL.LU.64 R32, [R1+0x5768] ;  /* 0x0057680001207983 */ /* 0x000f280000300a00 */
[----:B------:R-:W-:Y:S04]  /*6be10*/  STL.64 [R1+0x56d0], R38 ;  /* 0x0056d02601007387 */ /* 0x000fe80000100a00 */
[----:B------:R0:W-:Y:S04]  /*6be20*/  STL.64 [R1+0x56c8], R36 ;  /* 0x0056c82401007387 */ /* 0x0001e80000100a00 */
[----:B0-----:R-:W2:Y:S04]  /*6be30*/  LDL.LU R36, [R1+0x1f40] ;  /* 0x001f400001247983 */ /* 0x001ea80000300800 */
[----:B------:R-:W2:Y:S04]  /*6be40*/  LDL.LU R37, [R1+0x1f44] ;  /* 0x001f440001257983 */ /* 0x000ea80000300800 */
[----:B------:R-:W2:Y:S04]  /*6be50*/  LDL.LU R38, [R1+0x1f48] ;  /* 0x001f480001267983 */ /* 0x000ea80000300800 */
[----:B------:R-:W2:Y:S01]  /*6be60*/  LDL.LU R39, [R1+0x1f4c] ;  /* 0x001f4c0001277983 */ /* 0x000ea20000300800 */
        /* <DEDUP_REMOVED lines=45> */
[----:B------:R3:W-:Y:S02]  /*6c140*/  STL.64 [R1+0x1f68], R26 ;  /* 0x001f681a01007387 */ /* 0x0007e40000100a00 */
        /* <DEDUP_REMOVED lines=14> */
[----:B------:R-:W-:Y:S04]  /*6c230*/  STL.64 [R1+0x5650], R14 ;  /* 0x0056500e01007387 */ /* 0x000fe80000100a00 */
[----:B------:R-:W-:Y:S01]  /*6c240*/  STL.64 [R1+0x5648], R12 ;  /* 0x0056480c01007387 */ /* 0x000fe20000100a00 */
[----:B------:R-:W-:-:S02]  /*6c250*/  IMAD.MOV.U32 R54, RZ, RZ, R41 ;  /* 0x000000ffff367224 */ /* 0x000fc400078e0029 */
[----:B------:R-:W-:Y:S02]  /*6c260*/  IMAD.MOV.U32 R55, RZ, RZ, R40 ;  /* 0x000000ffff377224 */ /* 0x000fe400078e0028 */
[----:B------:R-:W-:Y:S02]  /*6c270*/  IMAD.MOV.U32 R52, RZ, RZ, R45 ;  /* 0x000000ffff347224 */ /* 0x000fe400078e002d */
[----:B------:R-:W-:Y:S02]  /*6c280*/  IMAD.MOV.U32 R53, RZ, RZ, R44 ;  /* 0x000000ffff357224 */ /* 0x000fe400078e002c */
[----:B------:R-:W-:-:S08]  /*6c290*/  IMAD R28, R56, 0x100, R57 ;  /* 0x00000100381c7824 */ /* 0x000fd000078e0239 */
[----:B------:R0:W-:Y:S04]  /*6c2a0*/  STL.64 [R1+0x1f20], R16 ;  /* 0x001f201001007387 */ /* 0x0001e80000100a00 */
[----:B------:R1:W-:Y:S04]  /*6c2b0*/  STL.64 [R1+0x1f28], R18 ;  /* 0x001f281201007387 */ /* 0x0003e80000100a00 */
[----:B------:R-:W-:Y:S04]  /*6c2c0*/  STL.64 [R1+0x5670], R54 ;  /* 0x0056703601007387 */ /* 0x000fe80000100a00 */
[----:B------:R-:W-:Y:S04]  /*6c2d0*/  STL.64 [R1+0x5668], R52 ;  /* 0x0056683401007387 */ /* 0x000fe80000100a00 */
[----:B------:R-:W2:Y:S04]  /*6c2e0*/  LDL.LU R56, [R1+0xb0] ;  /* 0x0000b00001387983 */ /* 0x000ea80000300800 */
[----:B------:R-:W2:Y:S04]  /*6c2f0*/  LDL.LU R57, [R1+0xb4] ;  /* 0x0000b40001397983 */ /* 0x000ea80000300800 */
[----:B------:R-:W3:Y:S04]  /*6c300*/  LDL.LU R58, [R1+0xb8] ;  /* 0x0000b800013a7983 */ /* 0x000ee80000300800 */
[----:B------:R-:W3:Y:S04]  /*6c310*/  LDL.LU R59, [R1+0xbc] ;  /* 0x0000bc00013b7983 */ /* 0x000ee80000300800 */
[----:B---3--:R-:W-:Y:S04]  /*6c320*/  STL.64 [R1+0x56a0], R58 ;  /* 0x0056a03a01007387 */ /* 0x008fe80000100a00 */
[----:B--2---:R-:W-:Y:S04]  /*6c330*/  STL.64 [R1+0x5698], R56 ;  /* 0x0056983801007387 */ /* 0x004fe80000100a00 */
[----:B0-----:R-:W2:Y:S04]  /*6c340*/  LDL.LU R16, [R1+0x110] ;  /* 0x0001100001107983 */ /* 0x001ea80000300800 */
[----:B------:R-:W2:Y:S04]  /*6c350*/  LDL.LU R17, [R1+0x114] ;  /* 0x0001140001117983 */ /* 0x000ea80000300800 */
[----:B-1----:R-:W3:Y:S04]  /*6c360*/  LDL.LU R18, [R1+0x118] ;  /* 0x0001180001127983 */ /* 0x002ee80000300800 */
        /* <DEDUP_REMOVED lines=9> */
[----:B------:R-:W2:Y:S04]  /*6c400*/  LDL.LU R20, [R1+0x150] ;  /* 0x0001500001147983 */ /* 0x000ea80000300800 */
        /* <DEDUP_REMOVED lines=13> */
[----:B------:R-:W2:Y:S04]  /*6c4e0*/  LDL.LU R34, [R1+0x1e38] ;  /* 0x001e380001227983 */ /* 0x000ea80000300800 */
[----:B------:R-:W2:Y:S04]  /*6c4f0*/  LDL.LU R35, [R1+0x1e3c] ;  /* 0x001e3c0001237983 */ /* 0x000ea80000300800 */
[----:B0-----:R-:W3:Y:S04]  /*6c500*/  LDL.LU R12, [R1+0x2030] ;  /* 0x00203000010c7983 */ /* 0x001ee80000300800 */
[----:B------:R-:W3:Y:S04]  /*6c510*/  LDL.LU R13, [R1+0x2034] ;  /* 0x00203400010d7983 */ /* 0x000ee80000300800 */
[----:B------:R-:W3:Y:S04]  /*6c520*/  LDL.LU R14, [R1+0x2038] ;  /* 0x00203800010e7983 */ /* 0x000ee80000300800 */
[----:B------:R-:W3:Y:S04]  /*6c530*/  LDL.LU R15, [R1+0x203c] ;  /* 0x00203c00010f7983 */ /* 0x000ee80000300800 */
[----:B-1----:R-:W4:Y:S04]  /*6c540*/  LDL.LU R24, [R1+0x2020] ;  /* 0x0020200001187983 */ /* 0x002f280000300800 */
        /* <DEDUP_REMOVED lines=10> */
[----:B------:R-:W3:Y:S01]  /*6c5f0*/  LDL.LU R39, [R1+0x200c] ;  /* 0x00200c0001277983 */ /* 0x000ee20000300800 */
[----:B------:R-:W-:-:S03]  /*6c600*/  IMAD R29, R50, 0x100, R51 ;  /* 0x00000100321d7824 */ /* 0x000fc600078e0233 */
[----:B------:R-:W3:Y:S01]  /*6c610*/  LDL.LU R16, [R1+0x1f10] ;  /* 0x001f100001107983 */ /* 0x000ee20000300800 */
[----:B------:R-:W-:-:S03]  /*6c620*/  IMAD R30, R48, 0x100, R49 ;  /* 0x00000100301e7824 */ /* 0x000fc600078e0231 */
[----:B------:R-:W3:Y:S01]  /*6c630*/  LDL.LU R17, [R1+0x1f14] ;  /* 0x001f140001117983 */ /* 0x000ee20000300800 */
[----:B------:R-:W-:-:S03]  /*6c640*/  IMAD R31, R46, 0x100, R47 ;  /* 0x000001002e1f7824 */ /* 0x000fc600078e022f */
[----:B------:R-:W3:Y:S04]  /*6c650*/  LDL.LU R18, [R1+0x1f18] ;  /* 0x001f180001127983 */ /* 0x000ee80000300800 */
[----:B------:R-:W3:Y:S04]  /*6c660*/  LDL.LU R19, [R1+0x1f1c] ;  /* 0x001f1c0001137983 */ /* 0x000ee80000300800 */
[----:B------:R-:W3:Y:S01]  /*6c670*/  LDL.LU R56, [R1+0x1b0] ;  /* 0x0001b00001387983 */ /* 0x000ee20000300800 */
[----:B------:R-:W-:-:S03]  /*6c680*/  F2FP.F16.E5M2.UNPACK_B R28, R28 ;  /* 0x0000001cff1c723e */ /* 0x000fc600020004ff */
[----:B------:R-:W3:Y:S01]  /*6c690*/  LDL.LU R57, [R1+0x1b4] ;  /* 0x0001b40001397983 */ /* 0x000ee20000300800 */
[----:B------:R-:W-:-:S03]  /*6c6a0*/  F2FP.F16.E5M2.UNPACK_B R29, R29 ;  /* 0x0000001dff1d723e */ /* 0x000fc600020004ff */
[----:B------:R-:W3:Y:S01]  /*6c6b0*/  LDL.LU R58, [R1+0x1b8] ;  /* 0x0001b800013a7983 */ /* 0x000ee20000300800 */
[----:B------:R-:W-:Y:S02]  /*6c6c0*/  F2FP.F16.E5M2.UNPACK_B R30, R30 ;  /* 0x0000001eff1e723e */ /* 0x000fe400020004ff */
[----:B------:R-:W-:Y:S01]  /*6c6d0*/  F2FP.F16.E5M2.UNPACK_B R31, R31 ;  /* 0x0000001fff1f723e */ /* 0x000fe200020004ff */
        /* <DEDUP_REMOVED lines=15> */
[C---:B----4-:R-:W-:Y:S06]  /*6c7d0*/  HMMA.16816.F32 R24, R4.reuse, R10, R24 ;  /* 0x0000000a0418723c */ /* 0x050fec0000001818 */
[C---:B--2---:R-:W-:Y:S06]  /*6c7e0*/  HMMA.16816.F32 R20, R4.reuse, R8, R20 ;  /* 0x000000080414723c */ /* 0x044fec0000001814 */
[----:B---3--:R-:W-:Y:S11]  /*6c7f0*/  HMMA.16816.F32 R4, R4, R2, R12 ;  /* 0x000000020404723c */ /* 0x008ff6000000180c */
[----:B------:R-:W-:Y:S01]  /*6c800*/  STL.64 [R1+0x2020], R24 ;  /* 0x0020201801007387 */ /* 0x000fe20000100a00 */
[----:B------:R-:W-:Y:S03]  /*6c810*/  HMMA.16816.F32 R36, R28, R42, R36 ;  /* 0x0000002a1c24723c */ /* 0x000fe60000001824 */
[----:B------:R0:W-:Y:S04]  /*6c820*/  STL.64 [R1+0x2028], R26 ;  /* 0x0020281a01007387 */ /* 0x0001e80000100a00 */
[----:B0-----:R-:W2:Y:S04]  /*6c830*/  LDL.LU.64 R26, [R1+0x5710] ;  /* 0x00571000011a7983 */ /* 0x001ea80000300a00 */
[----:B------:R-:W2:Y:S04]  /*6c840*/  LDL.LU.64 R24, [R1+0x5708] ;  /* 0x0057080001187983 */ /* 0x000ea80000300a00 */
[----:B------:R-:W-:Y:S04]  /*6c850*/  STL.64 [R1+0x2010], R20 ;  /* 0x0020101401007387 */ /* 0x000fe80000100a00 */
[----:B------:R0:W-:Y:S04]  /*6c860*/  STL.64 [R1+0x2018], R22 ;  /* 0x0020181601007387 */ /* 0x0001e80000100a00 */
[----:B0-----:R-:W3:Y:S04]  /*6c870*/  LDL.LU.64 R22, [R1+0x5700] ;  /* 0x0057000001167983 */ /* 0x001ee80000300a00 */
[----:B------:R-:W3:Y:S04]  /*6c880*/  LDL.LU.64 R20, [R1+0x56f8] ;  /* 0x0056f80001147983 */ /* 0x000ee80000300a00 */
[----:B------:R-:W4:Y:S04]  /*6c890*/  LDL.LU.64 R14, [R1+0x56f0] ;  /* 0x0056f000010e7983 */ /* 0x000f280000300a00 */
[----:B------:R-:W4:Y:S04]  /*6c8a0*/  LDL.LU.64 R12, [R1+0x56e8] ;  /* 0x0056e800010c7983 */ /* 0x000f280000300a00 */
[----:B------:R0:W-:Y:S04]  /*6c8b0*/  STL.64 [R1+0x2030], R4 ;  /* 0x0020300401007387 */ /* 0x0001e80000100a00 */
[----:B------:R1:W-:Y:S04]  /*6c8c0*/  STL.64 [R1+0x2038], R6 ;  /* 0x0020380601007387 */ /* 0x0003e80000100a00 */
[----:B0-----:R-:W4:Y:S01]  /*6c8d0*/  LDL.LU R4, [R1+0x50] ;  /* 0x0000500001047983 */ /* 0x001f220000300800 */
[----:B------:R-:W-:-:S03]  /*6c8e0*/  IMAD.MOV.U32 R5, RZ, RZ, R0 ;  /* 0x000000ffff057224 */ /* 0x000fc600078e0000 */
[----:B------:R-:W3:Y:S01]  /*6c8f0*/  LDL.LU R0, [R1+0x56e0] ;  /* 0x0056e00001007983 */ /* 0x000ee20000300800 */
[----:B-1----:R-:W-:Y:S02]  /*6c900*/  IMAD.MOV.U32 R6, RZ, RZ, R61 ;  /* 0x000000ffff067224 */ /* 0x002fe400078e003d */
[----:B------:R-:W-:Y:S01]  /*6c910*/  IMAD.MOV.U32 R7, RZ, RZ, R60 ;  /* 0x000000ffff077224 */ /* 0x000fe200078e003c */
[----:B------:R-:W4:Y:S04]  /*6c920*/  LDL.LU R61, [R1+0x56dc] ;  /* 0x0056dc00013d7983 */ /* 0x000f280000300800 */
[----:B------:R-:W3:Y:S04]  /*6c930*/  LDL.LU R60, [R1+0x56d8] ;  /* 0x0056d800013c7983 */ /* 0x000ee80000300800 */
[----:B------:R-:W-:Y:S04]  /*6c940*/  STL.64 [R1+0x2000], R36 ;  /* 0x0020002401007387 */ /* 0x000fe80000100a00 */
[----:B------:R0:W-:Y:S04]  /*6c950*/  STL.64 [R1+0x2008], R38 ;  /* 0x0020082601007387 */ /* 0x0001e80000100a00 */
[----:B0-----:R-:W2:Y:S04]  /*6c960*/  LDL.LU.64 R38, [R1+0x56d0] ;  /* 0x0056d00001267983 */ /* 0x001ea80000300a00 */
[----:B------:R-:W4:Y:S01]  /*6c970*/  LDL.LU.64 R36, [R1+0x56c8] ;  /* 0x0056c80001247983 */ /* 0x000f220000300a00 */
[C---:B--2---:R-:W-:Y:S06]  /*6c980*/  HMMA.16816.F32 R16, R28.reuse, R38, R16 ;  /* 0x000000261c10723c */ /* 0x044fec0000001810 */
[----:B----4-:R-:W-:-:S15]  /*6c990*/  HMMA.16816.F32 R36, R28, R36, R32 ;  /* 0x000000241c24723c */ /* 0x010fde0000001820 */
[----:B------:R-:W-:-:S02]  /*6c9a0*/  NOP ;  /* 0x0000000000007918 */ /* 0x000fc40000000000 */
[----:B------:R-:W-:Y:S04]  /*6c9b0*/  STL.64 [R1+0x1f10], R16 ;  /* 0x001f101001007387 */ /* 0x000fe80000100a00 */
[----:B------:R0:W-:Y:S04]  /*6c9c0*/  STL.64 [R1+0x1f18], R18 ;  /* 0x001f181201007387 */ /* 0x0001e80000100a00 */
[----:B0-----:R-:W2:Y:S04]  /*6c9d0*/  LDL.LU.64 R18, [R1+0x56c0] ;  /* 0x0056c00001127983 */ /* 0x001ea80000300a00 */
[----:B------:R-:W2:Y:S04]  /*6c9e0*/  LDL.LU.64 R16, [R1+0x56b8] ;  /* 0x0056b80001107983 */ /* 0x000ea80000300a00 */
[----:B------:R-:W4:Y:S04]  /*6c9f0*/  LDL.LU.64 R34, [R1+0x56b0] ;  /* 0x0056b00001227983 */ /* 0x000f280000300a00 */
[----:B------:R-:W3:Y:S04]  /*6ca00*/  LDL.LU.64 R32, [R1+0x56a8] ;  /* 0x0056a80001207983 */ /* 0x000ee80000300a00 */
[----:B------:R0:W-:Y:S04]  /*6ca10*/  STL.64 [R1+0x1e30], R36 ;  /* 0x001e302401007387 */ /* 0x0001e80000100a00 */
[----:B------:R1:W-:Y:S04]  /*6ca20*/  STL.64 [R1+0x1e38], R38 ;  /* 0x001e382601007387 */ /* 0x0003e80000100a00 */
[----:B0-----:R-:W2:Y:S04]  /*6ca30*/  LDL.LU R36, [R1+0x70] ;  /* 0x0000700001247983 */ /* 0x001ea80000300800 */
[----:B------:R-:W2:Y:S04]  /*6ca40*/  LDL.LU R37, [R1+0x74] ;  /* 0x0000740001257983 */ /* 0x000ea80000300800 */
[----:B-1----:R-:W2:Y:S04]  /*6ca50*/  LDL.LU R38, [R1+0x78] ;  /* 0x0000780001267983 */ /* 0x002ea80000300800 */
[----:B------:R-:W2:Y:S01]  /*6ca60*/  LDL.LU R39, [R1+0x7c] ;  /* 0x00007c0001277983 */ /* 0x000ea20000300800 */
[C---:B----4-:R-:W-:Y:S06]  /*6ca70*/  HMMA.16816.F32 R56, R28.reuse, R34, R56 ;  /* 0x000000221c38723c */ /* 0x050fec0000001838 */
[----:B---3--:R-:W-:-:S15]  /*6ca80*/  HMMA.16816.F32 R32, R28, R32, R24 ;  /* 0x000000201c20723c */ /* 0x008fde0000001818 */
[----:B------:R-:W-:-:S02]  /*6ca90*/  NOP ;  /* 0x0000000000007918 */ /* 0x000fc40000000000 */
[----:B------:R-:W-:Y:S04]  /*6caa0*/  STL.64 [R1+0x1b0], R56 ;  /* 0x0001b03801007387 */ /* 0x000fe80000100a00 */
[----:B------:R0:W-:Y:S04]  /*6cab0*/  STL.64 [R1+0x1b8], R58 ;  /* 0x0001b83a01007387 */ /* 0x0001e80000100a00 */
[----:B0-----:R-:W3:Y:S04]  /*6cac0*/  LDL.LU.64 R58, [R1+0x56a0] ;  /* 0x0056a000013a7983 */ /* 0x001ee80000300a00 */
[----:B------:R-:W3:Y:S04]  /*6cad0*/  LDL.LU.64 R56, [R1+0x5698] ;  /* 0x0056980001387983 */ /* 0x000ee80000300a00 */
[----:B------:R-:W4:Y:S04]  /*6cae0*/  LDL.LU.64 R26, [R1+0x5690] ;  /* 0x00569000011a7983 */ /* 0x000f280000300a00 */
[----:B------:R-:W2:Y:S04]  /*6caf0*/  LDL.LU.64 R24, [R1+0x5688] ;  /* 0x0056880001187983 */ /* 0x000ea80000300a00 */
[----:B------:R0:W-:Y:S04]  /*6cb00*/  STL.64 [R1+0x190], R32 ;  /* 0x0001902001007387 */ /* 0x0001e80000100a00 */
[----:B------:R1:W-:Y:S04]  /*6cb10*/  STL.64 [R1+0x198], R34 ;  /* 0x0001982201007387 */ /* 0x0003e80000100a00 */
[----:B0-----:R-:W3:Y:S01]  /*6cb20*/  LDL.LU R32, [R1+0x90] ;  /* 0x0000900001207983 */ /* 0x001ee20000300800 */
[----:B------:R-:W-:-:S03]  /*6cb30*/  IMAD.MOV.U32 R33, RZ, RZ, R60 ;  /* 0x000000ffff217224 */ /* 0x000fc600078e003c */
[----:B------:R-:W3:Y:S01]  /*6cb40*/  LDL.LU R60, [R1+0x5680] ;  /* 0x00568000013c7983 */ /* 0x000ee20000300800 */
[----:B-1----:R-:W-:Y:S02]  /*6cb50*/  IMAD.MOV.U32 R34, RZ, RZ, R61 ;  /* 0x000000ffff227224 */ /* 0x002fe400078e003d */
[----:B------:R-:W-:Y:S01]  /*6cb60*/  IMAD.MOV.U32 R35, RZ, RZ, R0 ;  /* 0x000000ffff237224 */ /* 0x000fe200078e0000 */
        /* <DEDUP_REMOVED lines=24> */
[----:B------:R-:W2:Y:S04]  /*6ccf0*/  LDL.LU.64 R18, [R1+0x5640] ;  /* 0x0056400001127983 */ /* 0x000ea80000300a00 */
[----:B------:R-:W3:Y:S04]  /*6cd00*/  LDL.LU.64 R16, [R1+0x5638] ;  /* 0x0056380001107983 */ /* 0x000ee80000300a00 */
[----:B------:R0:W-:Y:S04]  /*6cd10*/  STL.64 [R1+0x110], R20 ;  /* 0x0001101401007387 */ /* 0x0001e80000100a00 */
[----:B------:R1:W-:Y:S04]  /*6cd20*/  STL.64 [R1+0x118], R22 ;  /* 0x0001181601007387 */ /* 0x0003e80000100a00 */
[----:B0-----:R-:W2:Y:S01]  /*6cd30*/  LDL.LU R20, [R1+0xf0] ;  /* 0x0000f00001147983 */ /* 0x001ea20000300800 */
[----:B------:R-:W-:-:S02]  /*6cd40*/  IMAD.MOV.U32 R21, RZ, RZ, R0 ;  /* 0x000000ffff157224 */ /* 0x000fc400078e0000 */
[----:B-1----:R-:W-:Y:S01]  /*6cd50*/  IMAD.MOV.U32 R22, RZ, RZ, R61 ;  /* 0x000000ffff167224 */ /* 0x002fe200078e003d */
[----:B------:R1:W5:Y:S01]  /*6cd60*/  LDL.LU R0, [R1+0x5634] ;  /* 0x0056340001007983 */ /* 0x0003620000300800 */
[----:B------:R-:W-:Y:S02]  /*6cd70*/  IMAD.MOV.U32 R23, RZ, RZ, R60 ;  /* 0x000000ffff177224 */ /* 0x000fe400078e003c */
[----:B------:R-:W-:Y:S01]  /*6cd80*/  VIADD R51, R51, 0x1 ;  /* 0x0000000133337836 */ /* 0x000fe20000000000 */
[----:B------:R-:W-:Y:S02]  /*6cd90*/  IADD3 R50, P2, R50, UR30, RZ ;  /* 0x0000001e32327c10 */ /* 0x000fe4000ff5e0ff */
[----:B------:R-:W-:Y:S02]  /*6cda0*/  IADD3 R49, P3, R49, UR30, RZ ;  /* 0x0000001e31317c10 */ /* 0x000fe4000ff7e0ff */
[----:B------:R-:W-:Y:S02]  /*6cdb0*/  IADD3 R48, P4, R48, UR30, RZ ;  /* 0x0000001e30307c10 */ /* 0x000fe4000ff9e0ff */
[----:B------:R-:W-:-:S02]  /*6cdc0*/  IADD3 R47, P5, R47, UR30, RZ ;  /* 0x0000001e2f2f7c10 */ /* 0x000fc4000ffbe0ff */
[----:B------:R-:W-:Y:S02]  /*6cdd0*/  IADD3 R46, P6, R46, UR30, RZ ;  /* 0x0000001e2e2e7c10 */ /* 0x000fe4000ffde0ff */
[----:B------:R-:W-:Y:S02]  /*6cde0*/  IADD3 R40, P1, R40, UR30, RZ ;  /* 0x0000001e28287c10 */ /* 0x000fe4000ff3e0ff */
[----:B------:R-:W-:Y:S02]  /*6cdf0*/  IADD3.X R41, R41, UR10, RZ, P2, !PT ;  /* 0x0000000a29297c10 */ /* 0x000fe400097fe4ff */
[----:B------:R-:W-:Y:S02]  /*6ce00*/  IADD3 R45, P2, R45, UR30, RZ ;  /* 0x0000001e2d2d7c10 */ /* 0x000fe4000ff5e0ff */
[----:B------:R-:W-:Y:S01]  /*6ce10*/  IADD3.X R44, R44, UR10, RZ, P3, !PT ;  /* 0x0000000a2c2c7c10 */ /* 0x000fe20009ffe4ff */
[----:B--2---:R-:W-:-:S15]  /*6ce20*/  HMMA.16816.F32 R20, R28, R18, R20 ;  /* 0x000000121c14723c */ /* 0x004fde0000001814 */
[----:B------:R-:W-:-:S08]  /*6ce30*/  NOP ;  /* 0x0000000000007918 */ /* 0x000fd00000000000 */
[----:B------:R-:W-:Y:S04]  /*6ce40*/  STL.64 [R1+0xf0], R20 ;  /* 0x0000f01401007387 */ /* 0x000fe80000100a00 */
[----:B------:R3:W-:Y:S02]  /*6ce50*/  STL.64 [R1+0xf8], R22 ;  /* 0x0000f81601007387 */ /* 0x0007e40000100a00 */
[C---:B---3--:R-:W-:Y:S06]  /*6ce60*/  HMMA.16816.F32 R20, R28.reuse, R16, R24 ;  /* 0x000000101c14723c */ /* 0x048fec0000001818 */
[----:B------:R-:W-:Y:S01]  /*6ce70*/  HMMA.16816.F32 R16, R28, R14, R56 ;  /* 0x0000000e1c10723c */ /* 0x000fe20000001838 */
[----:B------:R-:W0:-:S15]  /*6ce80*/  LDC R56, c[0x0][0x230] ;  /* 0x00008c00ff387b82 */ /* 0x000e1e0000000800 */
[----:B------:R-:W-:-:S01]  /*6ce90*/  NOP ;  /* 0x0000000000007918 */ /* 0x000fc20000000000 */
[----:B------:R-:W-:Y:S04]  /*6cea0*/  STL.64 [R1+0xd0], R20 ;  /* 0x0000d01401007387 */ /* 0x000fe80000100a00 */
[----:B------:R-:W-:Y:S04]  /*6ceb0*/  STL.64 [R1+0xd8], R22 ;  /* 0x0000d81601007387 */ /* 0x000fe80000100a00 */
[----:B------:R-:W-:Y:S04]  /*6cec0*/  STL.64 [R1+0xb0], R16 ;  /* 0x0000b01001007387 */ /* 0x000fe80000100a00 */
[----:B------:R4:W-:Y:S02]  /*6ced0*/  STL.64 [R1+0xb8], R18 ;  /* 0x0000b81201007387 */ /* 0x0009e40000100a00 */
[C---:B----4-:R-:W-:Y:S06]  /*6cee0*/  HMMA.16816.F32 R16, R28.reuse, R12, R32 ;  /* 0x0000000c1c10723c */ /* 0x050fec0000001820 */
[C---:B------:R-:W-:Y:S06]  /*6cef0*/  HMMA.16816.F32 R12, R28.reuse, R10, R36 ;  /* 0x0000000a1c0c723c */ /* 0x040fec0000001824 */
[C---:B------:R-:W-:Y:S11]  /*6cf00*/  HMMA.16816.F32 R8, R28.reuse, R8, R4 ;  /* 0x000000081c08723c */ /* 0x040ff60000001804 */
[----:B------:R-:W-:Y:S04]  /*6cf10*/  STL.64 [R1+0x90], R16 ;  /* 0x0000901001007387 */ /* 0x000fe80000100a00 */
[----:B------:R-:W-:Y:S04]  /*6cf20*/  STL.64 [R1+0x98], R18 ;  /* 0x0000981201007387 */ /* 0x000fe80000100a00 */
[----:B------:R-:W-:Y:S04]  /*6cf30*/  STL.64 [R1+0x70], R12 ;  /* 0x0000700c01007387 */ /* 0x000fe80000100a00 */
[----:B------:R-:W-:Y:S04]  /*6cf40*/  STL.64 [R1+0x78], R14 ;  /* 0x0000780e01007387 */ /* 0x000fe80000100a00 */
[----:B------:R-:W-:Y:S04]  /*6cf50*/  STL.64 [R1+0x50], R8 ;  /* 0x0000500801007387 */ /* 0x000fe80000100a00 */
[----:B------:R2:W-:Y:S02]  /*6cf60*/  STL.64 [R1+0x58], R10 ;  /* 0x0000580a01007387 */ /* 0x0005e40000100a00 */
[----:B--2---:R-:W-:Y:S02]  /*6cf70*/  HMMA.16816.F32 R8, R28, R2, R52 ;  /* 0x000000021c08723c */ /* 0x004fe40000001834 */
[----:B------:R2:W-:Y:S01]  /*6cf80*/  STL [R1+0x2800], R51 ;  /* 0x0028003301007387 */ /* 0x0005e20000100800 */
[----:B0-----:R-:W-:-:S05]  /*6cf90*/  VIADD R56, R56, 0x1f ;  /* 0x0000001f38387836 */ /* 0x001fca0000000000 */
[----:B------:R-:W-:-:S04]  /*6cfa0*/  SHF.R.S32.HI R4, RZ, 0x1f, R56 ;  /* 0x0000001fff047819 */ /* 0x000fc80000011438 */
[----:B------:R-:W-:-:S11]  /*6cfb0*/  LEA.HI R4, R4, R56, RZ, 0x5 ;  /* 0x0000003804047211 */ /* 0x000fd600078f28ff */
[----:B------:R-:W-:Y:S04]  /*6cfc0*/  STL.64 [R1+0x40], R8 ;  /* 0x0000400801007387 */ /* 0x000fe80000100a00 */
[----:B------:R-:W-:Y:S04]  /*6cfd0*/  STL.64 [R1+0x48], R10 ;  /* 0x0000480a01007387 */ /* 0x000fe80000100a00 */
[----:B------:R0:W-:Y:S04]  /*6cfe0*/  STL [R1+0x27f0], R50 ;  /* 0x0027f03201007387 */ /* 0x0001e80000100800 */
[----:B------:R3:W-:Y:S04]  /*6cff0*/  STL [R1+0x27e8], R49 ;  /* 0x0027e83101007387 */ /* 0x0007e80000100800 */
[----:B------:R4:W-:Y:S04]  /*6d000*/  STL [R1+0x27e0], R48 ;  /* 0x0027e03001007387 */ /* 0x0009e80000100800 */
[----:B------:R1:W-:Y:S04]  /*6d010*/  STL [R1+0x27d8], R47 ;  /* 0x0027d82f01007387 */ /* 0x0003e80000100800 */
[----:B------:R1:W-:Y:S04]  /*6d020*/  STL [R1+0x27d0], R46 ;  /* 0x0027d02e01007387 */ /* 0x0003e80000100800 */
[----:B------:R1:W-:Y:S04]  /*6d030*/  STL [R1+0x27c8], R40 ;  /* 0x0027c82801007387 */ /* 0x0003e80000100800 */
[----:B------:R-:W4:Y:S04]  /*6d040*/  LDL.LU R33, [R1+0x27b8] ;  /* 0x0027b80001217983 */ /* 0x000f280000300800 */
[----:B------:R1:W-:Y:S04]  /*6d050*/  STL [R1+0x27ec], R41 ;  /* 0x0027ec2901007387 */ /* 0x0003e80000100800 */
[----:B------:R-:W4:Y:S01]  /*6d060*/  LDL.LU R34, [R1+0x27dc] ;  /* 0x0027dc0001227983 */ /* 0x000f220000300800 */
[----:B------:R-:W-:-:S03]  /*6d070*/  SHF.R.S32.HI R4, RZ, 0x5, R4 ;  /* 0x00000005ff047819 */ /* 0x000fc60000011404 */
[----:B------:R1:W-:Y:S04]  /*6d080*/  STL [R1+0x27c0], R45 ;  /* 0x0027c02d01007387 */ /* 0x0003e80000100800 */
[----:B------:R-:W4:Y:S04]  /*6d090*/  LDL.LU R35, [R1+0x27b0] ;  /* 0x0027b00001237983 */ /* 0x000f280000300800 */
[----:B------:R1:W-:Y:S04]  /*6d0a0*/  STL [R1+0x27e4], R44 ;  /* 0x0027e42c01007387 */ /* 0x0003e80000100800 */
[----:B------:R-:W4:Y:S04]  /*6d0b0*/  LDL.LU R36, [R1+0x27d4] ;  /* 0x0027d40001247983 */ /* 0x000f280000300800 */
[----:B------:R-:W4:Y:S01]  /*6d0c0*/  LDL.LU R37, [R1+0x27a8] ;  /* 0x0027a80001257983 */ /* 0x000f220000300800 */
[----:B------:R-:W-:-:S03]  /*6d0d0*/  ISETP.NE.U32.AND P0, PT, R51, R4, PT ;  /* 0x000000043300720c */ /* 0x000fc60003f05070 */
        /* <DEDUP_REMOVED lines=16> */
[----:B--2---:R-:W2:Y:S04]  /*6d1e0*/  LDL.LU R51, [R1+0x278c] ;  /* 0x00278c0001337983 */ /* 0x004ea80000300800 */
[----:B0-----:R-:W2:Y:S04]  /*6d1f0*/  LDL.LU R50, [R1+0x3774] ;  /* 0x0037740001327983 */ /* 0x001ea80000300800 */
[----:B---3--:R-:W3:Y:S04]  /*6d200*/  LDL.LU R49, [R1+0x2784] ;  /* 0x0027840001317983 */ /* 0x008ee80000300800 */
[----:B----4-:R-:W4:Y:S04]  /*6d210*/  LDL.LU R48, [R1+0x376c] ;  /* 0x00376c0001307983 */ /* 0x010f280000300800 */
[----:B-1----:R-:W4:Y:S04]  /*6d220*/  LDL.LU R47, [R1+0x277c] ;  /* 0x00277c00012f7983 */ /* 0x002f280000300800 */
[----:B------:R-:W4:Y:S04]  /*6d230*/  LDL.LU R46, [R1+0x3764] ;  /* 0x00376400012e7983 */ /* 0x000f280000300800 */
[----:B------:R-:W4:Y:S04]  /*6d240*/  LDL.LU R40, [R1+0x2774] ;  /* 0x0027740001287983 */ /* 0x000f280000300800 */
[----:B------:R-:W4:Y:S04]  /*6d250*/  LDL.LU R41, [R1+0x375c] ;  /* 0x00375c0001297983 */ /* 0x000f280000300800 */
[----:B------:R-:W4:Y:S04]  /*6d260*/  LDL.LU R45, [R1+0x3780] ;  /* 0x00378000012d7983 */ /* 0x000f280000300800 */
[----:B------:R-:W4:Y:S01]  /*6d270*/  LDL.LU R44, [R1+0x3754] ;  /* 0x00375400012c7983 */ /* 0x000f220000300800 */
[----:B------:R-:W-:-:S02]  /*6d280*/  IADD3 R33, P3, R33, UR30, RZ ;  /* 0x0000001e21217c10 */ /* 0x000fc4000ff7e0ff */
[----:B------:R-:W-:-:S03]  /*6d290*/  IADD3.X R34, R34, UR10, RZ, P4, !PT ;  /* 0x0000000a22227c10 */ /* 0x000fc6000a7fe4ff */
[----:B------:R0:W-:Y:S01]  /*6d2a0*/  STL [R1+0x27b8], R33 ;  /* 0x0027b82101007387 */ /* 0x0001e20000100800 */
[----:B------:R-:W-:-:S03]  /*6d2b0*/  IADD3 R35, P4, R35, UR30, RZ ;  /* 0x0000001e23237c10 */ /* 0x000fc6000ff9e0ff */
[----:B------:R1:W-:Y:S01]  /*6d2c0*/  STL [R1+0x27dc], R34 ;  /* 0x0027dc2201007387 */ /* 0x0003e20000100800 */
        /* <DEDUP_REMOVED lines=36> */
[----:B--2---:R-:W-:-:S03]  /*6d510*/  IADD3.X R51, R51, UR10, RZ, P2, !PT ;  /* 0x0000000a33337c10 */ /* 0x004fc600097fe4ff */
[----:B------:R2:W-:Y:S01]  /*6d520*/  STL [R1+0x377c], R52 ;  /* 0x00377c3401007387 */ /* 0x0005e20000100800 */
[----:B------:R-:W-:-:S03]  /*6d530*/  IADD3 R50, P2, R50, UR30, RZ ;  /* 0x0000001e32327c10 */ /* 0x000fc6000ff5e0ff */
[----:B------:R2:W-:Y:S01]  /*6d540*/  STL [R1+0x278c], R51 ;  /* 0x00278c3301007387 */ /* 0x0005e20000100800 */
[----:B---3--:R-:W-:-:S03]  /*6d550*/  IADD3.X R49, R49, UR10, RZ, P3, !PT ;  /* 0x0000000a31317c10 */ /* 0x008fc60009ffe4ff */
[----:B------:R3:W-:Y:S01]  /*6d560*/  STL [R1+0x3774], R50 ;  /* 0x0037743201007387 */ /* 0x0007e20000100800 */
[----:B----4-:R-:W-:-:S03]  /*6d570*/  IADD3 R48, P3, R48, UR30, RZ ;  /* 0x0000001e30307c10 */ /* 0x010fc6000ff7e0ff */
        /* <DEDUP_REMOVED lines=10> */
[----:B0-----:R-:W4:Y:S01]  /*6d620*/  LDL.LU R33, [R1+0x3778] ;  /* 0x0037780001217983 */ /* 0x001f220000300800 */
[----:B------:R-:W-:-:S03]  /*6d630*/  IADD3 R44, P6, R44, UR30, RZ ;  /* 0x0000001e2c2c7c10 */ /* 0x000fc6000ffde0ff */
[----:B------:R0:W-:Y:S04]  /*6d640*/  STL [R1+0x375c], R41 ;  /* 0x00375c2901007387 */ /* 0x0001e80000100800 */
[----:B-1----:R-:W4:Y:S04]  /*6d650*/  LDL.LU R34, [R1+0x374c] ;  /* 0x00374c0001227983 */ /* 0x002f280000300800 */
[----:B------:R1:W-:Y:S04]  /*6d660*/  STL [R1+0x3780], R45 ;  /* 0x0037802d01007387 */ /* 0x0003e80000100800 */
[----:B------:R-:W4:Y:S04]  /*6d670*/  LDL.LU R35, [R1+0x3770] ;  /* 0x0037700001237983 */ /* 0x000f280000300800 */
[----:B------:R1:W-:Y:S04]  /*6d680*/  STL [R1+0x3754], R44 ;  /* 0x0037542c01007387 */ /* 0x0003e80000100800 */
        /* <DEDUP_REMOVED lines=18> */
[----:B------:R-:W2:Y:S04]  /*6d7b0*/  LDL.LU R51, [R1+0x36fc] ;  /* 0x0036fc0001337983 */ /* 0x000ea80000300800 */
[----:B---3--:R-:W3:Y:S04]  /*6d7c0*/  LDL.LU R50, [R1+0x3720] ;  /* 0x0037200001327983 */ /* 0x008ee80000300800 */
[----:B----4-:R-:W4:Y:S04]  /*6d7d0*/  LDL.LU R49, [R1+0x36f4] ;  /* 0x0036f40001317983 */ /* 0x010f280000300800 */
[----:B------:R-:W4:Y:S04]  /*6d7e0*/  LDL.LU R48, [R1+0x3718] ;  /* 0x0037180001307983 */ /* 0x000f280000300800 */
[----:B------:R-:W4:Y:S04]  /*6d7f0*/  LDL.LU R47, [R1+0x36ec] ;  /* 0x0036ec00012f7983 */ /* 0x000f280000300800 */
[----:B------:R-:W4:Y:S04]  /*6d800*/  LDL.LU R46, [R1+0x3710] ;  /* 0x00371000012e7983 */ /* 0x000f280000300800 */
[----:B------:R-:W4:Y:S04]  /*6d810*/  LDL.LU R40, [R1+0x36e4] ;  /* 0x0036e40001287983 */ /* 0x000f280000300800 */
[----:B0-----:R-:W4:Y:S04]  /*6d820*/  LDL.LU R41, [R1+0x3708] ;  /* 0x0037080001297983 */ /* 0x001f280000300800 */
[----:B-1----:R-:W4:Y:S04]  /*6d830*/  LDL.LU R45, [R1+0x36dc] ;  /* 0x0036dc00012d7983 */ /* 0x002f280000300800 */
[----:B------:R-:W4:Y:S01]  /*6d840*/  LDL.LU R44, [R1+0x3700] ;  /* 0x00370000012c7983 */ /* 0x000f220000300800 */
[----:B------:R-:W-:-:S02]  /*6d850*/  IADD3.X R33, R33, UR10, RZ, P1, !PT ;  /* 0x0000000a21217c10 */ /* 0x000fc40008ffe4ff */
        /* <DEDUP_REMOVED lines=57> */
[----:B0-----:R-:W4:Y:S01]  /*6dbf0*/  LDL.LU R33, [R1+0x36d4] ;  /* 0x0036d40001217983 */ /* 0x001f220000300800 */
[----:B------:R-:W-:-:S03]  /*6dc00*/  IADD3.X R44, R44, UR10, RZ, P4, !PT ;  /* 0x0000000a2c2c7c10 */ /* 0x000fc6000a7fe4ff */
        /* <DEDUP_REMOVED lines=29> */
[----:B------:R-:W4:Y:S04]  /*6dde0*/  LDL.LU R40, [R1+0x3690] ;  /* 0x0036900001287983 */ /* 0x000f280000300800 */
[----:B0-----:R-:W4:Y:S04]  /*6ddf0*/  LDL.LU R41, [R1+0x3664] ;  /* 0x0036640001297983 */ /* 0x001f280000300800 */
[----:B-1----:R-:W4:Y:S04]  /*6de00*/  LDL.LU R45, [R1+0x3688] ;  /* 0x00368800012d7983 */ /* 0x002f280000300800 */
        /* <DEDUP_REMOVED lines=1552> */
[----:B--2---:R-:W2:Y:S04]  /*73f10*/  LDL.LU R35, [R1+0x2eb8] ;  /* 0x002eb80001237983 */ /* 0x004ea80000300800 */
[----:B------:R1:W-:Y:S04]  /*73f20*/  STL [R1+0x2e9c], R44 ;  /* 0x002e9c2c01007387 */ /* 0x0003e80000100800 */
        /* <DEDUP_REMOVED lines=91> */
[----:B--2---:R-:W2:Y:S04]  /*744e0*/  LDL.LU R35, [R1+0x2e14] ;  /* 0x002e140001237983 */ /* 0x004ea80000300800 */
[----:B------:R1:W-:Y:S04]  /*744f0*/  STL [R1+0x2e48], R44 ;  /* 0x002e482c01007387 */ /* 0x0003e80000100800 */
        /* <DEDUP_REMOVED lines=31> */
[----:B--2---:R-:W-:-:S03]  /*746f0*/  IADD3 R35, P2, R35, UR30, RZ ;  /* 0x0000001e23237c10 */ /* 0x004fc6000ff5e0ff */
        /* <DEDUP_REMOVED lines=94> */
[----:B---3--:R-:W-:-:S03]  /*74ce0*/  IADD3 R36, P6, R36, UR30, RZ ;  /* 0x0000001e24247c10 */ /* 0x008fc6000ffde0ff */
[----:B------:R2:W-:Y:S01]  /*74cf0*/  STL [R1+0x2dc0], R35 ;  /* 0x002dc02301007387 */ /* 0x0005e20000100800 */
[----:B----4-:R-:W-:-:S03]  /*74d00*/  IADD3.X R37, R37, UR10, RZ, P1, !PT ;  /* 0x0000000a25257c10 */ /* 0x010fc60008ffe4ff */
        /* <DEDUP_REMOVED lines=1071> */
[----:B------:R4:W-:Y:S04]  /*79000*/  STL [R1+0x2808], R40 ;  /* 0x0028082801007387 */ /* 0x0009e80000100800 */
[----:B0-----:R-:W4:Y:S01]  /*79010*/  LDL.LU R33, [R1+0x2804] ;  /* 0x0028040001217983 */ /* 0x001f220000300800 */
[----:B------:R-:W-:-:S03]  /*79020*/  IADD3.X R45, R45, UR36, RZ, P4, !PT ;  /* 0x000000242d2d7c10 */ /* 0x000fc6000a7fe4ff */
[----:B------:R0:W-:Y:S04]  /*79030*/  STL [R1+0x38d4], R41 ;  /* 0x0038d42901007387 */ /* 0x0001e80000100800 */
[----:B-1----:R-:W4:Y:S01]  /*79040*/  LDL.LU R34, [R1+0x38cc] ;  /* 0x0038cc0001227983 */ /* 0x002f220000300800 */
[----:B------:R-:W-:-:S03]  /*79050*/  IADD3 R44, P4, R44, UR14, RZ ;  /* 0x0000000e2c2c7c10 */ /* 0x000fc6000ff9e0ff */
        /* <DEDUP_REMOVED lines=36> */
[----:B---3--:R-:W-:Y:S02]  /*792a0*/  IADD3 R36, P6, R36, UR14, RZ ;  /* 0x0000000e24247c10 */ /* 0x008fe4000ffde0ff */
[----:B----4-:R-:W-:Y:S02]  /*792b0*/  IADD3.X R37, R37, UR36, RZ, P1, !PT ;  /* 0x0000002425257c10 */ /* 0x010fe40008ffe4ff */
[----:B------:R-:W-:Y:S02]  /*792c0*/  IADD3 R38, P1, R38, UR14, RZ ;  /* 0x0000000e26267c10 */ /* 0x000fe4000ff3e0ff */
[----:B------:R-:W-:Y:S01]  /*792d0*/  IADD3.X R39, R39, UR36, RZ, P2, !PT ;  /* 0x0000002427277c10 */ /* 0x000fe200097fe4ff */
        /* <DEDUP_REMOVED lines=43> */
[----:B------:R4:W-:Y:S01]  /*79590*/  STL [R1+0x3898], R48 ;  /* 0x0038983001007387 */ /* 0x0009e20000100800 */
[----:B------:R-:W-:-:S03]  /*795a0*/  IADD3.X R41, R41, UR36, RZ, P1, !PT ;  /* 0x0000002429297c10 */ /* 0x000fc60008ffe4ff */
[----:B------:R4:W-:Y:S01]  /*795b0*/  STL [R1+0x386c], R47 ;  /* 0x00386c2f01007387 */ /* 0x0009e20000100800 */
[----:B------:R-:W-:-:S03]  /*795c0*/  IADD3 R45, P1, R45, UR14, RZ ;  /* 0x0000000e2d2d7c10 */ /* 0x000fc6000ff3e0ff */
[----:B------:R4:W-:Y:S04]  /*795d0*/  STL [R1+0x3890], R46 ;  /* 0x0038902e01007387 */ /* 0x0009e80000100800 */
[----:B------:R4:W-:Y:S01]  /*795e0*/  STL [R1+0x3864], R40 ;  /* 0x0038642801007387 */ /* 0x0009e20000100800 */
[----:B------:R-:W-:-:S03]  /*795f0*/  IADD3.X R44, R44, UR36, RZ, P2, !PT ;  /* 0x000000242c2c7c10 */ /* 0x000fc600097fe4ff */
[----:B0-----:R-:W4:Y:S04]  /*79600*/  LDL.LU R33, [R1+0x3854] ;  /* 0x0038540001217983 */ /* 0x001f280000300800 */
        /* <DEDUP_REMOVED lines=34> */
[----:B------:R-:W-:Y:S02]  /*79830*/  IADD3.X R34, R34, UR36, RZ, P3, !PT ;  /* 0x0000002422227c10 */ /* 0x000fe40009ffe4ff */
[----:B--2---:R-:W-:Y:S02]  /*79840*/  IADD3 R35, P3, R35, UR14, RZ ;  /* 0x0000000e23237c10 */ /* 0x004fe4000ff7e0ff */
[----:B---3--:R-:W-:Y:S02]  /*79850*/  IADD3.X R36, R36, UR36, RZ, P4, !PT ;  /* 0x0000002424247c10 */ /* 0x008fe4000a7fe4ff */
[----:B----4-:R-:W-:Y:S01]  /*79860*/  IADD3 R37, P4, R37, UR14, RZ ;  /* 0x0000000e25257c10 */ /* 0x010fe2000ff9e0ff */
        /* <DEDUP_REMOVED lines=46> */
[----:B------:R4:W-:Y:S04]  /*79b50*/  STL [R1+0x3820], R49 ;  /* 0x0038203101007387 */ /* 0x0009e80000100800 */
[----:B------:R4:W-:Y:S01]  /*79b60*/  STL [R1+0x37f4], R48 ;  /* 0x0037f43001007387 */ /* 0x0009e20000100800 */
[----:B------:R-:W-:-:S03]  /*79b70*/  IADD3 R41, P4, R41, UR14, RZ ;  /* 0x0000000e29297c10 */ /* 0x000fc6000ff9e0ff */
[----:B------:R4:W-:Y:S01]  /*79b80*/  STL [R1+0x3818], R47 ;  /* 0x0038182f01007387 */ /* 0x0009e20000100800 */
[----:B------:R-:W-:-:S03]  /*79b90*/  IADD3.X R45, R45, UR36, RZ, P5, !PT ;  /* 0x000000242d2d7c10 */ /* 0x000fc6000affe4ff */
[----:B------:R4:W-:Y:S04]  /*79ba0*/  STL [R1+0x37ec], R46 ;  /* 0x0037ec2e01007387 */ /* 0x0009e80000100800 */
[----:B------:R4:W-:Y:S01]  /*79bb0*/  STL [R1+0x3810], R40 ;  /* 0x0038102801007387 */ /* 0x0009e20000100800 */
[----:B------:R-:W-:-:S03]  /*79bc0*/  IADD3 R44, P5, R44, UR14, RZ ;  /* 0x0000000e2c2c7c10 */ /* 0x000fc6000ffbe0ff */
        /* <DEDUP_REMOVED lines=35> */
[----:B------:R-:W-:Y:S02]  /*79e00*/  IADD3 R34, P6, R34, UR14, RZ ;  /* 0x0000000e22227c10 */ /* 0x000fe4000ffde0ff */
[----:B--2---:R-:W-:Y:S02]  /*79e10*/  IADD3.X R35, R35, UR36, RZ, P1, !PT ;  /* 0x0000002423237c10 */ /* 0x004fe40008ffe4ff */
[----:B---3--:R-:W-:Y:S02]  /*79e20*/  IADD3 R36, P1, R36, UR14, RZ ;  /* 0x0000000e24247c10 */ /* 0x008fe4000ff3e0ff */
[----:B----4-:R-:W-:Y:S01]  /*79e30*/  IADD3.X R37, R37, UR36, RZ, P2, !PT ;  /* 0x0000002425257c10 */ /* 0x010fe200097fe4ff */
        /* <DEDUP_REMOVED lines=460> */
[----:B------:R-:W0:Y:S01]  /*7bb00*/  S2R R61, SR_TID.X ;  /* 0x00000000003d7919 */ /* 0x000e220000002100 */
[----:B------:R-:W1:Y:S01]  /*7bb10*/  S2R R60, SR_TID.X ;  /* 0x00000000003c7919 */ /* 0x000e620000002100 */
[----:B0-----:R-:W-:-:S02]  /*7bb20*/  LOP3.LUT R61, R61, 0x1f, RZ, 0xc0, !PT ;  /* 0x0000001f3d3d7812 */ /* 0x001fc400078ec0ff */
[----:B-1----:R-:W-:Y:S02]  /*7bb30*/  LOP3.LUT R60, R60, 0x1f, RZ, 0xc0, !PT ;  /* 0x0000001f3c3c7812 */ /* 0x002fe400078ec0ff */
[----:B------:R-:W-:Y:S02]  /*7bb40*/  LOP3.LUT R61, R61, 0x18, RZ, 0x3c, !PT ;  /* 0x000000183d3d7812 */ /* 0x000fe400078e3cff */
[----:B------:R-:W-:Y:S02]  /*7bb50*/  LOP3.LUT R60, R60, 0x10, RZ, 0x3c, !PT ;  /* 0x000000103c3c7812 */ /* 0x000fe400078e3cff */
[----:B------:R-:W-:Y:S02]  /*7bb60*/  IADD3 R33, P5, R33, UR14, RZ ;  /* 0x0000000e21217c10 */ /* 0x000fe4000ffbe0ff */
[----:B------:R-:W-:Y:S02]  /*7bb70*/  IADD3.X R34, R34, UR36, RZ, P6, !PT ;  /* 0x0000002422227c10 */ /* 0x000fe4000b7fe4ff */
[----:B--2---:R-:W-:-:S02]  /*7bb80*/  IADD3 R35, P6, R35, UR14, RZ ;  /* 0x0000000e23237c10 */ /* 0x004fc4000ffde0ff */
        /* <DEDUP_REMOVED lines=54> */
[----:B------:R1:W-:Y:S04]  /*7bef0*/  STL [R1+0x3b40], R46 ;  /* 0x003b402e01007387 */ /* 0x0003e80000100800 */
[----:B------:R1:W-:Y:S04]  /*7bf00*/  STL [R1+0x3b48], R40 ;  /* 0x003b482801007387 */ /* 0x0003e80000100800 */
[----:B------:R1:W-:Y:S04]  /*7bf10*/  STL [R1+0x3b60], R44 ;  /* 0x003b602c01007387 */ /* 0x0003e80000100800 */
[----:B------:R1:W-:Y:S04]  /*7bf20*/  STL [R1+0x3b50], R41 ;  /* 0x003b502901007387 */ /* 0x0003e80000100800 */
[----:B------:R1:W-:Y:S01]  /*7bf30*/  STL [R1+0x3b58], R45 ;  /* 0x003b582d01007387 */ /* 0x0003e20000100800 */
[----:B------:R-:W-:Y:S05]  /*7bf40*/  @P0 BRA `(.L_x_1) ;  /* 0xfffffac000740947 */ /* 0x000fea000383ffff */
.L_x_0:
[----:B------:R-:W2:Y:S01]  /*7bf50*/  LDL.LU R26, [R1+0x68] ;  /* 0x00006800011a7983 */ /* 0x000ea20000300800 */
[----:B------:R-:W-:Y:S01]  /*7bf60*/  ULDC UR6, c[0x0][0x248] ;  /* 0x0000920000067ab9 */ /* 0x000fe20000000800 */
[----:B------:R-:W-:Y:S01]  /*7bf70*/  ULDC.64 UR18, c[0x0][0x228] ;  /* 0x00008a0000127ab9 */ /* 0x000fe20000000a00 */
[----:B------:R-:W-:Y:S01]  /*7bf80*/  ULDC.64 UR20, c[0x0][0x228] ;  /* 0x00008a0000147ab9 */ /* 0x000fe20000000a00 */
[----:B------:R-:W2:Y:S01]  /*7bf90*/  LDL.LU R25, [R1+0x6c] ;  /* 0x00006c0001197983 */ /* 0x000ea20000300800 */
[----:B------:R-:W-:Y:S01]  /*7bfa0*/  ULDC UR7, c[0x0][0x248] ;  /* 0x0000920000077ab9 */ /* 0x000fe20000000800 */
[----:B------:R-:W-:Y:S01]  /*7bfb0*/  ULDC UR8, c[0x0][0x248] ;  /* 0x0000920000087ab9 */ /* 0x000fe20000000800 */
[----:B------:R-:W-:Y:S01]  /*7bfc0*/  ULDC.64 UR46, c[0x0][0x228] ;  /* 0x00008a00002e7ab9 */ /* 0x000fe20000000a00 */
[----:B------:R-:W3:Y:S01]  /*7bfd0*/  LDL.LU R24, [R1+0x80] ;  /* 0x0000800001187983 */ /* 0x000ee20000300800 */
[----:B------:R-:W-:Y:S01]  /*7bfe0*/  ULDC.64 UR10, c[0x0][0x220] ;  /* 0x00008800000a7ab9 */ /* 0x000fe20000000a00 */
[----:B------:R-:W-:Y:S01]  /*7bff0*/  ULDC.64 UR12, c[0x0][0x220] ;  /* 0x00008800000c7ab9 */ /* 0x000fe20000000a00 */
[----:B------:R-:W-:Y:S01]  /*7c000*/  ULDC UR14, c[0x0][0x248] ;  /* 0x00009200000e7ab9 */ /* 0x000fe20000000800 */
[----:B------:R-:W3:Y:S01]  /*7c010*/  LDL.LU R23, [R1+0x84] ;  /* 0x0000840001177983 */ /* 0x000ee20000300800 */
[----:B------:R-:W-:Y:S01]  /*7c020*/  ULDC UR15, c[0x0][0x248] ;  /* 0x00009200000f7ab9 */ /* 0x000fe20000000800 */
[----:B------:R-:W-:Y:S01]  /*7c030*/  ULDC UR16, c[0x0][0x248] ;  /* 0x0000920000107ab9 */ /* 0x000fe20000000800 */
[----:B------:R-:W-:Y:S01]  /*7c040*/  ULDC UR17, c[0x0][0x248] ;  /* 0x0000920000117ab9 */ /* 0x000fe20000000800 */
[----:B------:R-:W4:Y:S01]  /*7c050*/  LDL.LU R22, [R1+0x88] ;  /* 0x0000880001167983 */ /* 0x000f220000300800 */
        /* <DEDUP_REMOVED lines=11> */
[----:B0-----:R-:W4:Y:S01]  /*7c110*/  LDL.LU R19, [R1+0xa4] ;  /* 0x0000a40001137983 */ /* 0x001f220000300800 */
[----:B------:R-:W-:Y:S01]  /*7c120*/  ULDC UR31, c[0x0][0x248] ;  /* 0x00009200001f7ab9 */ /* 0x000fe20000000800 */
[----:B------:R-:W-:Y:S01]  /*7c130*/  ULDC UR32, c[0x0][0x248] ;  /* 0x0000920000207ab9 */ /* 0x000fe20000000800 */
[----:B------:R-:W-:Y:S01]  /*7c140*/  ULDC UR33, c[0x0][0x248] ;  /* 0x0000920000217ab9 */ /* 0x000fe20000000800 */
[----:B------:R-:W4:Y:S01]  /*7c150*/  LDL.LU R18, [R1+0xa8] ;  /* 0x0000a80001127983 */ /* 0x000f220000300800 */
[----:B------:R-:W-:Y:S01]  /*7c160*/  ULDC.64 UR42, c[0x0][0x228] ;  /* 0x00008a00002a7ab9 */ /* 0x000fe20000000a00 */
[----:B------:R-:W-:Y:S01]  /*7c170*/  ULDC.64 UR44, c[0x0][0x228] ;  /* 0x00008a00002c7ab9 */ /* 0x000fe20000000a00 */
[----:B------:R-:W-:Y:S01]  /*7c180*/  ULDC.64 UR60, c[0x0][0x228] ;  /* 0x00008a00003c7ab9 */ /* 0x000fe20000000a00 */
        /* <DEDUP_REMOVED lines=13> */
[----:B------:R-:W-:-:S03]  /*7c260*/  ULDC.64 UR36, c[0x0][0x228] ;  /* 0x00008a0000247ab9 */ /* 0x000fc60000000a00 */
[----:B------:R-:W4:Y:S04]  /*7c270*/  LDL.LU R13, [R1+0xcc] ;  /* 0x0000cc00010d7983 */ /* 0x000f280000300800 */
[----:B------:R-:W4:Y:S04]  /*7c280*/  LDL.LU R12, [R1+0xe0] ;  /* 0x0000e000010c7983 */ /* 0x000f280000300800 */
[----:B------:R-:W4:Y:S04]  /*7c290*/  LDL.LU R11, [R1+0xe4] ;  /* 0x0000e400010b7983 */ /* 0x000f280000300800 */
[----:B------:R-:W4:Y:S04]  /*7c2a0*/  LDL.LU R10, [R1+0xe8] ;  /* 0x0000e800010a7983 */ /* 0x000f280000300800 */
[----:B------:R-:W4:Y:S04]  /*7c2b0*/  LDL.LU R9, [R1+0xec] ;  /* 0x0000ec0001097983 */ /* 0x000f280000300800 */
[----:B------:R-:W4:Y:S04]  /*7c2c0*/  LDL.LU R8, [R1+0x100] ;  /* 0x0001000001087983 */ /* 0x000f280000300800 */
[----:B-1----:R-:W4:Y:S04]  /*7c2d0*/  LDL.LU R7, [R1+0x104] ;  /* 0x0001040001077983 */ /* 0x002f280000300800 */
[----:B------:R-:W4:Y:S04]  /*7c2e0*/  LDL.LU R6, [R1+0x108] ;  /* 0x0001080001067983 */ /* 0x000f280000300800 */
[----:B------:R-:W4:Y:S04]  /*7c2f0*/  LDL.LU R5, [R1+0x10c] ;  /* 0x00010c0001057983 */ /* 0x000f280000300800 */
[----:B------:R-:W4:Y:S04]  /*7c300*/  LDL.LU R4, [R1+0x120] ;  /* 0x0001200001047983 */ /* 0x000f280000300800 */
[----:B------:R-:W4:Y:S04]  /*7c310*/  LDL.LU R3, [R1+0x124] ;  /* 0x0001240001037983 */ /* 0x000f280000300800 */
[----:B-----5:R-:W-:Y:S04]  /*7c320*/  STL [R1+0x66b8], R0 ;  /* 0x0066b80001007387 */ /* 0x020fe80000100800 */
[----:B------:R3:W-:Y:S04]  /*7c330*/  STL [R1+0x66b4], R2 ;  /* 0x0066b40201007387 */ /* 0x0007e80000100800 */
[----:B------:R-:W-:Y:S01]  /*7c340*/  STL [R1+0x66b0], R60 ;  /* 0x0066b03c01007387 */ /* 0x000fe20000100800 */
[----:B--2---:R-:W-:-:S05]  /*7c350*/  F2FP.SATFINITE.E5M2.F32.PACK_AB_MERGE_C R25, R25, R26, RZ ;  /* 0x0000001a1919723e */ /* 0x004fca00048060ff */
[----:B------:R-:W-:Y:S01]  /*7c360*/  STL [R1+0x5508], R25 ;  /* 0x0055081901007387 */ /* 0x000fe20000100800 */
[----:B---3--:R-:W-:-:S05]  /*7c370*/  F2FP.SATFINITE.E5M2.F32.PACK_AB_MERGE_C R2, R23, R24, RZ ;  /* 0x000000181702723e */ /* 0x008fca00048060ff */
[----:B------:R0:W-:Y:S01]  /*7c380*/  STL [R1+0x5400], R2 ;  /* 0x0054000201007387 */ /* 0x0001e20000100800 */
[----:B----4-:R-:W-:-:S05]  /*7c390*/  F2FP.SATFINITE.E5M2.F32.PACK_AB_MERGE_C R0, R21, R22, RZ ;  /* 0x000000161500723e */ /* 0x010fca00048060ff */
[----:B------:R1:W-:Y:S01]  /*7c3a0*/  STL [R1+0x5438], R0 ;  /* 0x0054380001007387 */ /* 0x0003e20000100800 */
[----:B------:R-:W-:-:S05]  /*7c3b0*/  F2FP.SATFINITE.E5M2.F32.PACK_AB_MERGE_C R19, R19, R20, RZ ;  /* 0x000000141313723e */ /* 0x000fca00048060ff */
[----:B------:R-:W-:Y:S01]  /*7c3c0*/  STL [R1+0x52a0], R19 ;  /* 0x0052a01301007387 */ /* 0x000fe20000100800 */
[----:B0-----:R-:W-:-:S05]  /*7c3d0*/  F2FP.SATFINITE.E5M2.F32.PACK_AB_MERGE_C R2, R17, R18, RZ ;  /* 0x000000121102723e */ /* 0x001fca00048060ff */
[----:B------:R0:W-:Y:S01]  /*7c3e0*/  STL [R1+0x5290], R2 ;  /* 0x0052900201007387 */ /* 0x0001e20000100800 */
[----:B-1----:R-:W-:-:S05]  /*7c3f0*/  F2FP.SATFINITE.E5M2.F32.PACK_AB_MERGE_C R0, R15, R16, RZ ;  /* 0x000000100f00723e */ /* 0x002fca00048060ff */
        /* <DEDUP_REMOVED lines=9> */
[----:B0-----:R-:W-:-:S03]  /*7c490*/  F2FP.SATFINITE.E5M2.F32.PACK_AB_MERGE_C R2, R5, R6, RZ ;  /* 0x000000060502723e */ /* 0x001fc600048060ff */
[----:B------:R-:W2:Y:S04]  /*7c4a0*/  LDL.LU R60, [R1+0x12c] ;  /* 0x00012c00013c7983 */ /* 0x000ea80000300800 */
[----:B------:R0:W-:Y:S01]  /*7c4b0*/  STL [R1+0x504c], R2 ;  /* 0x00504c0201007387 */ /* 0x0001e20000100800 */
[----:B-1----:R-:W-:-:S03]  /*7c4c0*/  F2FP.SATFINITE.E5M2.F32.PACK_AB_MERGE_C R0, R3, R4, RZ ;  /* 0x000000040300723e */ /* 0x002fc600048060ff */
[----:B0-----:R-:W3:Y:S04]  /*7c4d0*/  LDL.LU R2, [R1+0x140] ;  /* 0x0001400001027983 */ /* 0x001ee80000300800 */
[----:B------:R-:W-:Y:S04]  /*7c4e0*/  STL [R1+0x4f80], R0 ;  /* 0x004f800001007387 */ /* 0x000fe80000100800 */
[----:B---3--:R0:W-:Y:S04]  /*7c4f0*/  STL [R1+0x66c0], R2 ;  /* 0x0066c00201007387 */ /* 0x0081e80000100800 */
[----:B0-----:R-:W2:Y:S04]  /*7c500*/  LDL.LU R2, [R1+0x128] ;  /* 0x0001280001027983 */ /* 0x001ea80000300800 */
[----:B------:R-:W3:Y:S04]  /*7c510*/  LDL.LU R0, [R1+0x144] ;  /* 0x0001440001007983 */ /* 0x000ee80000300800 */
[----:B------:R-:W4:Y:S04]  /*7c520*/  LDL.LU R61, [R1+0x148] ;  /* 0x00014800013d7983 */ /* 0x000f280000300800 */
[----:B------:R-:W4:Y:S04]  /*7c530*/  LDL.LU R59, [R1+0x14c] ;  /* 0x00014c00013b7983 */ /* 0x000f280000300800 */
        /* <DEDUP_REMOVED lines=56> */
[----:B--2---:R-:W-:-:S03]  /*7c8c0*/  F2FP.SATFINITE.E5M2.F32.PACK_AB_MERGE_C R60, R60, R2, RZ ;  /* 0x000000023c3c723e */ /* 0x004fc600048060ff */
[----:B------:R-:W2:Y:S04]  /*7c8d0*/  LDL.LU R2, [R1+0x66c0] ;  /* 0x0066c00001027983 */ /* 0x000ea80000300800 */
[----:B------:R-:W-:Y:S01]  /*7c8e0*/  STL [R1+0x4fa0], R60 ;  /* 0x004fa03c01007387 */ /* 0x000fe20000100800 */
[----:B---3--:R-:W-:Y:S02]  /*7c8f0*/  F2FP.SATFINITE.E5M2.F32.PACK_AB_MERGE_C R57, R57, R58, RZ ;  /* 0x0000003a3939723e */ /* 0x008fe400048060ff */
[----:B----4-:R-:W-:Y:S02]  /*7c900*/  F2FP.SATFINITE.E5M2.F32.PACK_AB_MERGE_C R51, R51, R52, RZ ;  /* 0x000000343333723e */ /* 0x010fe400048060ff */
[----:B------:R-:W-:Y:S02]  /*7c910*/  F2FP.SATFINITE.E5M2.F32.PACK_AB_MERGE_C R45, R45, R46, RZ ;  /* 0x0000002e2d2d723e */ /* 0x000fe400048060ff */
[----:B------:R-:W-:-:S02]  /*7c920*/  F2FP.SATFINITE.E5M2.F32.PACK_AB_MERGE_C R39, R39, R40, RZ ;  /* 0x000000282727723e */ /* 0x000fc400048060ff */
[----:B------:R-:W-:Y:S02]  /*7c930*/  F2FP.SATFINITE.E5M2.F32.PACK_AB_MERGE_C R33, R33, R34, RZ ;  /* 0x000000222121723e */ /* 0x000fe400048060ff */
[----:B------:R-:W-:Y:S02]  /*7c940*/  F2FP.SATFINITE.E5M2.F32.PACK_AB_MERGE_C R27, R27, R28, RZ ;  /* 0x0000001c1b1b723e */ /* 0x000fe400048060ff */
[----:B------:R-:W-:Y:S02]  /*7c950*/  F2FP.SATFINITE.E5M2.F32.PACK_AB_MERGE_C R21, R21, R22, RZ ;  /* 0x000000161515723e */ /* 0x000fe400048060ff */
[----:B------:R-:W-:Y:S02]  /*7c960*/  F2FP.SATFINITE.E5M2.F32.PACK_AB_MERGE_C R15, R15, R16, RZ ;  /* 0x000000100f0f723e */ /* 0x000fe400048060ff */
[----:B------:R-:W-:Y:S02]  /*7c970*/  F2FP.SATFINITE.E5M2.F32.PACK_AB_MERGE_C R9, R9, R10, RZ ;  /* 0x0000000a0909723e */ /* 0x000fe400048060ff */
[----:B--2---:R-:W-:-:S02]  /*7c980*/  F2FP.SATFINITE.E5M2.F32.PACK_AB_MERGE_C R0, R0, R2, RZ ;  /* 0x000000020000723e */ /* 0x004fc400048060ff */
[----:B------:R-:W-:-:S03]  /*7c990*/  F2FP.SATFINITE.E5M2.F32.PACK_AB_MERGE_C R2, R59, R61, RZ ;  /* 0x0000003d3b02723e */ /* 0x000fc600048060ff */
[----:B------:R0:W-:Y:S04]  /*7c9a0*/  STL [R1+0x4efc], R0 ;  /* 0x004efc0001007387 */ /* 0x0001e80000100800 */
[----:B------:R1:W-:Y:S01]  /*7c9b0*/  STL [R1+0x4f04], R2 ;  /* 0x004f040201007387 */ /* 0x0003e20000100800 */
[----:B0-----:R-:W-:-:S03]  /*7c9c0*/  F2FP.SATFINITE.E5M2.F32.PACK_AB_MERGE_C R0, R55, R56, RZ ;  /* 0x000000383700723e */ /* 0x001fc600048060ff */
[----:B------:R-:W-:Y:S01]  /*7c9d0*/  STL [R1+0x4e80], R57 ;  /* 0x004e803901007387 */ /* 0x000fe20000100800 */
[----:B-1----:R-:W-:-:S03]  /*7c9e0*/  F2FP.SATFINITE.E5M2.F32.PACK_AB_MERGE_C R2, R53, R54, RZ ;  /* 0x000000363502723e */ /* 0x002fc600048060ff */
        /* <DEDUP_REMOVED lines=41> */
[----:B0-----:R-:W2:Y:S04]  /*7cc80*/  LDL.LU R0, [R1+0x4a4] ;  /* 0x0004a40001007983 */ /* 0x001ea80000300800 */
[----:B------:R0:W-:Y:S04]  /*7cc90*/  STL [R1+0x5044], R2 ;  /* 0x0050440201007387 */ /* 0x0001e80000100800 */
[----:B0-----:R-:W3:Y:S01]  /*7cca0*/  LDL.LU R2, [R1+0x4a8] ;  /* 0x0004a80001027983 */ /* 0x001ee20000300800 */
[----:B------:R-:W-:-:S05]  /*7ccb0*/  F2FP.SATFINITE.E5M2.F32.PACK_AB_MERGE_C R3, R3, R4, RZ ;  /* 0x000000040303723e */ /* 0x000fca00048060ff */
        /* <DEDUP_REMOVED lines=62> */
[----:B--2---:R-:W-:-:S03]  /*7d0a0*/  F2FP.SATFINITE.E5M2.F32.PACK_AB_MERGE_C R0, R0, R2, RZ ;  /* 0x000000020000723e */ /* 0x004fc600048060ff */
[----:B------:R-:W2:Y:S04]  /*7d0b0*/  LDL.LU R2, [R1+0x66bc] ;  /* 0x0066bc0001027983 */ /* 0x000ea80000300800 */
[----:B------:R0:W-:Y:S01]  /*7d0c0*/  STL [R1+0x4f70], R0 ;  /* 0x004f700001007387 */ /* 0x0001e20000100800 */
[----:B----4-:R-:W-:-:S03]  /*7d0d0*/  F2FP.SATFINITE.E5M2.F32.PACK_AB_MERGE_C R59, R59, R61, RZ ;  /* 0x0000003d3b3b723e */ /* 0x010fc600048060ff */
[----:B0-----:R-:W4:Y:S01]  /*7d0e0*/  LDL.LU R0, [R1+0x66b8] ;  /* 0x0066b80001007983 */ /* 0x001f220000300800 */
[----:B---3--:R-:W-:Y:S02]  /*7d0f0*/  F2FP.SATFINITE.E5M2.F32.PACK_AB_MERGE_C R57, R57, R58, RZ ;  /* 0x0000003a3939723e */ /* 0x008fe400048060ff */
[----:B------:R-:W-:Y:S02]  /*7d100*/  F2FP.SATFINITE.E5M2.F32.PACK_AB_MERGE_C R55, R55, R56, RZ ;  /* 0x000000383737723e */ /* 0x000fe400048060ff */
[----:B------:R-:W-:Y:S02]  /*7d110*/  F2FP.SATFINITE.E5M2.F32.PACK_AB_MERGE_C R53, R53, R54, RZ ;  /* 0x000000363535723e */ /* 0x000fe400048060ff */
[----:B------:R-:W-:Y:S02]  /*7d120*/  F2FP.SATFINITE.E5M2.F32.PACK_AB_MERGE_C R51, R51, R52, RZ ;  /* 0x000000343333723e */ /* 0x000fe400048060ff */
[----:B------:R-:W-:Y:S02]  /*7d130*/  F2FP.SATFINITE.E5M2.F32.PACK_AB_MERGE_C R49, R49, R50, RZ ;  /* 0x000000323131723e */ /* 0x000fe400048060ff */
[----:B------:R-:W-:-:S02]  /*7d140*/  F2FP.SATFINITE.E5M2.F32.PACK_AB_MERGE_C R47, R47, R48, RZ ;  /* 0x000000302f2f723e */ /* 0x000fc400048060ff */
[----:B------:R-:W-:Y:S02]  /*7d150*/  F2FP.SATFINITE.E5M2.F32.PACK_AB_MERGE_C R45, R45, R46, RZ ;  /* 0x0000002e2d2d723e */ /* 0x000fe400048060ff */
        /* <DEDUP_REMOVED lines=21> */
[----:B--2---:R-:W-:Y:S02]  /*7d2b0*/  F2FP.SATFINITE.E5M2.F32.PACK_AB_MERGE_C R60, R60, R2, RZ ;  /* 0x000000023c3c723e */ /* 0x004fe400048060ff */
[----:B------:R-:W2:Y:S04]  /*7d2c0*/  LDL.LU R2, [R1+0x66b4] ;  /* 0x0066b40001027983 */ /* 0x000ea80000300800 */
[----:B------:R-:W-:Y:S04]  /*7d2d0*/  STL [R1+0x4f60], R60 ;  /* 0x004f603c01007387 */ /* 0x000fe80000100800 */
        /* <DEDUP_REMOVED lines=27> */
[----:B------:R-:W2:Y:S04]  /*7d490*/  LDL.LU R4, [R1+0x3c8] ;  /* 0x0003c80001047983 */ /* 0x000ea80000300800 */
[----:B------:R2:W-:Y:S04]  /*7d4a0*/  STL [R1+0x50d8], R6 ;  /* 0x0050d80601007387 */ /* 0x0005e80000100800 */
[----:B------:R-:W2:Y:S04]  /*7d4b0*/  LDL.LU R3, [R1+0x3cc] ;  /* 0x0003cc0001037983 */ /* 0x000ea80000300800 */
[----:B------:R2:W-:Y:S04]  /*7d4c0*/  STL [R1+0x4fd8], R5 ;  /* 0x004fd80501007387 */ /* 0x0005e80000100800 */
[----:B------:R-:W2:Y:S04]  /*7d4d0*/  LDL R61, [R1+0x3b0] ;  /* 0x0003b000013d7983 */ /* 0x000ea80000100800 */
[----:B0-----:R-:W2:Y:S04]  /*7d4e0*/  LDL R59, [R1+0x3b4] ;  /* 0x0003b400013b7983 */ /* 0x001ea80000100800 */
[----:B------:R-:W2:Y:S04]  /*7d4f0*/  LDL R58, [R1+0x3b8] ;  /* 0x0003b800013a7983 */ /* 0x000ea80000100800 */
[----:B-1----:R-:W2:Y:S04]  /*7d500*/  LDL R57, [R1+0x3bc] ;  /* 0x0003bc0001397983 */ /* 0x002ea80000100800 */
[----:B------:R-:W2:Y:S04]  /*7d510*/  LDL R56, [R1+0x3a0] ;  /* 0x0003a00001387983 */ /* 0x000ea80000100800 */
[----:B---3--:R-:W3:Y:S04]  /*7d520*/  LDL R55, [R1+0x3a4] ;  /* 0x0003a40001377983 */ /* 0x008ee80000100800 */
[----:B------:R-:W3:Y:S04]  /*7d530*/  LDL R54, [R1+0x3a8] ;  /* 0x0003a80001367983 */ /* 0x000ee80000100800 */
[----:B----4-:R-:W4:Y:S04]  /*7d540*/  LDL R53, [R1+0x3ac] ;  /* 0x0003ac0001357983 */ /* 0x010f280000100800 */
[----:B------:R-:W4:Y:S04]  /*7d550*/  LDL R52, [R1+0x390] ;  /* 0x0003900001347983 */ /* 0x000f280000100800 */
[----:B------:R-:W4:Y:S04]  /*7d560*/  LDL R51, [R1+0x394] ;  /* 0x0003940001337983 */ /* 0x000f280000100800 */
[----:B------:R-:W4:Y:S04]  /*7d570*/  LDL R50, [R1+0x398] ;  /* 0x0003980001327983 */ /* 0x000f280000100800 */
[----:B------:R-:W4:Y:S04]  /*7d580*/  LDL R49, [R1+0x39c] ;  /* 0x00039c0001317983 */ /* 0x000f280000100800 */
[----:B------:R-:W4:Y:S04]  /*7d590*/  LDL.LU R48, [R1+0x380] ;  /* 0x0003800001307983 */ /* 0x000f280000300800 */
[----:B------:R-:W4:Y:S04]  /*7d5a0*/  LDL.LU R47, [R1+0x384] ;  /* 0x00038400012f7983 */ /* 0x000f280000300800 */
[----:B------:R-:W4:Y:S04]  /*7d5b0*/  LDL R46, [R1+0x388] ;  /* 0x00038800012e7983 */ /* 0x000f280000100800 */
[----:B------:R-:W4:Y:S04]  /*7d5c0*/  LDL R45, [R1+0x38c] ;  /* 0x00038c00012d7983 */ /* 0x000f280000100800 */
        /* <DEDUP_REMOVED lines=39> */
[----:B------:R-:W2:Y:S01]  /*7d840*/  LDL.LU R5, [R1+0x2fc] ;  /* 0x0002fc0001057983 */ /* 0x000ea20000300800 */
[----:B------:R-:W-:-:S03]  /*7d850*/  F2FP.SATFINITE.E5M2.F32.PACK_AB_MERGE_C R60, R3, R4, RZ ;  /* 0x00000004033c723e */ /* 0x000fc600048060ff */
[----:B------:R-:W2:Y:S04]  /*7d860*/  LDL.LU R4, [R1+0x2e0] ;  /* 0x0002e00001047983 */ /* 0x000ea80000300800 */
[----:B------:R-:W2:Y:S01]  /*7d870*/  LDL.LU R3, [R1+0x2e4] ;  /* 0x0002e40001037983 */ /* 0x000ea20000300800 */
[----:B------:R-:W-:-:S03]  /*7d880*/  F2FP.SATFINITE.E5M2.F32.PACK_AB_MERGE_C R59, R59, R61, RZ ;  /* 0x0000003d3b3b723e */ /* 0x000fc600048060ff */
[----:B------:R-:W-:Y:S01]  /*7d890*/  STL [R1+0x4fd0], R60 ;  /* 0x004fd03c01007387 */ /* 0x000fe20000100800 */
[----:B------:R-:W-:-:S03]  /*7d8a0*/  F2FP.SATFINITE.E5M2.F32.PACK_AB_MERGE_C R57, R57, R58, RZ ;  /* 0x0000003a3939723e */ /* 0x000fc600048060ff */
[----:B------:R-:W-:Y:S01]  /*7d8b0*/  STL [R1+0x4f44], R59 ;  /* 0x004f443b01007387 */ /* 0x000fe20000100800 */
[----:B---3--:R-:W-:-:S03]  /*7d8c0*/  F2FP.SATFINITE.E5M2.F32.PACK_AB_MERGE_C R55, R55, R56, RZ ;  /* 0x000000383737723e */ /* 0x008fc600048060ff */
[----:B------:R-:W-:Y:S01]  /*7d8d0*/  STL [R1+0x4f48], R57 ;  /* 0x004f483901007387 */ /* 0x000fe20000100800 */
[----:B----4-:R-:W-:-:S03]  /*7d8e0*/  F2FP.SATFINITE.E5M2.F32.PACK_AB_MERGE_C R53, R53, R54, RZ ;  /* 0x000000363535723e */ /* 0x010fc600048060ff */
[----:B------:R-:W-:Y:S01]  /*7d8f0*/  STL [R1+0x4eb0], R55 ;  /* 0x004eb03701007387 */ /* 0x000fe20000100800 */
[----:B------:R-:W-:-:S03]  /*7d900*/  F2FP.SATFINITE.E5M2.F32.PACK_AB_MERGE_C R51, R51, R52, RZ ;  /* 0x000000343333723e */ /* 0x000fc600048060ff */
        /* <DEDUP_REMOVED lines=42> */
[----:B------:R-:W-:Y:S04]  /*7dbb0*/  STL [R1+0x5224], R11 ;  /* 0x0052240b01007387 */ /* 0x000fe80000100800 */
[----:B------:R0:W-:Y:S01]  /*7dbc0*/  STL [R1+0x5218], R9 ;  /* 0x0052180901007387 */ /* 0x0001e20000100800 */
[----:B--2---:R-:W-:-:S03]  /*7dbd0*/  F2FP.SATFINITE.E5M2.F32.PACK_AB_MERGE_C R7, R7, R8, RZ ;  /* 0x000000080707723e */ /* 0x004fc600048060ff */
[----:B0-----:R-:W2:Y:S01]  /*7dbe0*/  LDL.LU R9, [R1+0x2e8] ;  /* 0x0002e80001097983 */ /* 0x001ea20000300800 */
[----:B------:R-:W-:-:S03]  /*7dbf0*/  F2FP.SATFINITE.E5M2.F32.PACK_AB_MERGE_C R6, R5, R6, RZ ;  /* 0x000000060506723e */ /* 0x000fc600048060ff */
[----:B------:R0:W-:Y:S04]  /*7dc00*/  STL [R1+0x5184], R7 ;  /* 0x0051840701007387 */ /* 0x0001e80000100800 */
[----:B------:R-:W2:Y:S04]  /*7dc10*/  LDL.LU R5, [R1+0x2ec] ;  /* 0x0002ec0001057983 */ /* 0x000ea80000300800 */
[----:B------:R-:W-:Y:S04]  /*7dc20*/  STL [R1+0x517c], R6 ;  /* 0x00517c0601007387 */ /* 0x000fe80000100800 */
[----:B0-----:R-:W3:Y:S01]  /*7dc30*/  LDL.LU R7, [R1+0x2d0] ;  /* 0x0002d00001077983 */ /* 0x001ee20000300800 */
[----:B------:R-:W-:-:S03]  /*7dc40*/  F2FP.SATFINITE.E5M2.F32.PACK_AB_MERGE_C R4, R3, R4, RZ ;  /* 0x000000040304723e */ /* 0x000fc600048060ff */
[----:B------:R-:W3:Y:S04]  /*7dc50*/  LDL.LU R3, [R1+0x2d4] ;  /* 0x0002d40001037983 */ /* 0x000ee80000300800 */
        /* <DEDUP_REMOVED lines=23> */
[----:B------:R-:W4:Y:S04]  /*7ddd0*/  LDL R6, [R1+0x211c] ;  /* 0x00211c0001067983 */ /* 0x000f280000100800 */
[----:B------:R-:W4:Y:S04]  /*7dde0*/  LDL.LU R20, [R1+0x270] ;  /* 0x0002700001147983 */ /* 0x000f280000300800 */
[----:B------:R-:W4:Y:S04]  /*7ddf0*/  LDL.LU R8, [R1+0x274] ;  /* 0x0002740001087983 */ /* 0x000f280000300800 */
[----:B------:R-:W4:Y:S04]  /*7de00*/  LDL.LU R19, [R1+0x278] ;  /* 0x0002780001137983 */ /* 0x000f280000300800 */
[----:B------:R-:W4:Y:S04]  /*7de10*/  LDL.LU R18, [R1+0x27c] ;  /* 0x00027c0001127983 */ /* 0x000f280000300800 */
[----:B------:R-:W4:Y:S01]  /*7de20*/  LDL.LU R17, [R1+0x260] ;  /* 0x0002600001117983 */ /* 0x000f220000300800 */
[----:B--2---:R-:W-:-:S03]  /*7de30*/  F2FP.SATFINITE.E5M2.F32.PACK_AB_MERGE_C R5, R5, R9, RZ ;  /* 0x000000090505723e */ /* 0x004fc600048060ff */
[----:B------:R-:W2:Y:S04]  /*7de40*/  LDL.LU R9, [R1+0x264] ;  /* 0x0002640001097983 */ /* 0x000ea80000300800 */
[----:B------:R0:W-:Y:S04]  /*7de50*/  STL [R1+0x50bc], R5 ;  /* 0x0050bc0501007387 */ /* 0x0001e80000100800 */
[----:B------:R-:W2:Y:S04]  /*7de60*/  LDL.LU R16, [R1+0x268] ;  /* 0x0002680001107983 */ /* 0x000ea80000300800 */
[----:B------:R-:W2:Y:S04]  /*7de70*/  LDL.LU R15, [R1+0x26c] ;  /* 0x00026c00010f7983 */ /* 0x000ea80000300800 */
[----:B------:R-:W2:Y:S04]  /*7de80*/  LDL.LU R14, [R1+0x250] ;  /* 0x00025000010e7983 */ /* 0x000ea80000300800 */
[----:B------:R-:W2:Y:S04]  /*7de90*/  LDL.LU R13, [R1+0x254] ;  /* 0x00025400010d7983 */ /* 0x000ea80000300800 */
[----:B------:R-:W2:Y:S04]  /*7dea0*/  LDL.LU R12, [R1+0x258] ;  /* 0x00025800010c7983 */ /* 0x000ea80000300800 */
[----:B------:R-:W2:Y:S04]  /*7deb0*/  LDL.LU R11, [R1+0x25c] ;  /* 0x00025c00010b7983 */ /* 0x000ea80000300800 */
[----:B------:R-:W2:Y:S04]  /*7dec0*/  LDL.LU R10, [R1+0x240] ;  /* 0x00024000010a7983 */ /* 0x000ea80000300800 */
[----:B0-----:R-:W2:Y:S01]  /*7ded0*/  LDL.LU R5, [R1+0x244] ;  /* 0x0002440001057983 */ /* 0x001ea20000300800 */
[----:B---3--:R-:W-:-:S03]  /*7dee0*/  F2FP.SATFINITE.E5M2.F32.PACK_AB_MERGE_C R42, R3, R7, RZ ;  /* 0x00000007032a723e */ /* 0x008fc600048060ff */
[----:B------:R-:W3:Y:S04]  /*7def0*/  LDL.LU R7, [R1+0x248] ;  /* 0x0002480001077983 */ /* 0x000ee80000300800 */
[----:B------:R-:W3:Y:S01]  /*7df00*/  LDL.LU R3, [R1+0x24c] ;  /* 0x00024c0001037983 */ /* 0x000ee20000300800 */
[----:B----4-:R-:W-:-:S03]  /*7df10*/  F2FP.SATFINITE.E5M2.F32.PACK_AB_MERGE_C R40, R40, R41, RZ ;  /* 0x000000292828723e */ /* 0x010fc600048060ff */
[----:B------:R-:W-:Y:S01]  /*7df20*/  STL [R1+0x4fcc], R42 ;  /* 0x004fcc2a01007387 */ /* 0x000fe20000100800 */
[----:B------:R-:W-:-:S03]  /*7df30*/  F2FP.SATFINITE.E5M2.F32.PACK_AB_MERGE_C R38, R38, R39, RZ ;  /* 0x000000272626723e */ /* 0x000fc600048060ff */
[----:B------:R-:W-:Y:S01]  /*7df40*/  STL [R1+0x4fbc], R40 ;  /* 0x004fbc2801007387 */ /* 0x000fe20000100800 */
[----:B------:R-:W-:-:S03]  /*7df50*/  F2FP.SATFINITE.E5M2.F32.PACK_AB_MERGE_C R36, R36, R37, RZ ;  /* 0x000000252424723e */ /* 0x000fc600048060ff */
[----:B------:R-:W-:Y:S01]  /*7df60*/  STL [R1+0x4f30], R38 ;  /* 0x004f302601007387 */ /* 0x000fe20000100800 */
[----:B------:R-:W-:Y:S01]  /*7df70*/  LOP3.LUT R0, R0, 0xfff7ffff, RZ, 0xc0, !PT ;  /* 0xfff7ffff00007812 */ /* 0x000fe200078ec0ff */
[----:B------:R-:W0:Y:S02]  /*7df80*/  LDC R37, c[0x0][0x244] ;  /* 0x00009100ff257b82 */ /* 0x000e240000000800 */
[----:B------:R-:W-:Y:S01]  /*7df90*/  STL [R1+0x4f1c], R36 ;  /* 0x004f1c2401007387 */ /* 0x000fe20000100800 */
[----:B------:R-:W-:-:S03]  /*7dfa0*/  F2FP.SATFINITE.E5M2.F32.PACK_AB_MERGE_C R33, R4, R33, RZ ;  /* 0x000000210421723e */ /* 0x000fc600048060ff */
[----:B------:R-:W4:Y:S01]  /*7dfb0*/  LDL.LU R4, [R1+0x3d7c] ;  /* 0x003d7c0001047983 */ /* 0x000f220000300800 */
[----:B------:R-:W-:Y:S02]  /*7dfc0*/  F2FP.SATFINITE.E5M2.F32.PACK_AB_MERGE_C R34, R34, R35, RZ ;  /* 0x000000232222723e */ /* 0x000fe400048060ff */
[----:B------:R-:W-:Y:S01]  /*7dfd0*/  LOP3.LUT R2, R2, 0xfffbffff, RZ, 0xc0, !PT ;  /* 0xfffbffff02027812 */ /* 0x000fe200078ec0ff */
[----:B------:R-:W1:Y:S01]  /*7dfe0*/  LDC R35, c[0x0][0x244] ;  /* 0x00009100ff237b82 */ /* 0x000e620000000800 */
[----:B------:R-:W-:Y:S01]  /*7dff0*/  F2FP.SATFINITE.E5M2.F32.PACK_AB_MERGE_C R31, R31, R32, RZ ;  /* 0x000000201f1f723e */ /* 0x000fe200048060ff */
[----:B------:R-:W-:Y:S04]  /*7e000*/  STL [R1+0x4eac], R34 ;  /* 0x004eac2201007387 */ /* 0x000fe80000100800 */
[----:B------:R0:W-:Y:S01]  /*7e010*/  STL [R1+0x4ea4], R33 ;  /* 0x004ea42101007387 */ /* 0x0001e20000100800 */
[----:B------:R-:W-:-:S03]  /*7e020*/  F2FP.SATFINITE.E5M2.F32.PACK_AB_MERGE_C R29, R29, R30, RZ ;  /* 0x0000001e1d1d723e */ /* 0x000fc600048060ff */
[----:B------:R0:W-:Y:S01]  /*7e030*/  STL [R1+0x4e3c], R31 ;  /* 0x004e3c1f01007387 */ /* 0x0001e20000100800 */
[----:B------:R-:W-:-:S03]  /*7e040*/  F2FP.SATFINITE.E5M2.F32.PACK_AB_MERGE_C R27, R27, R28, RZ ;  /* 0x0000001c1b1b723e */ /* 0x000fc600048060ff */
[----:B------:R1:W-:Y:S01]  /*7e050*/  STL [R1+0x4e34], R29 ;  /* 0x004e341d01007387 */ /* 0x0003e20000100800 */
[----:B0-----:R-:W0:Y:S01]  /*7e060*/  LDC R33, c[0x0][0x244] ;  /* 0x00009100ff217b82 */ /* 0x001e220000000800 */
[----:B------:R-:W-:Y:S02]  /*7e070*/  F2FP.SATFINITE.E5M2.F32.PACK_AB_MERGE_C R25, R25, R26, RZ ;  /* 0x0000001a1919723e */ /* 0x000fe400048060ff */
[----:B------:R1:W-:Y:S05]  /*7e080*/  STL [R1+0x4dc0], R27 ;  /* 0x004dc01b01007387 */ /* 0x0003ea0000100800 */
[----:B------:R-:W0:Y:S01]  /*7e090*/  LDC R31, c[0x0][0x244] ;  /* 0x00009100ff1f7b82 */ /* 0x000e220000000800 */
[----:B------:R-:W-:Y:S01]  /*7e0a0*/  F2FP.SATFINITE.E5M2.F32.PACK_AB_MERGE_C R23, R23, R24, RZ ;  /* 0x000000181717723e */ /* 0x000fe200048060ff */
[----:B------:R1:W-:Y:S06]  /*7e0b0*/  STL [R1+0x4dc4], R25 ;  /* 0x004dc41901007387 */ /* 0x0003ec0000100800 */
[----:B-1----:R-:W1:Y:S01]  /*7e0c0*/  LDC R29, c[0x0][0x244] ;  /* 0x00009100ff1d7b82 */ /* 0x002e620000000800 */
[----:B------:R-:W-:Y:S01]  /*7e0d0*/  F2FP.SATFINITE.E5M2.F32.PACK_AB_MERGE_C R21, R21, R22, RZ ;  /* 0x000000161515723e */ /* 0x000fe200048060ff */
[----:B------:R0:W-:Y:S06]  /*7e0e0*/  STL [R1+0x4d4c], R23 ;  /* 0x004d4c1701007387 */ /* 0x0001ec0000100800 */
[----:B------:R-:W1:Y:S01]  /*7e0f0*/  LDC R27, c[0x0][0x244] ;  /* 0x00009100ff1b7b82 */ /* 0x000e620000000800 */
[----:B------:R0:W-:Y:S01]  /*7e100*/  STL [R1+0x4d44], R21 ;  /* 0x004d441501007387 */ /* 0x0001e20000100800 */
[----:B------:R-:W-:Y:S01]  /*7e110*/  IMAD R6, R6, UR6, RZ ;  /* 0x0000000606067c24 */ /* 0x000fe2000f8e02ff */
[----:B------:R-:W-:-:S05]  /*7e120*/  ULDC UR6, c[0x0][0x248] ;  /* 0x0000920000067ab9 */ /* 0x000fca0000000800 */
[----:B------:R-:W1:Y:S01]  /*7e130*/  LDC R25, c[0x0][0x244] ;  /* 0x00009100ff197b82 */ /* 0x000e620000000800 */
[----:B------:R-:W-:Y:S02]  /*7e140*/  F2FP.SATFINITE.E5M2.F32.PACK_AB_MERGE_C R20, R8, R20, RZ ;  /* 0x000000140814723e */ /* 0x000fe400048060ff */
[----:B------:R-:W4:Y:S01]  /*7e150*/  LDL.LU R8, [R1+0x3d80] ;  /* 0x003d800001087983 */ /* 0x000f220000300800 */
[----:B------:R-:W-:-:S03]  /*7e160*/  F2FP.SATFINITE.E5M2.F32.PACK_AB_MERGE_C R18, R18, R19, RZ ;  /* 0x000000131212723e */ /* 0x000fc600048060ff */
[----:B------:R-:W-:Y:S01]  /*7e170*/  STL [R1+0x4cfc], R20 ;  /* 0x004cfc1401007387 */ /* 0x000fe20000100800 */
[----:B0-----:R-:W0:Y:S03]  /*7e180*/  LDC R23, c[0x0][0x244] ;  /* 0x00009100ff177b82 */ /* 0x001e260000000800 */
[----:B------:R2:W-:Y:S04]  /*7e190*/  STL [R1+0x2f4], R6 ;  /* 0x0002f40601007387 */ /* 0x0005e80000100800 */
[----:B------:R-:W-:Y:S01]  /*7e1a0*/  STL [R1+0x4cf8], R18 ;  /* 0x004cf81201007387 */ /* 0x000fe20000100800 */
[----:B------:R-:W0:Y:S08]  /*7e1b0*/  LDC R21, c[0x0][0x244] ;  /* 0x00009100ff157b82 */ /* 0x000e300000000800 */
[----:B------:R-:W0:Y:S01]  /*7e1c0*/  LDC R19, c[0x0][0x244] ;  /* 0x00009100ff137b82 */ /* 0x000e220000000800 */
[----:B--2---:R-:W-:Y:S01]  /*7e1d0*/  F2FP.SATFINITE.E5M2.F32.PACK_AB_MERGE_C R17, R9, R17, RZ ;  /* 0x000000110911723e */ /* 0x004fe200048060ff */
[----:B------:R-:W-:Y:S01]  /*7e1e0*/  VIADD R9, R6, UR6 ;  /* 0x0000000606097c36 */ /* 0x000fe20008000000 */
[----:B------:R-:W-:Y:S01]  /*7e1f0*/  ULDC UR6, c[0x0][0x248] ;  /* 0x0000920000067ab9 */ /* 0x000fe20000000800 */
[----:B------:R-:W2:Y:S04]  /*7e200*/  LDL.LU R6, [R1+0x3d84] ;  /* 0x003d840001067983 */ /* 0x000ea80000300800 */
[----:B------:R-:W-:Y:S01]  /*7e210*/  STL [R1+0x4cc4], R17 ;  /* 0x004cc41101007387 */ /* 0x000fe20000100800 */
[----:B------:R-:W-:-:S03]  /*7e220*/  F2FP.SATFINITE.E5M2.F32.PACK_AB_MERGE_C R15, R15, R16, RZ ;  /* 0x000000100f0f723e */ /* 0x000fc600048060ff */
[----:B------:R1:W-:Y:S01]  /*7e230*/  STL [R1+0x2f0], R9 ;  /* 0x0002f00901007387 */ /* 0x0003e20000100800 */
[----:B------:R-:W-:-:S03]  /*7e240*/  F2FP.SATFINITE.E5M2.F32.PACK_AB_MERGE_C R13, R13, R14, RZ ;  /* 0x0000000e0d0d723e */ /* 0x000fc600048060ff */
[----:B------:R-:W-:Y:S01]  /*7e250*/  STL [R1+0x4cbc], R15 ;  /* 0x004cbc0f01007387 */ /* 0x000fe20000100800 */
[----:B-1----:R-:W-:Y:S01]  /*7e260*/  VIADD R9, R9, UR6 ;  /* 0x0000000609097c36 */ /* 0x002fe20008000000 */
[----:B------:R-:W-:Y:S01]  /*7e270*/  ULDC UR6, c[0x0][0x248] ;  /* 0x0000920000067ab9 */ /* 0x000fe20000000800 */
[----:B------:R-:W-:Y:S01]  /*7e280*/  F2FP.SATFINITE.E5M2.F32.PACK_AB_MERGE_C R11, R11, R12, RZ ;  /* 0x0000000c0b0b723e */ /* 0x000fe200048060ff */
[----:B------:R1:W-:Y:S04]  /*7e290*/  STL [R1+0x4c9c], R13 ;  /* 0x004c9c0d01007387 */ /* 0x0003e80000100800 */
[----:B------:R0:W-:Y:S01]  /*7e2a0*/  STL [R1+0x4c94], R11 ;  /* 0x004c940b01007387 */ /* 0x0001e20000100800 */
[----:B------:R-:W-:-:S03]  /*7e2b0*/  F2FP.SATFINITE.E5M2.F32.PACK_AB_MERGE_C R10, R5, R10, RZ ;  /* 0x0000000a050a723e */ /* 0x000fc600048060ff */
[----:B------:R4:W-:Y:S01]  /*7e2c0*/  STL [R1+0x2ec], R9 ;  /* 0x0002ec0901007387 */ /* 0x0009e20000100800 */
[----:B-1----:R-:W1:Y:S03]  /*7e2d0*/  LDC R13, c[0x0][0x244] ;  /* 0x00009100ff0d7b82 */ /* 0x002e660000000800 */
[----:B------:R-:W2:Y:S04]  /*7e2e0*/  LDL.LU R5, [R1+0x3d88] ;  /* 0x003d880001057983 */ /* 0x000ea80000300800 */
[----:B------:R-:W-:Y:S01]  /*7e2f0*/  STL [R1+0x4c7c], R10 ;  /* 0x004c7c0a01007387 */ /* 0x000fe20000100800 */
[----:B---3--:R-:W-:Y:S01]  /*7e300*/  F2FP.SATFINITE.E5M2.F32.PACK_AB_MERGE_C R3, R3, R7, RZ ;  /* 0x000000070303723e */ /* 0x008fe200048060ff */
[----:B0-----:R-:W0:Y:S04]  /*7e310*/  LDC R11, c[0x0][0x244] ;  /* 0x00009100ff0b7b82 */ /* 0x001e280000000800 */
[----:B------:R3:W-:Y:S01]  /*7e320*/  STL [R1+0x4c78], R3 ;  /* 0x004c780301007387 */ /* 0x0007e20000100800 */
[----:B----4-:R-:W-:Y:S01]  /*7e330*/  ISETP.GE.AND P0, PT, R4, UR19, PT ;  /* 0x0000001304007c0c */ /* 0x010fe2000bf06270 */
[----:B------:R-:W-:-:S02]  /*7e340*/  VIADD R9, R9, UR6 ;  /* 0x0000000609097c36 */ /* 0x000fc40008000000 */
[----:B------:R-:W4:Y:S01]  /*7e350*/  LDL R4, [R1+0x217c] ;  /* 0x00217c0001047983 */ /* 0x000f220000100800 */
[----:B------:R-:W-:Y:S01]  /*7e360*/  ULDC UR6, c[0x0][0x248] ;  /* 0x0000920000067ab9 */ /* 0x000fe20000000800 */
[----:B------:R-:W-:Y:S01]  /*7e370*/  ULDC UR19, c[0x0][0x248] ;  /* 0x0000920000137ab9 */ /* 0x000fe20000000800 */
[----:B---3--:R-:W-:Y:S01]  /*7e380*/  VIADD R3, R9, UR6 ;  /* 0x0000000609037c36 */ /* 0x008fe20008000000 */
[----:B------:R-:W-:-:S06]  /*7e390*/  ULDC UR6, c[0x0][0x248] ;  /* 0x0000920000067ab9 */ /* 0x000fcc0000000800 */
[----:B------:R-:W-:Y:S01]  /*7e3a0*/  @P0 LOP3.LUT R0, R0, 0x80000, RZ, 0xfc, !PT ;  /* 0x0008000000000812 */ /* 0x000fe200078efcff */
[----:B------:R-:W-:-:S04]  /*7e3b0*/  VIADD R7, R3, UR6 ;  /* 0x0000000603077c36 */ /* 0x000fc80008000000 */
[----:B------:R-:W-:Y:S01]  /*7e3c0*/  VIADD R40, R7, UR7 ;  /* 0x0000000707287c36 */ /* 0x000fe20008000000 */
[----:B------:R-:W-:-:S03]  /*7e3d0*/  ULDC.64 UR6, c[0x0][0x228] ;  /* 0x00008a0000067ab9 */ /* 0x000fc60000000a00 */
[----:B------:R-:W-:Y:S01]  /*7e3e0*/  VIADD R42, R40, UR8 ;  /* 0x00000008282a7c36 */ /* 0x000fe20008000000 */
[----:B------:R-:W-:Y:S01]  /*7e3f0*/  STL [R1+0x5684], R0 ;  /* 0x0056840001007387 */ /* 0x000fe20000100800 */
[----:B------:R-:W-:Y:S01]  /*7e400*/  ULDC UR8, c[0x0][0x248] ;  /* 0x0000920000087ab9 */ /* 0x000fe20000000800 */
[----:B------:R-:W-:Y:S02]  /*7e410*/  ISETP.GE.AND P0, PT, R8, UR21, PT ;  /* 0x0000001508007c0c */ /* 0x000fe4000bf06270 */
[----:B------:R-:W-:Y:S01]  /*7e420*/  STL [R1+0x66a0], R3 ;  /* 0x0066a00301007387 */ /* 0x000fe20000100800 */
[----:B------:R-:W-:-:S10]  /*7e430*/  ULDC UR21, c[0x0][0x248] ;  /* 0x0000920000157ab9 */ /* 0x000fd40000000800 */
[----:B------:R-:W-:-:S04]  /*7e440*/  @P0 LOP3.LUT R2, R2, 0x40000, RZ, 0xfc, !PT ;  /* 0x0004000002020812 */ /* 0x000fc800078efcff */
[----:B------:R-:W-:Y:S01]  /*7e450*/  LOP3.LUT R2, R2, 0xfffdffff, RZ, 0xc0, !PT ;  /* 0xfffdffff02027812 */ /* 0x000fe200078ec0ff */
[----:B------:R3:W-:Y:S02]  /*7e460*/  STL [R1+0x2e0], R7 ;  /* 0x0002e00701007387 */ /* 0x0007e40000100800 */
[----:B---3--:R-:W3:Y:S01]  /*7e470*/  LDC R7, c[0x0][0x244] ;  /* 0x00009100ff077b82 */ /* 0x008ee20000000800 */
[----:B--2---:R-:W-:Y:S01]  /*7e480*/  ISETP.GE.AND P0, PT, R6, UR7, PT ;  /* 0x0000000706007c0c */ /* 0x004fe2000bf06270 */
[----:B------:R-:W-:Y:S02]  /*7e490*/  ULDC UR7, c[0x0][0x248] ;  /* 0x0000920000077ab9 */ /* 0x000fe40000000800 */
[----:B------:R-:W-:Y:S01]  /*7e4a0*/  VIADD R41, R42, UR7 ;  /* 0x000000072a297c36 */ /* 0x000fe20008000000 */
[----:B------:R-:W-:-:S09]  /*7e4b0*/  ULDC UR7, c[0x0][0x244] ;  /* 0x0000910000077ab9 */ /* 0x000fd20000000800 */
[----:B------:R-:W-:Y:S01]  /*7e4c0*/  @P0 LOP3.LUT R2, R2, 0x20000, RZ, 0xfc, !PT ;  /* 0x0002000002020812 */ /* 0x000fe200078efcff */
[----:B------:R-:W-:Y:S01]  /*7e4d0*/  VIADD R3, R41, UR8 ;  /* 0x0000000829037c36 */ /* 0x000fe20008000000 */
[----:B------:R-:W-:Y:S02]  /*7e4e0*/  ULDC UR8, c[0x0][0x248] ;  /* 0x0000920000087ab9 */ /* 0x000fe40000000800 */
[----:B------:R-:W-:Y:S01]  /*7e4f0*/  LOP3.LUT R2, R2, 0xfffeffff, RZ, 0xc0, !PT ;  /* 0xfffeffff02027812 */ /* 0x000fe200078ec0ff */
[----:B------:R-:W-:Y:S01]  /*7e500*/  VIADD R8, R3, UR8 ;  /* 0x0000000803087c36 */ /* 0x000fe20008000000 */
[----:B------:R-:W-:Y:S01]  /*7e510*/  ULDC.64 UR8, c[0x0][0x220] ;  /* 0x0000880000087ab9 */ /* 0x000fe20000000a00 */
[----:B------:R-:W-:Y:S01]  /*7e520*/  ISETP.GE.AND P0, PT, R5, UR47, PT ;  /* 0x0000002f05007c0c */ /* 0x000fe2000bf06270 */
[----:B------:R-:W-:Y:S01]  /*7e530*/  ULDC UR47, c[0x0][0x228] ;  /* 0x00008a00002f7ab9 */ /* 0x000fe20000000800 */
[----:B------:R-:W2:Y:S11]  /*7e540*/  LDC R5, c[0x0][0x244] ;  /* 0x00009100ff057b82 */ /* 0x000eb60000000800 */
[----:B------:R-:W-:-:S05]  /*7e550*/  @P0 LOP3.LUT R2, R2, 0x10000, RZ, 0xfc, !PT ;  /* 0x0001000002020812 */ /* 0x000fca00078efcff */
[----:B------:R-:W-:Y:S04]  /*7e560*/  STL [R1+0x5700], R2 ;  /* 0x0057000201007387 */ /* 0x000fe80000100800 */
[----:B------:R-:W-:Y:S01]  /*7e570*/  STL [R1+0x66ac], R3 ;  /* 0x0066ac0301007387 */ /* 0x000fe20000100800 */
[----:B----4-:R-:W-:Y:S01]  /*7e580*/  IMAD R38, R4, UR7, RZ ;  /* 0x0000000704267c24 */ /* 0x010fe2000f8e02ff */
[----:B------:R-:W-:-:S04]  /*7e590*/  ULDC UR7, c[0x0][0x248] ;  /* 0x0000920000077ab9 */ /* 0x000fc80000000800 */
[----:B------:R-:W-:Y:S01]  /*7e5a0*/  IADD3 R16, P0, R38, UR8, RZ ;  /* 0x0000000826107c10 */ /* 0x000fe2000ff1e0ff */
[----:B------:R-:W-:-:S03]  /*7e5b0*/  IMAD R37, R37, 0x20, R38 ;  /* 0x0000002025257824 */ /* 0x000fc600078e0226 */
[----:B------:R-:W-:Y:S01]  /*7e5c0*/  LEA.HI.X.SX32 R38, R38, UR9, 0x1, P0 ;  /* 0x0000000926267c11 */ /* 0x000fe200080f0eff */
[----:B------:R-:W-:Y:S01]  /*7e5d0*/  VIADD R49, R8, UR7 ;  /* 0x0000000708317c36 */ /* 0x000fe20008000000 */
[----:B------:R-:W-:Y:S01]  /*7e5e0*/  STL [R1+0x66a4], R16 ;  /* 0x0066a41001007387 */ /* 0x000fe20000100800 */
[----:B------:R-:W-:Y:S01]  /*7e5f0*/  ULDC UR7, c[0x0][0x248] ;  /* 0x0000920000077ab9 */ /* 0x000fe20000000800 */
[----:B------:R-:W-:Y:S02]  /*7e600*/  ULDC.64 UR8, c[0x0][0x220] ;  /* 0x0000880000087ab9 */ /* 0x000fe40000000a00 */
[----:B------:R4:W-:Y:S02]  /*7e610*/  STL [R1+0x66a8], R38 ;  /* 0x0066a82601007387 */ /* 0x0009e40000100800 */
[----:B----4-:R-:W-:Y:S01]  /*7e620*/  VIADD R38, R49, UR7 ;  /* 0x0000000731267c36 */ /* 0x010fe20008000000 */
[----:B------:R-:W-:-:S03]  /*7e630*/  ULDC UR7, c[0x0][0x248] ;  /* 0x0000920000077ab9 */ /* 0x000fc60000000800 */
[----:B------:R-:W-:Y:S01]  /*7e640*/  VIADD R48, R38, UR7 ;  /* 0x0000000726307c36 */ /* 0x000fe20008000000 */
[----:B------:R-:W-:-:S03]  /*7e650*/  ULDC UR7, c[0x0][0x248] ;  /* 0x0000920000077ab9 */ /* 0x000fc60000000800 */
[----:B------:R-:W-:Y:S01]  /*7e660*/  VIADD R45, R48, UR7 ;  /* 0x00000007302d7c36 */ /* 0x000fe20008000000 */
[----:B------:R-:W-:Y:S01]  /*7e670*/  ULDC UR7, c[0x0][0x248] ;  /* 0x0000920000077ab9 */ /* 0x000fe20000000800 */
[----:B------:R-:W-:Y:S01]  /*7e680*/  IADD3 R15, P0, R37, UR8, RZ ;  /* 0x00000008250f7c10 */ /* 0x000fe2000ff1e0ff */
[----:B------:R-:W-:Y:S01]  /*7e690*/  ULDC UR8, c[0x0][0x248] ;  /* 0x0000920000087ab9 */ /* 0x000fe20000000800 */
[----:B------:R-:W-:Y:S01]  /*7e6a0*/  VIADD R0, R45, UR7 ;  /* 0x000000072d007c36 */ /* 0x000fe20008000000 */
[----:B------:R-:W-:-:S03]  /*7e6b0*/  ULDC UR7, c[0x0][0x248] ;  /* 0x0000920000077ab9 */ /* 0x000fc60000000800 */
[----:B------:R-:W-:-:S04]  /*7e6c0*/  VIADD R3, R0, UR8 ;  /* 0x0000000800037c36 */ /* 0x000fc80008000000 */
[----:B------:R-:W-:Y:S01]  /*7e6d0*/  VIADD R47, R3, UR7 ;  /* 0x00000007032f7c36 */ /* 0x000fe20008000000 */
[----:B------:R-:W-:Y:S01]  /*7e6e0*/  ULDC UR7, c[0x0][0x248] ;  /* 0x0000920000077ab9 */ /* 0x000fe20000000800 */
[----:B-1----:R-:W-:Y:S02]  /*7e6f0*/  IMAD R13, R13, 0x20, R37 ;  /* 0x000000200d0d7824 */ /* 0x002fe400078e0225 */
[----:B------:R-:W-:Y:S01]  /*7e700*/  VIADD R46, R47, UR7 ;  /* 0x000000072f2e7c36 */ /* 0x000fe20008000000 */
[----:B------:R-:W-:Y:S01]  /*7e710*/  ULDC UR7, c[0x0][0x248] ;  /* 0x0000920000077ab9 */ /* 0x000fe20000000800 */
[----:B------:R-:W-:Y:S01]  /*7e720*/  LEA.HI.X.SX32 R37, R37, UR9, 0x1, P0 ;  /* 0x0000000925257c11 */ /* 0x000fe200080f0eff */
[----:B0-----:R-:W-:Y:S02]  /*7e730*/  IMAD R11, R11, 0x20, R13 ;  /* 0x000000200b0b7824 */ /* 0x001fe400078e020d */
[----:B------:R-:W-:Y:S01]  /*7e740*/  VIADD R2, R46, UR7 ;  /* 0x000000072e027c36 */ /* 0x000fe20008000000 */
[C---:B------:R-:W-:Y:S01]  /*7e750*/  IADD3 R14, P0, R13.reuse, UR10, RZ ;  /* 0x0000000a0d0e7c10 */ /* 0x040fe2000ff1e0ff */
[----:B------:R-:W-:Y:S01]  /*7e760*/  ULDC UR7, c[0x0][0x248] ;  /* 0x0000920000077ab9 */ /* 0x000fe20000000800 */
[----:B------:R-:W-:Y:S01]  /*7e770*/  ULDC.64 UR8, c[0x0][0x220] ;  /* 0x0000880000087ab9 */ /* 0x000fe20000000a00 */
[----:B------:R-:W-:Y:S01]  /*7e780*/  VIADD R4, R2, UR7 ;  /* 0x0000000702047c36 */ /* 0x000fe20008000000 */
[----:B------:R-:W-:Y:S01]  /*7e790*/  LEA.HI.X.SX32 R13, R13, UR11, 0x1, P0 ;  /* 0x0000000b0d0d7c11 */ /* 0x000fe200080f0eff */
[----:B------:R-:W-:Y:S01]  /*7e7a0*/  STL [R1+0x140], R45 ;  /* 0x0001402d01007387 */ /* 0x000fe20000100800 */
[----:B------:R-:W-:Y:S01]  /*7e7b0*/  IADD3 R12, P0, R11, UR8, RZ ;  /* 0x000000080b0c7c10 */ /* 0x000fe2000ff1e0ff */
[----:B------:R-:W-:Y:S01]  /*7e7c0*/  ULDC UR8, c[0x0][0x248] ;  /* 0x0000920000087ab9 */ /* 0x000fe20000000800 */
[----:B------:R-:W-:Y:S01]  /*7e7d0*/  ULDC UR7, c[0x0][0x248] ;  /* 0x0000920000077ab9 */ /* 0x000fe20000000800 */
[----:B------:R-:W-:Y:S01]  /*7e7e0*/  STL [R1+0x10c], R2 ;  /* 0x00010c0201007387 */ /* 0x000fe20000100800 */
[----:B---3--:R-:W-:Y:S01]  /*7e7f0*/  IMAD R7, R7, 0x20, R11 ;  /* 0x0000002007077824 */ /* 0x008fe200078e020b */
[----:B------:R-:W-:-:S02]  /*7e800*/  ULDC.64 UR10, c[0x0][0x220] ;  /* 0x00008800000a7ab9 */ /* 0x000fc40000000a00 */
[----:B------:R0:W-:Y:S02]  /*7e810*/  STL [R1+0x108], R4 ;  /* 0x0001080401007387 */ /* 0x0001e40000100800 */
[----:B0-----:R-:W-:-:S05]  /*7e820*/  VIADD R4, R4, UR8 ;  /* 0x0000000804047c36 */ /* 0x001fca0008000000 */
[----:B------:R0:W-:Y:S02]  /*7e830*/  STL [R1+0x104], R4 ;  /* 0x0001040401007387 */ /* 0x0001e40000100800 */
[----:B0-----:R-:W-:Y:S01]  /*7e840*/  VIADD R4, R4, UR7 ;  /* 0x0000000704047c36 */ /* 0x001fe20008000000 */
[----:B------:R-:W-:-:S04]  /*7e850*/  ULDC UR7, c[0x0][0x248] ;  /* 0x0000920000077ab9 */ /* 0x000fc80000000800 */
[----:B------:R0:W-:Y:S01]  /*7e860*/  STL [R1+0x100], R4 ;  /* 0x0001000401007387 */ /* 0x0001e20000100800 */
[----:B------:R-:W-:Y:S01]  /*7e870*/  LEA.HI.X.SX32 R11, R11, UR9, 0x1, P0 ;  /* 0x000000090b0b7c11 */ /* 0x000fe200080f0eff */
[----:B--2---:R-:W-:Y:S02]  /*7e880*/  IMAD R5, R5, 0x20, R7 ;  /* 0x0000002005057824 */ /* 0x004fe400078e0207 */
[----:B0-----:R-:W-:Y:S01]  /*7e890*/  VIADD R4, R4, UR7 ;  /* 0x0000000704047c36 */ /* 0x001fe20008000000 */
[----:B------:R-:W-:Y:S01]  /*7e8a0*/  ULDC UR7, c[0x0][0x248] ;  /* 0x0000920000077ab9 */ /* 0x000fe20000000800 */
[----:B------:R-:W-:-:S03]  /*7e8b0*/  ULDC.64 UR8, c[0x0][0x220] ;  /* 0x0000880000087ab9 */ /* 0x000fc60000000a00 */
[----:B------:R0:W-:Y:S01]  /*7e8c0*/  STL [R1+0xec], R4 ;  /* 0x0000ec0401007387 */ /* 0x0001e20000100800 */
[C---:B------:R-:W-:Y:S01]  /*7e8d0*/  IADD3 R10, P0, R7.reuse, UR10, RZ ;  /* 0x0000000a070a7c10 */ /* 0x040fe2000ff1e0ff */
[----:B0-----:R-:W-:Y:S01]  /*7e8e0*/  VIADD R4, R4, UR7 ;  /* 0x0000000704047c36 */ /* 0x001fe20008000000 */
[----:B------:R-:W-:Y:S02]  /*7e8f0*/  ULDC UR7, c[0x0][0x248] ;  /* 0x0000920000077ab9 */ /* 0x000fe40000000800 */
[----:B------:R-:W-:Y:S01]  /*7e900*/  LEA.HI.X.SX32 R7, R7, UR11, 0x1, P0 ;  /* 0x0000000b07077c11 */ /* 0x000fe200080f0eff */
[----:B------:R-:W-:Y:S01]  /*7e910*/  IMAD R35, R35, 0x20, R5 ;  /* 0x0000002023237824 */ /* 0x000fe200078e0205 */
[----:B------:R0:W-:Y:S01]  /*7e920*/  STL [R1+0xe8], R4 ;  /* 0x0000e80401007387 */ /* 0x0001e20000100800 */
[----:B------:R-:W-:Y:S01]  /*7e930*/  IADD3 R6, P0, R5, UR8, RZ ;  /* 0x0000000805067c10 */ /* 0x000fe2000ff1e0ff */
[----:B------:R-:W-:Y:S01]  /*7e940*/  ULDC UR8, c[0x0][0x248] ;  /* 0x0000920000087ab9 */ /* 0x000fe20000000800 */
[----:B------:R-:W-:Y:S01]  /*7e950*/  ULDC.64 UR10, c[0x0][0x220] ;  /* 0x00008800000a7ab9 */ /* 0x000fe20000000a00 */
[----:B0-----:R-:W-:Y:S01]  /*7e960*/  VIADD R4, R4, UR7 ;  /* 0x0000000704047c36 */ /* 0x001fe20008000000 */
[----:B------:R-:W-:-:S04]  /*7e970*/  ULDC UR7, c[0x0][0x248] ;  /* 0x0000920000077ab9 */ /* 0x000fc80000000800 */
[----:B------:R0:W-:Y:S01]  /*7e980*/  STL [R1+0xe4], R4 ;  /* 0x0000e40401007387 */ /* 0x0001e20000100800 */
[----:B------:R-:W-:Y:S01]  /*7e990*/  LEA.HI.X.SX32 R5, R5, UR9, 0x1, P0 ;  /* 0x0000000905057c11 */ /* 0x000fe200080f0eff */
[----:B0-----:R-:W-:Y:S01]  /*7e9a0*/  VIADD R4, R4, UR8 ;  /* 0x0000000804047c36 */ /* 0x001fe20008000000 */
[----:B------:R-:W-:Y:S01]  /*7e9b0*/  IADD3 R36, P0, R35, UR10, RZ ;  /* 0x0000000a23247c10 */ /* 0x000fe2000ff1e0ff */
[----:B------:R-:W-:Y:S01]  /*7e9c0*/  IMAD R33, R33, 0x20, R35 ;  /* 0x0000002021217824 */ /* 0x000fe200078e0223 */
[----:B------:R-:W-:Y:S01]  /*7e9d0*/  ULDC.64 UR8, c[0x0][0x220] ;  /* 0x0000880000087ab9 */ /* 0x000fe20000000a00 */
[----:B------:R-:W-:Y:S01]  /*7e9e0*/  VIADD R39, R4, UR7 ;  /* 0x0000000704277c36 */ /* 0x000fe20008000000 */
[----:B------:R-:W-:-:S03]  /*7e9f0*/  ULDC UR7, c[0x0][0x248] ;  /* 0x0000920000077ab9 */ /* 0x000fc60000000800 */
[----:B------:R-:W-:Y:S01]  /*7ea00*/  VIADD R43, R39, UR7 ;  /* 0x00000007272b7c36 */ /* 0x000fe20008000000 */
[----:B------:R-:W-:Y:S01]  /*7ea10*/  ULDC UR7, c[0x0][0x248] ;  /* 0x0000920000077ab9 */ /* 0x000fe20000000800 */
[----:B------:R-:W-:Y:S01]  /*7ea20*/  LEA.HI.X.SX32 R35, R35, UR11, 0x1, P0 ;  /* 0x0000000b23237c11 */ /* 0x000fe200080f0eff */
[----:B------:R0:W-:Y:S01]  /*7ea30*/  STL [R1+0xe0], R4 ;  /* 0x0000e00401007387 */ /* 0x0001e20000100800 */
[----:B------:R-:W-:Y:S01]  /*7ea40*/  VIADD R44, R43, UR7 ;  /* 0x000000072b2c7c36 */ /* 0x000fe20008000000 */
[----:B------:R-:W-:Y:S01]  /*7ea50*/  IADD3 R34, P0, R33, UR8, RZ ;  /* 0x0000000821227c10 */ /* 0x000fe2000ff1e0ff */
[----:B------:R-:W-:Y:S01]  /*7ea60*/  ULDC UR7, c[0x0][0x248] ;  /* 0x0000920000077ab9 */ /* 0x000fe20000000800 */
[----:B------:R-:W-:Y:S01]  /*7ea70*/  IMAD R31, R31, 0x20, R33 ;  /* 0x000000201f1f7824 */ /* 0x000fe200078e0221 */
[----:B------:R-:W-:Y:S01]  /*7ea80*/  ULDC.64 UR10, c[0x0][0x220] ;  /* 0x00008800000a7ab9 */ /* 0x000fe20000000a00 */
[----:B------:R-:W-:Y:S01]  /*7ea90*/  LEA.HI.X.SX32 R33, R33, UR9, 0x1, P0 ;  /* 0x0000000921217c11 */ /* 0x000fe200080f0eff */
[----:B------:R-:W-:Y:S01]  /*7eaa0*/  STL.64 [R1+0x6680], R34 ;  /* 0x0066802201007387 */ /* 0x000fe20000100a00 */
[----:B------:R-:W-:Y:S01]  /*7eab0*/  ULDC UR8, c[0x0][0x248] ;  /* 0x0000920000087ab9 */ /* 0x000fe20000000800 */
[----:B0-----:R-:W-:-:S02]  /*7eac0*/  VIADD R4, R44, UR7 ;  /* 0x000000072c047c36 */ /* 0x001fc40008000000 */
[----:B------:R-:W-:Y:S01]  /*7ead0*/  STL [R1+0xc8], R43 ;  /* 0x0000c82b01007387 */ /* 0x000fe20000100800 */
[----:B------:R-:W-:Y:S01]  /*7eae0*/  IADD3 R32, P0, R31, UR10, RZ ;  /* 0x0000000a1f207c10 */ /* 0x000fe2000ff1e0ff */
[----:B------:R-:W-:Y:S02]  /*7eaf0*/  ULDC UR7, c[0x0][0x248] ;  /* 0x0000920000077ab9 */ /* 0x000fe40000000800 */
[----:B------:R0:W-:Y:S01]  /*7eb00*/  STL [R1+0xc0], R4 ;  /* 0x0000c00401007387 */ /* 0x0001e20000100800 */
[----:B------:R-:W-:-:S03]  /*7eb10*/  IMAD R29, R29, 0x20, R31 ;  /* 0x000000201d1d7824 */ /* 0x000fc600078e021f */
[----:B------:R-:W-:Y:S01]  /*7eb20*/  STL.64 [R1+0x6688], R32 ;  /* 0x0066882001007387 */ /* 0x000fe20000100a00 */
[----:B0-----:R-:W-:Y:S01]  /*7eb30*/  VIADD R4, R4, UR8 ;  /* 0x0000000804047c36 */ /* 0x001fe20008000000 */
[----:B------:R-:W-:Y:S01]  /*7eb40*/  LEA.HI.X.SX32 R31, R31, UR11, 0x1, P0 ;  /* 0x0000000b1f1f7c11 */ /* 0x000fe200080f0eff */
[----:B------:R-:W-:Y:S01]  /*7eb50*/  ULDC.64 UR10, c[0x0][0x220] ;  /* 0x00008800000a7ab9 */ /* 0x000fe20000000a00 */
[----:B------:R-:W-:Y:S02]  /*7eb60*/  ULDC UR8, c[0x0][0x248] ;  /* 0x0000920000087ab9 */ /* 0x000fe40000000800 */
[----:B------:R0:W-:Y:S01]  /*7eb70*/  STL [R1+0xac], R4 ;  /* 0x0000ac0401007387 */ /* 0x0001e20000100800 */
[----:B------:R-:W-:Y:S01]  /*7eb80*/  IADD3 R30, P0, R29, UR10, RZ ;  /* 0x0000000a1d1e7c10 */ /* 0x000fe2000ff1e0ff */
[----:B0-----:R-:W-:Y:S01]  /*7eb90*/  VIADD R4, R4, UR7 ;  /* 0x0000000704047c36 */ /* 0x001fe20008000000 */
[----:B------:R-:W-:-:S04]  /*7eba0*/  ULDC UR7, c[0x0][0x248] ;  /* 0x0000920000077ab9 */ /* 0x000fc80000000800 */
[----:B------:R0:W-:Y:S04]  /*7ebb0*/  STL [R1+0xa8], R4 ;  /* 0x0000a80401007387 */ /* 0x0001e80000100800 */
[----:B------:R-:W-:Y:S01]  /*7ebc0*/  STL.64 [R1+0x6690], R30 ;  /* 0x0066901e01007387 */ /* 0x000fe20000100a00 */
[----:B0-----:R-:W-:Y:S01]  /*7ebd0*/  VIADD R4, R4, UR7 ;  /* 0x0000000704047c36 */ /* 0x001fe20008000000 */
[----:B------:R-:W-:-:S04]  /*7ebe0*/  ULDC UR7, c[0x0][0x248] ;  /* 0x0000920000077ab9 */ /* 0x000fc80000000800 */
[----:B------:R0:W-:Y:S01]  /*7ebf0*/  STL [R1+0xa4], R4 ;  /* 0x0000a40401007387 */ /* 0x0001e20000100800 */
[----:B------:R-:W-:Y:S01]  /*7ec00*/  IMAD R27, R27, 0x20, R29 ;  /* 0x000000201b1b7824 */ /* 0x000fe200078e021d */
[----:B------:R-:W-:Y:S01]  /*7ec10*/  LEA.HI.X.SX32 R29, R29, UR11, 0x1, P0 ;  /* 0x0000000b1d1d7c11 */ /* 0x000fe200080f0eff */
[----:B------:R-:W-:Y:S01]  /*7ec20*/  ULDC.64 UR10, c[0x0][0x220] ;  /* 0x00008800000a7ab9 */ /* 0x000fe20000000a00 */
[----:B0-----:R-:W-:Y:S01]  /*7ec30*/  VIADD R4, R4, UR8 ;  /* 0x0000000804047c36 */ /* 0x001fe20008000000 */
[----:B------:R-:W-:-:S04]  /*7ec40*/  ULDC UR8, c[0x0][0x248] ;  /* 0x0000920000087ab9 */ /* 0x000fc80000000800 */
        /* <DEDUP_REMOVED lines=8> */
[----:B------:R0:W-:Y:S02]  /*7ecd0*/  STL [R1+0x88], R4 ;  /* 0x0000880401007387 */ /* 0x0001e40000100800 */
[----:B0-----:R-:W-:Y:S01]  /*7ece0*/  VIADD R4, R4, UR7 ;  /* 0x0000000704047c36 */ /* 0x001fe20008000000 */
[----:B------:R-:W-:-:S04]  /*7ecf0*/  ULDC UR7, c[0x0][0x248] ;  /* 0x0000920000077ab9 */ /* 0x000fc80000000800 */
[----:B------:R0:W-:Y:S02]  /*7ed00*/  STL [R1+0x84], R4 ;  /* 0x0000840401007387 */ /* 0x0001e40000100800 */
[----:B0-----:R-:W-:Y:S01]  /*7ed10*/  VIADD R4, R4, UR7 ;  /* 0x0000000704047c36 */ /* 0x001fe20008000000 */
[----:B------:R-:W-:-:S03]  /*7ed20*/  ULDC UR7, c[0x0][0x248] ;  /* 0x0000920000077ab9 */ /* 0x000fc60000000800 */
[----:B------:R-:W-:Y:S01]  /*7ed30*/  VIADD R16, R4, UR8 ;  /* 0x0000000804107c36 */ /* 0x000fe20008000000 */
[----:B------:R0:W-:Y:S01]  /*7ed40*/  STL [R1+0x80], R4 ;  /* 0x0000800401007387 */ /* 0x0001e20000100800 */
[----:B------:R-:W-:Y:S01]  /*7ed50*/  IMAD R25, R25, 0x20, R27 ;  /* 0x0000002019197824 */ /* 0x000fe200078e021b */
[----:B------:R-:W-:Y:S02]  /*7ed60*/  ULDC.64 UR8, c[0x0][0x220] ;  /* 0x0000880000087ab9 */ /* 0x000fe40000000a00 */
[----:B------:R1:W-:Y:S01]  /*7ed70*/  STL [R1+0x6c], R16 ;  /* 0x00006c1001007387 */ /* 0x0003e20000100800 */
[----:B0-----:R-:W0:Y:S01]  /*7ed80*/  LDC R4, c[0x0][0x244] ;  /* 0x00009100ff047b82 */ /* 0x001e220000000800 */
[----:B-1----:R-:W-:Y:S01]  /*7ed90*/  VIADD R16, R16, UR7 ;  /* 0x0000000710107c36 */ /* 0x002fe20008000000 */
[----:B------:R-:W-:-:S04]  /*7eda0*/  ULDC UR7, c[0x0][0x248] ;  /* 0x0000920000077ab9 */ /* 0x000fc80000000800 */
[----:B------:R1:W-:Y:S02]  /*7edb0*/  STL [R1+0x68], R16 ;  /* 0x0000681001007387 */ /* 0x0003e40000100800 */
[----:B-1----:R-:W-:Y:S01]  /*7edc0*/  VIADD R16, R16, UR7 ;  /* 0x0000000710107c36 */ /* 0x002fe20008000000 */
[----:B------:R-:W-:-:S04]  /*7edd0*/  ULDC UR7, c[0x0][0x248] ;  /* 0x0000920000077ab9 */ /* 0x000fc80000000800 */
[----:B------:R1:W-:Y:S01]  /*7ede0*/  STL [R1+0x3c], R16 ;  /* 0x00003c1001007387 */ /* 0x0003e20000100800 */
[----:B------:R-:W-:Y:S01]  /*7edf0*/  LEA.HI.X.SX32 R27, R27, UR11, 0x1, P0 ;  /* 0x0000000b1b1b7c11 */ /* 0x000fe200080f0eff */
[----:B------:R-:W-:Y:S01]  /*7ee00*/  ULDC.64 UR10, c[0x0][0x220] ;  /* 0x00008800000a7ab9 */ /* 0x000fe20000000a00 */
[----:B-1----:R-:W-:Y:S01]  /*7ee10*/  VIADD R16, R16, UR7 ;  /* 0x0000000710107c36 */ /* 0x002fe20008000000 */
[----:B------:R-:W-:-:S04]  /*7ee20*/  ULDC UR7, c[0x0][0x248] ;  /* 0x0000920000077ab9 */ /* 0x000fc80000000800 */
[----:B------:R1:W-:Y:S01]  /*7ee30*/  STL [R1+0x38], R16 ;  /* 0x0000381001007387 */ /* 0x0003e20000100800 */
[----:B------:R-:W-:Y:S01]  /*7ee40*/  IADD3 R26, P0, R25, UR10, RZ ;  /* 0x0000000a191a7c10 */ /* 0x000fe2000ff1e0ff */
[----:B------:R-:W-:Y:S02]  /*7ee50*/  IMAD R23, R23, 0x20, R25 ;  /* 0x0000002017177824 */ /* 0x000fe400078e0219 */
[----:B-1----:R-:W-:Y:S01]  /*7ee60*/  VIADD R16, R16, UR7 ;  /* 0x0000000710107c36 */ /* 0x002fe20008000000 */
[----:B------:R-:W-:Y:S01]  /*7ee70*/  ULDC UR7, c[0x0][0x248] ;  /* 0x0000920000077ab9 */ /* 0x000fe20000000800 */
[----:B------:R-:W-:Y:S01]  /*7ee80*/  LEA.HI.X.SX32 R25, R25, UR11, 0x1, P0 ;  /* 0x0000000b19197c11 */ /* 0x000fe200080f0eff */
[----:B------:R-:W-:Y:S02]  /*7ee90*/  IMAD R21, R21, 0x20, R23 ;  /* 0x0000002015157824 */ /* 0x000fe400078e0217 */
[----:B------:R1:W-:Y:S01]  /*7eea0*/  STL [R1+0x34], R16 ;  /* 0x0000341001007387 */ /* 0x0003e20000100800 */
[C---:B------:R-:W-:Y:S01]  /*7eeb0*/  IADD3 R24, P0, R23.reuse, UR8, RZ ;  /* 0x0000000817187c10 */ /* 0x040fe2000ff1e0ff */
[----:B------:R-:W-:Y:S01]  /*7eec0*/  ULDC.64 UR10, c[0x0][0x220] ;  /* 0x00008800000a7ab9 */ /* 0x000fe20000000a00 */
[----:B-1----:R-:W-:Y:S01]  /*7eed0*/  VIADD R16, R16, UR7 ;  /* 0x0000000710107c36 */ /* 0x002fe20008000000 */
[----:B------:R-:W-:Y:S01]  /*7eee0*/  ULDC UR7, c[0x0][0x248] ;  /* 0x0000920000077ab9 */ /* 0x000fe20000000800 */
[----:B------:R-:W-:Y:S01]  /*7eef0*/  LEA.HI.X.SX32 R23, R23, UR9, 0x1, P0 ;  /* 0x0000000917177c11 */ /* 0x000fe200080f0eff */
[----:B------:R-:W-:-:S02]  /*7ef00*/  ULDC.64 UR8, c[0x0][0x220] ;  /* 0x0000880000087ab9 */ /* 0x000fc40000000a00 */
[----:B------:R1:W-:Y:S01]  /*7ef10*/  STL [R1+0x30], R16 ;  /* 0x0000301001007387 */ /* 0x0003e20000100800 */
[----:B------:R-:W-:Y:S01]  /*7ef20*/  IADD3 R22, P0, R21, UR8, RZ ;  /* 0x0000000815167c10 */ /* 0x000fe2000ff1e0ff */
[----:B------:R-:W-:Y:S01]  /*7ef30*/  ULDC UR8, c[0x0][0x248] ;  /* 0x0000920000087ab9 */ /* 0x000fe20000000800 */
[----:B------:R-:W-:Y:S02]  /*7ef40*/  IMAD R19, R19, 0x20, R21 ;  /* 0x0000002013137824 */ /* 0x000fe400078e0215 */
[----:B-1----:R-:W-:Y:S01]  /*7ef50*/  VIADD R16, R16, UR7 ;  /* 0x0000000710107c36 */ /* 0x002fe20008000000 */
[----:B------:R-:W-:-:S04]  /*7ef60*/  ULDC UR7, c[0x0][0x248] ;  /* 0x0000920000077ab9 */ /* 0x000fc80000000800 */
[----:B------:R1:W-:Y:S01]  /*7ef70*/  STL [R1+0x2c], R16 ;  /* 0x00002c1001007387 */ /* 0x0003e20000100800 */
[----:B0-----:R-:W-:Y:S02]  /*7ef80*/  IMAD R17, R4, 0x20, R19 ;  /* 0x0000002004117824 */ /* 0x001fe400078e0213 */
[----:B-1----:R-:W-:Y:S01]  /*7ef90*/  VIADD R16, R16, UR8 ;  /* 0x0000000810107c36 */ /* 0x002fe20008000000 */
[----:B------:R-:W-:-:S03]  /*7efa0*/  ULDC UR8, c[0x0][0x248] ;  /* 0x0000920000087ab9 */ /* 0x000fc60000000800 */
[----:B------:R-:W-:Y:S01]  /*7efb0*/  VIADD R4, R16, UR7 ;  /* 0x0000000710047c36 */ /* 0x000fe20008000000 */
[----:B------:R-:W-:Y:S01]  /*7efc0*/  STL [R1+0x28], R16 ;  /* 0x0000281001007387 */ /* 0x000fe20000100800 */
[----:B------:R-:W-:-:S03]  /*7efd0*/  ULDC UR7, c[0x0][0x248] ;  /* 0x0000920000077ab9 */ /* 0x000fc60000000800 */
[----:B------:R0:W-:Y:S02]  /*7efe0*/  STL [R1+0x24], R4 ;  /* 0x0000240401007387 */ /* 0x0001e40000100800 */
[----:B0-----:R-:W-:Y:S01]  /*7eff0*/  VIADD R4, R4, UR7 ;  /* 0x0000000704047c36 */ /* 0x001fe20008000000 */
[----:B------:R-:W-:-:S04]  /*7f000*/  ULDC UR7, c[0x0][0x248] ;  /* 0x0000920000077ab9 */ /* 0x000fc80000000800 */
[----:B------:R0:W-:Y:S01]  /*7f010*/  STL [R1+0x20], R4 ;  /* 0x0000200401007387 */ /* 0x0001e20000100800 */
[----:B------:R-:W-:Y:S01]  /*7f020*/  LEA.HI.X.SX32 R21, R21, UR9, 0x1, P0 ;  /* 0x0000000915157c11 */ /* 0x000fe200080f0eff */
[----:B------:R-:W-:Y:S01]  /*7f030*/  ULDC UR9, c[0x0][0x248] ;  /* 0x0000920000097ab9 */ /* 0x000fe20000000800 */
[----:B0-----:R-:W-:Y:S01]  /*7f040*/  VIADD R4, R4, UR8 ;  /* 0x0000000804047c36 */ /* 0x001fe20008000000 */
[C---:B------:R-:W-:Y:S01]  /*7f050*/  IADD3 R18, P0, R17.reuse, UR10, RZ ;  /* 0x0000000a11127c10 */ /* 0x040fe2000ff1e0ff */
[----:B------:R-:W-:Y:S01]  /*7f060*/  ULDC UR10, c[0x0][0x248] ;  /* 0x00009200000a7ab9 */ /* 0x000fe20000000800 */
[----:B------:R-:W-:Y:S02]  /*7f070*/  ULDC UR8, c[0x0][0x248] ;  /* 0x0000920000087ab9 */ /* 0x000fe40000000800 */
[----:B------:R0:W-:Y:S02]  /*7f080*/  STL [R1+0x1c], R4 ;  /* 0x00001c0401007387 */ /* 0x0001e40000100800 */
[----:B0-----:R-:W-:Y:S01]  /*7f090*/  VIADD R4, R4, UR7 ;  /* 0x0000000704047c36 */ /* 0x001fe20008000000 */
[----:B------:R-:W-:Y:S01]  /*7f0a0*/  LEA.HI.X.SX32 R17, R17, UR11, 0x1, P0 ;  /* 0x0000000b11117c11 */ /* 0x000fe200080f0eff */
[----:B------:R-:W-:Y:S01]  /*7f0b0*/  ULDC UR11, c[0x0][0x248] ;  /* 0x00009200000b7ab9 */ /* 0x000fe20000000800 */
[C---:B------:R-:W-:Y:S01]  /*7f0c0*/  IADD3 R20, P1, R19.reuse, UR12, RZ ;  /* 0x0000000c13147c10 */ /* 0x040fe2000ff3e0ff */
[----:B------:R-:W-:Y:S01]  /*7f0d0*/  ULDC UR12, c[0x0][0x248] ;  /* 0x00009200000c7ab9 */ /* 0x000fe20000000800 */
[----:B------:R0:W-:Y:S01]  /*7f0e0*/  STL [R1+0x18], R4 ;  /* 0x0000180401007387 */ /* 0x0001e20000100800 */
[----:B------:R-:W-:Y:S01]  /*7f0f0*/  ULDC UR7, c[0x0][0x248] ;  /* 0x0000920000077ab9 */ /* 0x000fe20000000800 */
[----:B0-----:R-:W-:Y:S01]  /*7f100*/  VIADD R4, R4, UR9 ;  /* 0x0000000904047c36 */ /* 0x001fe20008000000 */
[----:B------:R-:W-:Y:S01]  /*7f110*/  SHF.R.S32.HI R2, RZ, 0x1f, R2 ;  /* 0x0000001fff027819 */ /* 0x000fe20000011402 */
[----:B------:R-:W-:Y:S01]  /*7f120*/  IMAD.MOV.U32 R29, RZ, RZ, R44 ;  /* 0x000000ffff1d7224 */ /* 0x000fe200078e002c */
[----:B------:R-:W-:Y:S01]  /*7f130*/  LEA.HI.X.SX32 R19, R19, UR13, 0x1, P1 ;  /* 0x0000000d13137c11 */ /* 0x000fe200088f0eff */
[----:B------:R-:W-:Y:S01]  /*7f140*/  ULDC UR13, c[0x0][0x248] ;  /* 0x00009200000d7ab9 */ /* 0x000fe20000000800 */
[----:B------:R0:W-:Y:S01]  /*7f150*/  STL [R1+0x14], R4 ;  /* 0x0000140401007387 */ /* 0x0001e20000100800 */
[----:B------:R-:W-:Y:S01]  /*7f160*/  ULDC UR9, c[0x0][0x248] ;  /* 0x0000920000097ab9 */ /* 0x000fe20000000800 */
[----:B0-----:R-:W-:Y:S01]  /*7f170*/  VIADD R4, R4, UR10 ;  /* 0x0000000a04047c36 */ /* 0x001fe20008000000 */
[----:B------:R-:W-:-:S04]  /*7f180*/  ULDC UR10, c[0x0][0x248] ;  /* 0x00009200000a7ab9 */ /* 0x000fc80000000800 */
[----:B------:R0:W-:Y:S02]  /*7f190*/  STL [R1+0x10], R4 ;  /* 0x0000100401007387 */ /* 0x0001e40000100800 */
[----:B0-----:R-:W-:Y:S01]  /*7f1a0*/  VIADD R4, R4, UR8 ;  /* 0x0000000804047c36 */ /* 0x001fe20008000000 */
[----:B------:R-:W-:Y:S01]  /*7f1b0*/  SHF.R.S32.HI R32, RZ, 0x1f, R3 ;  /* 0x0000001fff207819 */ /* 0x000fe20000011403 */
[----:B------:R-:W-:Y:S02]  /*7f1c0*/  ULDC UR8, c[0x0][0x248] ;  /* 0x0000920000087ab9 */ /* 0x000fe40000000800 */
[----:B------:R-:W-:Y:S01]  /*7f1d0*/  VIADD R16, R4, UR11 ;  /* 0x0000000b04107c36 */ /* 0x000fe20008000000 */
[----:B------:R-:W-:Y:S01]  /*7f1e0*/  STL [R1+0xc], R4 ;  /* 0x00000c0401007387 */ /* 0x000fe20000100800 */
[----:B------:R-:W-:Y:S01]  /*7f1f0*/  SHF.R.S32.HI R28, RZ, 0x1f, R38 ;  /* 0x0000001fff1c7819 */ /* 0x000fe20000011426 */
[----:B------:R-:W-:Y:S02]  /*7f200*/  ULDC UR11, c[0x0][0x248] ;  /* 0x00009200000b7ab9 */ /* 0x000fe40000000800 */
[----:B------:R0:W-:Y:S02]  /*7f210*/  STL [R1+0x8], R16 ;  /* 0x0000081001007387 */ /* 0x0001e40000100800 */
[----:B0-----:R-:W-:Y:S01]  /*7f220*/  VIADD R16, R16, UR12 ;  /* 0x0000000c10107c36 */ /* 0x001fe20008000000 */
[----:B------:R-:W-:-:S04]  /*7f230*/  ULDC UR12, c[0x0][0x248] ;  /* 0x00009200000c7ab9 */ /* 0x000fc80000000800 */
[----:B------:R0:W-:Y:S02]  /*7f240*/  STL [R1+0x4], R16 ;  /* 0x0000041001007387 */ /* 0x0001e40000100800 */
[----:B0-----:R-:W-:Y:S01]  /*7f250*/  VIADD R16, R16, UR7 ;  /* 0x0000000710107c36 */ /* 0x001fe20008000000 */
[----:B------:R-:W-:-:S04]  /*7f260*/  ULDC UR7, c[0x0][0x248] ;  /* 0x0000920000077ab9 */ /* 0x000fc80000000800 */
[----:B------:R-:W-:Y:S04]  /*7f270*/  STL [R1], R16 ;  /* 0x0000001001007387 */ /* 0x000fe80000100800 */
[----:B------:R0:W-:Y:S04]  /*7f280*/  STL [R1+0x573c], R2 ;  /* 0x00573c0201007387 */ /* 0x0001e80000100800 */
[----:B0-----:R-:W2:Y:S02]  /*7f290*/  LDL.LU R2, [R1+0x108] ;  /* 0x0001080001027983 */ /* 0x001ea40000300800 */
[----:B--2---:R-:W-:-:S02]  /*7f2a0*/  SHF.R.S32.HI R34, RZ, 0x1f, R2 ;  /* 0x0000001fff227819 */ /* 0x004fc40000011402 */
[----:B------:R0:W-:Y:S04]  /*7f2b0*/  STL [R1+0x577c], R2 ;  /* 0x00577c0201007387 */ /* 0x0001e80000100800 */
[----:B0-----:R-:W2:Y:S04]  /*7f2c0*/  LDL.LU R2, [R1+0x104] ;  /* 0x0001040001027983 */ /* 0x001ea80000300800 */
[----:B------:R2:W-:Y:S02]  /*7f2d0*/  STL [R1+0x1c8], R34 ;  /* 0x0001c82201007387 */ /* 0x0005e40000100800 */
[----:B--2---:R-:W-:-:S02]  /*7f2e0*/  SHF.R.S32.HI R34, RZ, 0x1f, R2 ;  /* 0x0000001fff227819 */ /* 0x004fc40000011402 */
[----:B------:R0:W-:Y:S04]  /*7f2f0*/  STL [R1+0x57b0], R2 ;  /* 0x0057b00201007387 */ /* 0x0001e80000100800 */
[----:B0-----:R-:W2:Y:S04]  /*7f300*/  LDL.LU R2, [R1+0x100] ;  /* 0x0001000001027983 */ /* 0x001ea80000300800 */
[----:B------:R-:W-:Y:S04]  /*7f310*/  STL [R1+0x1cc], R34 ;  /* 0x0001cc2201007387 */ /* 0x000fe80000100800 */
[----:B--2---:R0:W-:Y:S04]  /*7f320*/  STL [R1+0x57e8], R2 ;  /* 0x0057e80201007387 */ /* 0x0041e80000100800 */
[----:B0-----:R-:W2:Y:S04]  /*7f330*/  LDL.LU R2, [R1+0xec] ;  /* 0x0000ec0001027983 */ /* 0x001ea80000300800 */
[----:B--2---:R0:W-:Y:S04]  /*7f340*/  STL [R1+0x5828], R2 ;  /* 0x0058280201007387 */ /* 0x0041e80000100800 */
[----:B0-----:R-:W2:Y:S04]  /*7f350*/  LDL.LU R2, [R1+0xe8] ;  /* 0x0000e80001027983 */ /* 0x001ea80000300800 */
[----:B--2---:R0:W-:Y:S04]  /*7f360*/  STL [R1+0x5860], R2 ;  /* 0x0058600201007387 */ /* 0x0041e80000100800 */
[----:B0-----:R-:W2:Y:S04]  /*7f370*/  LDL.LU R2, [R1+0xe4] ;  /* 0x0000e40001027983 */ /* 0x001ea80000300800 */
[----:B--2---:R0:W-:Y:S04]  /*7f380*/  STL [R1+0x58a0], R2 ;  /* 0x0058a00201007387 */ /* 0x0041e80000100800 */
[----:B0-----:R-:W2:Y:S04]  /*7f390*/  LDL.LU R2, [R1+0xe0] ;  /* 0x0000e00001027983 */ /* 0x001ea80000300800 */
[----:B--2---:R0:W-:Y:S02]  /*7f3a0*/  STL [R1+0x5910], R2 ;  /* 0x0059100201007387 */ /* 0x0041e40000100800 */
[----:B0-----:R-:W-:-:S05]  /*7f3b0*/  SHF.R.S32.HI R2, RZ, 0x1f, R43 ;  /* 0x0000001fff027819 */ /* 0x001fca000001142b */
[----:B------:R0:W-:Y:S02]  /*7f3c0*/  STL [R1+0x5968], R2 ;  /* 0x0059680201007387 */ /* 0x0001e40000100800 */
[----:B0-----:R-:W-:-:S05]  /*7f3d0*/  SHF.R.S32.HI R2, RZ, 0x1f, R29 ;  /* 0x0000001fff027819 */ /* 0x001fca000001141d */
[----:B------:R0:W-:Y:S04]  /*7f3e0*/  STL [R1+0x59a8], R2 ;  /* 0x0059a80201007387 */ /* 0x0001e80000100800 */
[----:B0-----:R-:W2:Y:S04]  /*7f3f0*/  LDL.LU R2, [R1+0xc0] ;  /* 0x0000c00001027983 */ /* 0x001ea80000300800 */
[----:B--2---:R0:W-:Y:S04]  /*7f400*/  STL [R1+0x59f8], R2 ;  /* 0x0059f80201007387 */ /* 0x0041e80000100800 */
[----:B0-----:R-:W2:Y:S02]  /*7f410*/  LDL.LU R2, [R1+0xac] ;  /* 0x0000ac0001027983 */ /* 0x001ea40000300800 */
        /* <DEDUP_REMOVED lines=61> */
[----:B0-----:R-:W2:Y:S01]  /*7f7f0*/  LDL.LU R2, [R1+0xc] ;  /* 0x00000c0001027983 */ /* 0x001ea20000300800 */
[----:B------:R-:W-:Y:S01]  /*7f800*/  IMAD.MOV.U32 R34, RZ, RZ, R42 ;  /* 0x000000ffff227224 */ /* 0x000fe200078e002a */
[----:B--2---:R-:W-:-:S02]  /*7f810*/  SHF.R.S32.HI R42, RZ, 0x1f, R2 ;  /* 0x0000001fff2a7819 */ /* 0x004fc40000011402 */
[----:B------:R0:W-:Y:S04]  /*7f820*/  STL [R1+0x5f98], R2 ;  /* 0x005f980201007387 */ /* 0x0001e80000100800 */
[----:B0-----:R-:W2:Y:S04]  /*7f830*/  LDL.LU R2, [R1+0x8] ;  /* 0x0000080001027983 */ /* 0x001ea80000300800 */
[----:B------:R-:W-:Y:S04]  /*7f840*/  STL [R1+0x25c], R42 ;  /* 0x00025c2a01007387 */ /* 0x000fe80000100800 */
[----:B--2---:R0:W-:Y:S04]  /*7f850*/  STL [R1+0x5fe8], R2 ;  /* 0x005fe80201007387 */ /* 0x0041e80000100800 */
[----:B0-----:R-:W2:Y:S01]  /*7f860*/  LDL.LU R2, [R1+0x4] ;  /* 0x0000040001027983 */ /* 0x001ea20000300800 */
[----:B------:R-:W-:Y:S01]  /*7f870*/  VIADD R61, R16, UR13 ;  /* 0x0000000d103d7c36 */ /* 0x000fe20008000000 */
[----:B--2---:R-:W-:Y:S01]  /*7f880*/  SHF.R.S32.HI R60, RZ, 0x1f, R2 ;  /* 0x0000001fff3c7819 */ /* 0x004fe20000011402 */
[----:B------:R-:W-:Y:S01]  /*7f890*/  IMAD.MOV.U32 R35, RZ, RZ, R49 ;  /* 0x000000ffff237224 */ /* 0x000fe200078e0031 */
[----:B------:R-:W-:Y:S01]  /*7f8a0*/  SHF.R.S32.HI R16, RZ, 0x1f, R45 ;  /* 0x0000001fff107819 */ /* 0x000fe2000001142d */
[----:B------:R-:W-:Y:S01]  /*7f8b0*/  IMAD.MOV.U32 R4, RZ, RZ, R48 ;  /* 0x000000ffff047224 */ /* 0x000fe200078e0030 */
[----:B------:R-:W-:Y:S01]  /*7f8c0*/  ULDC UR13, c[0x0][0x248] ;  /* 0x00009200000d7ab9 */ /* 0x000fe20000000800 */
[----:B------:R0:W-:Y:S04]  /*7f8d0*/  STL [R1+0x264], R60 ;  /* 0x0002643c01007387 */ /* 0x0001e80000100800 */
[----:B0-----:R-:W2:Y:S01]  /*7f8e0*/  LDL.LU R60, [R1+0x66b0] ;  /* 0x0066b000013c7983 */ /* 0x001ea20000300800 */
[----:B------:R-:W-:Y:S01]  /*7f8f0*/  VIADD R59, R61, UR14 ;  /* 0x0000000e3d3b7c36 */ /* 0x000fe20008000000 */
[----:B------:R-:W-:-:S03]  /*7f900*/  ULDC UR14, c[0x0][0x248] ;  /* 0x00009200000e7ab9 */ /* 0x000fc60000000800 */
[----:B------:R-:W-:Y:S01]  /*7f910*/  VIADD R58, R59, UR9 ;  /* 0x000000093b3a7c36 */ /* 0x000fe20008000000 */
[----:B------:R0:W-:Y:S01]  /*7f920*/  STL [R1+0x6018], R2 ;  /* 0x0060180201007387 */ /* 0x0001e20000100800 */
[----:B------:R-:W-:Y:S02]  /*7f930*/  IMAD.MOV.U32 R33, RZ, RZ, R47 ;  /* 0x000000ffff217224 */ /* 0x000fe400078e002f */
[----:B------:R-:W-:Y:S01]  /*7f940*/  IMAD.MOV.U32 R31, RZ, RZ, R46 ;  /* 0x000000ffff1f7224 */ /* 0x000fe200078e002e */
[----:B------:R-:W-:Y:S01]  /*7f950*/  SHF.R.S32.HI R30, RZ, 0x1f, R4 ;  /* 0x0000001fff1e7819 */ /* 0x000fe20000011404 */
[----:B------:R-:W-:Y:S01]  /*7f960*/  VIADD R57, R58, UR15 ;  /* 0x0000000f3a397c36 */ /* 0x000fe20008000000 */
[----:B------:R-:W-:-:S03]  /*7f970*/  ULDC UR9, c[0x0][0x248] ;  /* 0x0000920000097ab9 */ /* 0x000fc60000000800 */
[----:B------:R-:W-:Y:S01]  /*7f980*/  VIADD R56, R57, UR16 ;  /* 0x0000001039387c36 */ /* 0x000fe20008000000 */
[----:B0-----:R-:W3:Y:S03]  /*7f990*/  LDL.LU R2, [R1] ;  /* 0x0000000001027983 */ /* 0x001ee60000300800 */
[----:B------:R-:W-:Y:S01]  /*7f9a0*/  VIADD R55, R56, UR10 ;  /* 0x0000000a38377c36 */ /* 0x000fe20008000000 */
[----:B--2---:R-:W-:Y:S04]  /*7f9b0*/  STL.64 [R1+0x60a8], R60 ;  /* 0x0060a83c01007387 */ /* 0x004fe80000100a00 */
[----:B------:R0:W-:Y:S04]  /*7f9c0*/  STL.64 [R1+0x6128], R58 ;  /* 0x0061283a01007387 */ /* 0x0001e80000100a00 */
[----:B0-----:R-:W2:Y:S04]  /*7f9d0*/  LDL.LU R59, [R1+0x2ec] ;  /* 0x0002ec00013b7983 */ /* 0x001ea80000300800 */
[----:B------:R0:W-:Y:S04]  /*7f9e0*/  STL.64 [R1+0x61a0], R56 ;  /* 0x0061a03801007387 */ /* 0x0001e80000100a00 */
[----:B0-----:R-:W4:Y:S01]  /*7f9f0*/  LDL.LU R56, [R1+0x2f0] ;  /* 0x0002f00001387983 */ /* 0x001f220000300800 */
[----:B------:R-:W-:-:S03]  /*7fa00*/  IMAD.MOV.U32 R57, RZ, RZ, R3 ;  /* 0x000000ffff397224 */ /* 0x000fc600078e0003 */
[----:B------:R-:W3:Y:S01]  /*7fa10*/  LDL.LU R3, [R1+0x66ac] ;  /* 0x0066ac0001037983 */ /* 0x000ee20000300800 */
[----:B------:R-:W-:Y:S01]  /*7fa20*/  VIADD R54, R55, UR17 ;  /* 0x0000001137367c36 */ /* 0x000fe20008000000 */
[----:B------:R-:W-:Y:S01]  /*7fa30*/  SHF.R.S32.HI R60, RZ, 0x1f, R39 ;  /* 0x0000001fff3c7819 */ /* 0x000fe20000011427 */
[----:B------:R-:W-:Y:S01]  /*7fa40*/  IMAD.MOV.U32 R61, RZ, RZ, R41 ;  /* 0x000000ffff3d7224 */ /* 0x000fe200078e0029 */
[----:B------:R-:W-:Y:S01]  /*7fa50*/  ULDC.64 UR16, c[0x0][0x228] ;  /* 0x00008a0000107ab9 */ /* 0x000fe20000000a00 */
[----:B------:R-:W-:Y:S01]  /*7fa60*/  VIADD R53, R54, UR19 ;  /* 0x0000001336357c36 */ /* 0x000fe20008000000 */
[----:B------:R0:W-:Y:S01]  /*7fa70*/  STL.64 [R1+0x6220], R54 ;  /* 0x0062203601007387 */ /* 0x0001e20000100a00 */
[----:B------:R-:W-:Y:S01]  /*7fa80*/  IMAD.MOV.U32 R58, RZ, RZ, R40 ;  /* 0x000000ffff3a7224 */ /* 0x000fe200078e0028 */
[----:B------:R-:W-:Y:S01]  /*7fa90*/  ULDC UR19, c[0x0][0x228] ;  /* 0x00008a0000137ab9 */ /* 0x000fe20000000800 */
[----:B------:R-:W-:-:S04]  /*7faa0*/  VIADD R52, R53, UR8 ;  /* 0x0000000835347c36 */ /* 0x000fc80008000000 */
[----:B------:R-:W-:Y:S01]  /*7fab0*/  VIADD R51, R52, UR21 ;  /* 0x0000001534337c36 */ /* 0x000fe20008000000 */
[----:B------:R-:W-:-:S03]  /*7fac0*/  ULDC UR21, c[0x0][0x228] ;  /* 0x00008a0000157ab9 */ /* 0x000fc60000000800 */
[----:B------:R-:W-:Y:S02]  /*7fad0*/  VIADD R50, R51, UR22 ;  /* 0x0000001633327c36 */ /* 0x000fe40008000000 */
[----:B0-----:R-:W-:Y:S02]  /*7fae0*/  IMAD.MOV.U32 R54, RZ, RZ, R38 ;  /* 0x000000ffff367224 */ /* 0x001fe400078e0026 */
[----:B------:R-:W2:Y:S01]  /*7faf0*/  LDL.LU R38, [R1+0x66a8] ;  /* 0x0066a80001267983 */ /* 0x000ea20000300800 */
[----:B------:R-:W-:Y:S01]  /*7fb00*/  VIADD R49, R50, UR11 ;  /* 0x0000000b32317c36 */ /* 0x000fe20008000000 */
[----:B------:R-:W-:Y:S02]  /*7fb10*/  ULDC.64 UR10, c[0x0][0x228] ;  /* 0x00008a00000a7ab9 */ /* 0x000fe40000000a00 */
[----:B------:R0:W-:Y:S02]  /*7fb20*/  STL.64 [R1+0x62a0], R52 ;  /* 0x0062a03401007387 */ /* 0x0001e40000100a00 */
[----:B0-----:R-:W-:-:S02]  /*7fb30*/  IMAD.MOV.U32 R53, RZ, RZ, R16 ;  /* 0x000000ffff357224 */ /* 0x001fc400078e0010 */
[----:B------:R-:W2:Y:S04]  /*7fb40*/  LDL.LU R16, [R1+0x66a4] ;  /* 0x0066a40001107983 */ /* 0x000ea80000300800 */
[----:B------:R3:W-:Y:S01]  /*7fb50*/  STL.64 [R1+0x6318], R50 ;  /* 0x0063183201007387 */ /* 0x0007e20000100a00 */
[----:B------:R-:W-:Y:S01]  /*7fb60*/  VIADD R48, R49, UR23 ;  /* 0x0000001731307c36 */ /* 0x000fe20008000000 */
[----:B------:R-:W-:Y:S01]  /*7fb70*/  ULDC.64 UR22, c[0x0][0x228] ;  /* 0x00008a0000167ab9 */ /* 0x000fe20000000a00 */
[----:B---3--:R-:W-:Y:S02]  /*7fb80*/  IMAD.MOV.U32 R50, RZ, RZ, R3 ;  /* 0x000000ffff327224 */ /* 0x008fe400078e0003 */
[----:B------:R-:W3:Y:S01]  /*7fb90*/  LDL.LU R3, [R1+0x66a0] ;  /* 0x0066a00001037983 */ /* 0x000ee20000300800 */
[----:B------:R-:W-:-:S04]  /*7fba0*/  VIADD R47, R48, UR24 ;  /* 0x00000018302f7c36 */ /* 0x000fc80008000000 */
[----:B------:R-:W-:-:S04]  /*7fbb0*/  VIADD R46, R47, UR12 ;  /* 0x0000000c2f2e7c36 */ /* 0x000fc80008000000 */
[----:B------:R-:W-:Y:S02]  /*7fbc0*/  VIADD R45, R46, UR25 ;  /* 0x000000192e2d7c36 */ /* 0x000fe40008000000 */
[----:B------:R-:W-:Y:S02]  /*7fbd0*/  IMAD.MOV.U32 R55, RZ, RZ, R39 ;  /* 0x000000ffff377224 */ /* 0x000fe400078e0027 */
[----:B------:R-:W-:Y:S01]  /*7fbe0*/  IMAD.MOV.U32 R52, RZ, RZ, R9 ;  /* 0x000000ffff347224 */ /* 0x000fe200078e0009 */
[----:B------:R0:W-:Y:S01]  /*7fbf0*/  STL.64 [R1+0x6390], R48 ;  /* 0x0063903001007387 */ /* 0x0001e20000100a00 */
[----:B------:R-:W-:Y:S01]  /*7fc00*/  VIADD R44, R45, UR26 ;  /* 0x0000001a2d2c7c36 */ /* 0x000fe20008000000 */
[----:B------:R-:W-:Y:S01]  /*7fc10*/  SHF.R.S32.HI R51, RZ, 0x1f, R8 ;  /* 0x0000001fff337819 */ /* 0x000fe20000011408 */
[----:B------:R-:W-:Y:S02]  /*7fc20*/  ULDC.64 UR24, c[0x0][0x228] ;  /* 0x00008a0000187ab9 */ /* 0x000fe40000000a00 */
[----:B------:R-:W-:Y:S01]  /*7fc30*/  VIADD R43, R44, UR7 ;  /* 0x000000072c2b7c36 */ /* 0x000fe20008000000 */
[----:B------:R1:W-:Y:S01]  /*7fc40*/  STL.64 [R1+0x6400], R46 ;  /* 0x0064002e01007387 */ /* 0x0003e20000100a00 */
[----:B------:R-:W-:-:S02]  /*7fc50*/  ULDC UR7, c[0x0][0x248] ;  /* 0x0000920000077ab9 */ /* 0x000fc40000000800 */
[----:B------:R-:W-:Y:S02]  /*7fc60*/  VIADD R42, R43, UR27 ;  /* 0x0000001b2b2a7c36 */ /* 0x000fe40008000000 */
[----:B0-----:R-:W-:Y:S02]  /*7fc70*/  IMAD.MOV.U32 R49, RZ, RZ, R8 ;  /* 0x000000ffff317224 */ /* 0x001fe400078e0008 */
[----:B------:R-:W-:Y:S02]  /*7fc80*/  IMAD.MOV.U32 R48, RZ, RZ, R4 ;  /* 0x000000ffff307224 */ /* 0x000fe400078e0004 */
[----:B-1----:R-:W-:Y:S01]  /*7fc90*/  IMAD.MOV.U32 R47, RZ, RZ, R34 ;  /* 0x000000ffff2f7224 */ /* 0x002fe200078e0022 */
[----:B------:R-:W-:Y:S01]  /*7fca0*/  STL.64 [R1+0x6470], R44 ;  /* 0x0064702c01007387 */ /* 0x000fe20000100a00 */
[----:B------:R-:W-:Y:S01]  /*7fcb0*/  VIADD R41, R42, UR28 ;  /* 0x0000001c2a297c36 */ /* 0x000fe20008000000 */
[----:B------:R-:W-:-:S03]  /*7fcc0*/  ULDC.64 UR26, c[0x0][0x228] ;  /* 0x00008a00001a7ab9 */ /* 0x000fc60000000a00 */
[----:B------:R-:W-:Y:S01]  /*7fcd0*/  VIADD R40, R41, UR13 ;  /* 0x0000000d29287c36 */ /* 0x000fe20008000000 */
[----:B------:R0:W-:Y:S01]  /*7fce0*/  STL.64 [R1+0x64f0], R42 ;  /* 0x0064f02a01007387 */ /* 0x0001e20000100a00 */
[----:B------:R-:W-:Y:S02]  /*7fcf0*/  ULDC.64 UR12, c[0x0][0x228] ;  /* 0x00008a00000c7ab9 */ /* 0x000fe40000000a00 */
[----:B------:R-:W-:Y:S01]  /*7fd00*/  VIADD R39, R40, UR29 ;  /* 0x0000001d28277c36 */ /* 0x000fe20008000000 */
[----:B------:R-:W-:Y:S01]  /*7fd10*/  STL.64 [R1+0x6568], R40 ;  /* 0x0065682801007387 */ /* 0x000fe20000100a00 */
[----:B------:R-:W-:Y:S02]  /*7fd20*/  ULDC.64 UR28, c[0x0][0x228] ;  /* 0x00008a00001c7ab9 */ /* 0x000fe40000000a00 */
[----:B------:R-:W-:-:S04]  /*7fd30*/  VIADD R9, R39, UR30 ;  /* 0x0000001e27097c36 */ /* 0x000fc80008000000 */
[----:B------:R-:W-:Y:S01]  /*7fd40*/  VIADD R8, R9, UR14 ;  /* 0x0000000e09087c36 */ /* 0x000fe20008000000 */
[----:B------:R-:W-:-:S03]  /*7fd50*/  ULDC.64 UR14, c[0x0][0x228] ;  /* 0x00008a00000e7ab9 */ /* 0x000fc60000000a00 */
[----:B------:R-:W-:Y:S01]  /*7fd60*/  VIADD R4, R8, UR31 ;  /* 0x0000001f08047c36 */ /* 0x000fe20008000000 */
[----:B------:R1:W-:Y:S01]  /*7fd70*/  STL.64 [R1+0x6618], R8 ;  /* 0x0066180801007387 */ /* 0x0003e20000100a00 */
[----:B------:R-:W-:-:S03]  /*7fd80*/  ULDC.64 UR30, c[0x0][0x228] ;  /* 0x00008a00001e7ab9 */ /* 0x000fc60000000a00 */
[----:B------:R-:W-:Y:S01]  /*7fd90*/  STL.64 [R1+0x6670], R4 ;  /* 0x0066700401007387 */ /* 0x000fe20000100a00 */
[----:B---3--:R-:W-:Y:S02]  /*7fda0*/  IMAD.MOV.U32 R34, RZ, RZ, R3 ;  /* 0x000000ffff227224 */ /* 0x008fe400078e0003 */
[----:B------:R-:W-:-:S04]  /*7fdb0*/  VIADD R3, R4, UR32 ;  /* 0x0000002004037c36 */ /* 0x000fc80008000000 */
[----:B0-----:R-:W-:Y:S01]  /*7fdc0*/  VIADD R42, R3, UR9 ;  /* 0x00000009032a7c36 */ /* 0x001fe20008000000 */
[----:B------:R-:W-:-:S04]  /*7fdd0*/  ULDC.64 UR8, c[0x0][0x228] ;  /* 0x00008a0000087ab9 */ /* 0x000fc80000000a00 */
[----:B------:R-:W-:Y:S02]  /*7fde0*/  SHF.R.S32.HI R46, RZ, 0x1f, R42 ;  /* 0x0000001fff2e7819 */ /* 0x000fe4000001142a */
[C---:B-1----:R-:W-:Y:S02]  /*7fdf0*/  IADD3 R8, P0, R42.reuse, R6, RZ ;  /* 0x000000062a087210 */ /* 0x042fe40007f1e0ff */
[----:B------:R-:W-:-:S03]  /*7fe00*/  IADD3 R44, P2, R42, R10, RZ ;  /* 0x0000000a2a2c7210 */ /* 0x000fc60007f5e0ff */
[C---:B------:R-:W-:Y:S02]  /*7fe10*/  IMAD.X R9, R46.reuse, 0x1, R5, P0 ;  /* 0x000000012e097824 */ /* 0x040fe400000e0605 */
[----:B------:R-:W-:Y:S01]  /*7fe20*/  IMAD.X R45, R46, 0x1, R7, P2 ;  /* 0x000000012e2d7824 */ /* 0x000fe200010e0607 */
[----:B------:R-:W-:Y:S02]  /*7fe30*/  IADD3 R40, P1, R42, R12, RZ ;  /* 0x0000000c2a287210 */ /* 0x000fe40007f3e0ff */
[----:B------:R0:W-:Y:S04]  /*7fe40*/  STL.64 [R1+0x4c48], R8 ;  /* 0x004c480801007387 */ /* 0x0001e80000100a00 */
[----:B------:R4:W-:Y:S01]  /*7fe50*/  STL.64 [R1+0x4c40], R44 ;  /* 0x004c402c01007387 */ /* 0x0009e20000100a00 */
[----:B------:R-:W-:Y:S01]  /*7fe60*/  IMAD.X R41, R46, 0x1, R11, P1 ;  /* 0x000000012e297824 */ /* 0x000fe200008e060b */
[----:B0-----:R-:W-:Y:S01]  /*7fe70*/  IADD3 R8, P0, R42, R14, RZ ;  /* 0x0000000e2a087210 */ /* 0x001fe20007f1e0ff */
[----:B----4-:R-:W-:-:S02]  /*7fe80*/  IMAD.MOV.U32 R45, RZ, RZ, R56 ;  /* 0x000000ffff2d7224 */ /* 0x010fc400078e0038 */
[----:B------:R-:W-:Y:S01]  /*7fe90*/  IMAD.MOV.U32 R56, RZ, RZ, R28 ;  /* 0x000000ffff387224 */ /* 0x000fe200078e001c */
[----:B------:R-:W-:Y:S01]  /*7fea0*/  IADD3 R28, P2, R42, R15, RZ ;  /* 0x0000000f2a1c7210 */ /* 0x000fe20007f5e0ff */
[----:B------:R-:W-:Y:S02]  /*7feb0*/  IMAD.MOV.U32 R44, RZ, RZ, R52 ;  /* 0x000000ffff2c7224 */ /* 0x000fe400078e0034 */
[----:B------:R-:W-:Y:S02]  /*7fec0*/  IMAD.MOV.U32 R52, RZ, RZ, R55 ;  /* 0x000000ffff347224 */ /* 0x000fe400078e0037 */
[----:B------:R-:W-:Y:S02]  /*7fed0*/  IMAD.MOV.U32 R55, RZ, RZ, R57 ;  /* 0x000000ffff377224 */ /* 0x000fe400078e0039 */
[C---:B------:R-:W-:Y:S02]  /*7fee0*/  IMAD.X R9, R46.reuse, 0x1, R13, P0 ;  /* 0x000000012e097824 */ /* 0x040fe400000e060d */
[----:B------:R-:W-:Y:S01]  /*7fef0*/  IMAD.MOV.U32 R57, RZ, RZ, R29 ;  /* 0x000000ffff397224 */ /* 0x000fe200078e001d */
[----:B------:R0:W-:Y:S01]  /*7ff00*/  STL.64 [R1+0x6678], R6 ;  /* 0x0066780601007387 */ /* 0x0001e20000100a00 */
[----:B------:R-:W-:-:S03]  /*7ff10*/  IMAD.X R29, R46, 0x1, R37, P2 ;  /* 0x000000012e1d7824 */ /* 0x000fc600010e0625 */
[----:B------:R2:W-:Y:S04]  /*7ff20*/  STL.64 [R1+0x4c38], R40 ;  /* 0x004c382801007387 */ /* 0x0005e80000100a00 */
[----:B------:R1:W-:Y:S01]  /*7ff30*/  STL.64 [R1+0x4c30], R8 ;  /* 0x004c300801007387 */ /* 0x0003e20000100a00 */
[----:B0-----:R-:W-:-:S03]  /*7ff40*/  SHF.R.S32.HI R6, RZ, 0x1f, R3 ;  /* 0x0000001fff067819 */ /* 0x001fc60000011403 */
[----:B------:R0:W-:Y:S01]  /*7ff50*/  STL.64 [R1+0x4c28], R28 ;  /* 0x004c281c01007387 */ /* 0x0001e20000100a00 */
[----:B--2---:R-:W-:Y:S02]  /*7ff60*/  IADD3 R40, P1, R42, R16, RZ ;  /* 0x000000102a287210 */ /* 0x004fe40007f3e0ff */
[----:B-1----:R-:W-:-:S03]  /*7ff70*/  IADD3 R8, P0, R3, R18, RZ ;  /* 0x0000001203087210 */ /* 0x002fc60007f1e0ff */
[----:B------:R-:W-:Y:S01]  /*7ff80*/  IMAD.X R41, R46, 0x1, R38, P1 ;  /* 0x000000012e297824 */ /* 0x000fe200008e0626 */
[C---:B0-----:R-:W-:Y:S01]  /*7ff90*/  IADD3 R28, P2, R3.reuse, R20, RZ ;  /* 0x00000014031c7210 */ /* 0x041fe20007f5e0ff */
[C---:B------:R-:W-:Y:S01]  /*7ffa0*/  IMAD.X R9, R6.reuse, 0x1, R17, P0 ;  /* 0x0000000106097824 */ /* 0x040fe200000e0611 */
[----:B------:R-:W-:Y:S03]  /*7ffb0*/  STL.64 [R1+0x6658], R38 ;  /* 0x0066582601007387 */ /* 0x000fe60000100a00 */
[----:B------:R-:W-:Y:S01]  /*7ffc0*/  IMAD.X R29, R6, 0x1, R19, P2 ;  /* 0x00000001061d7824 */ /* 0x000fe200010e0613 */
[----:B------:R-:W-:Y:S04]  /*7ffd0*/  STL.64 [R1+0x4c20], R40 ;  /* 0x004c202801007387 */ /* 0x000fe80000100a00 */
[----:B------:R-:W-:Y:S04]  /*7ffe0*/  STL.64 [R1+0x4c18], R8 ;  /* 0x004c180801007387 */ /* 0x000fe80000100a00 */
[----:B------:R-:W-:Y:S04]  /*7fff0*/  STL.64 [R1+0x6660], R16 ;  /* 0x0066601001007387 */ /* 0x000fe80000100a00 */
[----:B------:R0:W-:Y:S04]  /*80000*/  STL.64 [R1+0x4c10], R28 ;  /* 0x004c101c01007387 */ /* 0x0001e80000100a00 */
[----:B0-----:R-:W2:Y:S01]  /*80010*/  LDL.LU.64 R28, [R1+0x6698] ;  /* 0x00669800011c7983 */ /* 0x001ea20000300a00 */
[----:B------:R-:W-:Y:S01]  /*80020*/  IMAD.MOV.U32 R8, RZ, RZ, R59 ;  /* 0x000000ffff087224 */ /* 0x000fe200078e003b */
[----:B------:R-:W-:Y:S01]  /*80030*/  SHF.R.S32.HI R59, RZ, 0x1f, R33 ;  /* 0x0000001fff3b7819 */ /* 0x000fe20000011421 */
[----:B------:R-:W-:Y:S01]  /*80040*/  IMAD.MOV.U32 R43, RZ, RZ, R55 ;  /* 0x000000ffff2b7224 */ /* 0x000fe200078e0037 */
[C---:B------:R-:W-:Y:S01]  /*80050*/  IADD3 R38, P1, R3.reuse, R22, RZ ;  /* 0x0000001603267210 */ /* 0x040fe20007f3e0ff */
[----:B------:R-:W-:Y:S01]  /*80060*/  IMAD.MOV.U32 R55, RZ, RZ, R30 ;  /* 0x000000ffff377224 */ /* 0x000fe200078e001e */
[----:B------:R-:W-:Y:S01]  /*80070*/  IADD3 R30, P0, R3, R24, RZ ;  /* 0x00000018031e7210 */ /* 0x000fe20007f1e0ff */
[----:B------:R-:W-:-:S02]  /*80080*/  IMAD.MOV.U32 R9, RZ, RZ, R44 ;  /* 0x000000ffff097224 */ /* 0x000fc400078e002c */
[----:B------:R-:W-:Y:S02]  /*80090*/  IMAD.MOV.U32 R44, RZ, RZ, R56 ;  /* 0x000000ffff2c7224 */ /* 0x000fe400078e0038 */
[----:B------:R-:W-:Y:S02]  /*800a0*/  IMAD.MOV.U32 R56, RZ, RZ, R57 ;  /* 0x000000ffff387224 */ /* 0x000fe400078e0039 */
[----:B------:R-:W-:Y:S01]  /*800b0*/  IMAD.MOV.U32 R41, RZ, RZ, R47 ;  /* 0x000000ffff297224 */ /* 0x000fe200078e002f */
[----:B------:R-:W-:Y:S01]  /*800c0*/  SHF.R.S32.HI R47, RZ, 0x1f, R31 ;  /* 0x0000001fff2f7819 */ /* 0x000fe2000001141f */
[----:B------:R-:W-:Y:S02]  /*800d0*/  IMAD.MOV.U32 R57, RZ, RZ, R59 ;  /* 0x000000ffff397224 */ /* 0x000fe400078e003b */
[----:B------:R-:W-:Y:S02]  /*800e0*/  IMAD.MOV.U32 R59, RZ, RZ, R31 ;  /* 0x000000ffff3b7224 */ /* 0x000fe400078e001f */
[----:B------:R-:W-:-:S02]  /*800f0*/  IMAD.X R39, R6, 0x1, R21, P1 ;  /* 0x0000000106277824 */ /* 0x000fc400008e0615 */
[----:B------:R-:W-:Y:S01]  /*80100*/  IMAD.X R31, R6, 0x1, R23, P0 ;  /* 0x00000001061f7824 */ /* 0x000fe200000e0617 */
[----:B------:R-:W-:Y:S01]  /*80110*/  STL.64 [R1+0x6668], R18 ;  /* 0x0066681201007387 */ /* 0x000fe20000100a00 */
[----:B------:R-:W-:-:S03]  /*80120*/  IMAD.MOV.U32 R4, RZ, RZ, R45 ;  /* 0x000000ffff047224 */ /* 0x000fc600078e002d */
[----:B------:R-:W-:Y:S01]  /*80130*/  STL.64 [R1+0x4c08], R38 ;  /* 0x004c082601007387 */ /* 0x000fe20000100a00 */
[----:B------:R-:W-:-:S03]  /*80140*/  IMAD.MOV.U32 R7, RZ, RZ, R32 ;  /* 0x000000ffff077224 */ /* 0x000fc600078e0020 */
[----:B------:R0:W-:Y:S01]  /*80150*/  STL.64 [R1+0x4c00], R30 ;  /* 0x004c001e01007387 */ /* 0x0001e20000100a00 */
[----:B------:R-:W-:Y:S01]  /*80160*/  IMAD.MOV.U32 R45, RZ, RZ, R58 ;  /* 0x000000ffff2d7224 */ /* 0x000fe200078e003a */
[----:B------:R-:W-:Y:S01]  /*80170*/  IADD3 R32, P2, R3, R26, RZ ;  /* 0x0000001a03207210 */ /* 0x000fe20007f5e0ff */
[----:B------:R-:W-:Y:S01]  /*80180*/  IMAD.MOV.U32 R58, RZ, RZ, R33 ;  /* 0x000000ffff3a7224 */ /* 0x000fe200078e0021 */
[----:B0-----:R-:W3:Y:S04]  /*80190*/  LDL.LU.64 R30, [R1+0x6690] ;  /* 0x00669000011e7983 */ /* 0x001ee80000300a00 */
[----:B------:R0:W-:Y:S01]  /*801a0*/  STL.64 [R1+0x6650], R22 ;  /* 0x0066501601007387 */ /* 0x0001e20000100a00 */
[----:B------:R-:W-:Y:S02]  /*801b0*/  IMAD.MOV.U32 R38, RZ, RZ, R8 ;  /* 0x000000ffff267224 */ /* 0x000fe400078e0008 */
[----:B------:R-:W-:-:S02]  /*801c0*/  IMAD.MOV.U32 R8, RZ, RZ, R45 ;  /* 0x000000ffff087224 */ /* 0x000fc400078e002d */
[----:B------:R-:W-:Y:S01]  /*801d0*/  IMAD.MOV.U32 R45, RZ, RZ, R34 ;  /* 0x000000ffff2d7224 */ /* 0x000fe200078e0022 */
[----:B0-----:R-:W-:Y:S01]  /*801e0*/  SHF.R.S32.HI R22, RZ, 0x1f, R3 ;  /* 0x0000001fff167819 */ /* 0x001fe20000011403 */
[----:B------:R-:W-:-:S04]  /*801f0*/  IMAD.MOV.U32 R17, RZ, RZ, R4 ;  /* 0x000000ffff117224 */ /* 0x000fc800078e0004 */
[----:B------:R-:W-:Y:S01]  /*80200*/  IMAD.X R33, R22, 0x1, R25, P2 ;  /* 0x0000000116217824 */ /* 0x000fe200010e0619 */
[--C-:B------:R-:W-:Y:S01]  /*80210*/  SHF.R.S32.HI R40, RZ, 0x1f, R35.reuse ;  /* 0x0000001fff287819 */ /* 0x100fe20000011423 */
[----:B------:R-:W-:Y:S02]  /*80220*/  IMAD.MOV.U32 R4, RZ, RZ, R44 ;  /* 0x000000ffff047224 */ /* 0x000fe400078e002c */
[----:B------:R-:W-:Y:S01]  /*80230*/  IMAD.MOV.U32 R44, RZ, RZ, R35 ;  /* 0x000000ffff2c7224 */ /* 0x000fe200078e0023 */
[----:B------:R0:W-:Y:S04]  /*80240*/  STL.64 [R1+0x4bf8], R32 ;  /* 0x004bf82001007387 */ /* 0x0001e80000100a00 */
[----:B0-----:R-:W4:Y:S01]  /*80250*/  LDL.LU.64 R32, [R1+0x6688] ;  /* 0x0066880001207983 */ /* 0x001f220000300a00 */
[----:B--2---:R-:W-:-:S05]  /*80260*/  IADD3 R34, P1, R3, R28, RZ ;  /* 0x0000001c03227210 */ /* 0x004fca0007f3e0ff */
[----:B------:R-:W-:-:S05]  /*80270*/  IMAD.X R35, R22, 0x1, R27, P1 ;  /* 0x0000000116237824 */ /* 0x000fca00008e061b */
[----:B------:R0:W-:Y:S04]  /*80280*/  STL.64 [R1+0x4bf0], R34 ;  /* 0x004bf02201007387 */ /* 0x0001e80000100a00 */
[----:B0-----:R-:W2:Y:S01]  /*80290*/  LDL.LU.64 R34, [R1+0x6680] ;  /* 0x0066800001227983 */ /* 0x001ea20000300a00 */
[----:B------:R-:W-:Y:S02]  /*802a0*/  IMAD.MOV.U32 R16, RZ, RZ, R17 ;  /* 0x000000ffff107224 */ /* 0x000fe400078e0011 */
[----:B------:R-:W-:Y:S02]  /*802b0*/  IMAD.MOV.U32 R17, RZ, RZ, R38 ;  /* 0x000000ffff117224 */ /* 0x000fe400078e0026 */
[----:B------:R-:W-:Y:S01]  /*802c0*/  IMAD.MOV.U32 R38, RZ, RZ, R4 ;  /* 0x000000ffff267224 */ /* 0x000fe200078e0004 */
[----:B------:R0:W-:Y:S01]  /*802d0*/  STL.64 [R1+0x6648], R26 ;  /* 0x0066481a01007387 */ /* 0x0001e20000100a00 */
[----:B------:R-:W-:Y:S01]  /*802e0*/  IMAD.MOV.U32 R39, RZ, RZ, R7 ;  /* 0x000000ffff277224 */ /* 0x000fe200078e0007 */
[----:B---3--:R-:W-:Y:S01]  /*802f0*/  IADD3 R6, P0, R3, R30, RZ ;  /* 0x0000001e03067210 */ /* 0x008fe20007f1e0ff */
[----:B0-----:R-:W-:-:S04]  /*80300*/  IMAD.MOV.U32 R27, RZ, RZ, R5 ;  /* 0x000000ffff1b7224 */ /* 0x001fc800078e0005 */
[----:B------:R-:W-:Y:S01]  /*80310*/  IMAD.X R7, R22, 0x1, R29, P0 ;  /* 0x0000000116077824 */ /* 0x000fe200000e061d */
[----:B----4-:R-:W-:-:S05]  /*80320*/  IADD3 R4, P2, R3, R32, RZ ;  /* 0x0000002003047210 */ /* 0x010fca0007f5e0ff */
[----:B------:R-:W-:Y:S01]  /*80330*/  STL [R1+0x4be0], R4 ;  /* 0x004be00401007387 */ /* 0x000fe20000100800 */
[----:B------:R-:W-:Y:S02]  /*80340*/  IMAD.MOV.U32 R26, RZ, RZ, R4 ;  /* 0x000000ffff1a7224 */ /* 0x000fe400078e0004 */
[----:B------:R-:W-:Y:S01]  /*80350*/  IMAD.X R27, R22, 0x1, R31, P2 ;  /* 0x00000001161b7824 */ /* 0x000fe200010e061f */
[----:B------:R0:W-:Y:S04]  /*80360*/  STL.64 [R1+0x4be8], R6 ;  /* 0x004be80601007387 */ /* 0x0001e80000100a00 */
[----:B0-----:R-:W3:Y:S04]  /*80370*/  LDL.LU.64 R6, [R1+0x6678] ;  /* 0x0066780001067983 */ /* 0x001ee80000300a00 */
[----:B------:R-:W-:Y:S04]  /*80380*/  STL.64 [R1+0x6640], R30 ;  /* 0x0066401e01007387 */ /* 0x000fe80000100a00 */
[----:B------:R-:W-:Y:S01]  /*80390*/  STL [R1+0x4be4], R27 ;  /* 0x004be41b01007387 */ /* 0x000fe20000100800 */
[----:B--2---:R-:W-:-:S05]  /*803a0*/  IADD3 R4, P1, R3, R34, RZ ;  /* 0x0000002203047210 */ /* 0x004fca0007f3e0ff */
[----:B------:R-:W-:-:S05]  /*803b0*/  IMAD.X R5, R22, 0x1, R33, P1 ;  /* 0x0000000116057824 */ /* 0x000fca00008e0621 */
[----:B------:R0:W-:Y:S04]  /*803c0*/  STL.64 [R1+0x4bd8], R4 ;  /* 0x004bd80401007387 */ /* 0x0001e80000100a00 */
[----:B0-----:R-:W2:Y:S01]  /*803d0*/  LDL.LU.64 R4, [R1+0x6670] ;  /* 0x0066700001047983 */ /* 0x001ea20000300a00 */
[----:B------:R-:W-:Y:S01]  /*803e0*/  IMAD.MOV.U32 R23, RZ, RZ, R16 ;  /* 0x000000ffff177224 */ /* 0x000fe200078e0010 */
[C---:B------:R-:W-:Y:S02]  /*803f0*/  IADD3 R16, P0, R3.reuse, R36, RZ ;  /* 0x0000002403107210 */ /* 0x040fe40007f1e0ff */
[----:B------:R0:W-:Y:S01]  /*80400*/  STL.64 [R1+0x6638], R34 ;  /* 0x0066382201007387 */ /* 0x0001e20000100a00 */
[----:B------:R-:W-:Y:S01]  /*80410*/  IMAD.MOV.U32 R18, RZ, RZ, R17 ;  /* 0x000000ffff127224 */ /* 0x000fe200078e0011 */
[----:B------:R-:W-:Y:S01]  /*80420*/  IADD3 R30, P1, R3, R10, RZ ;  /* 0x0000000a031e7210 */ /* 0x000fe20007f3e0ff */
[----:B------:R-:W-:Y:S01]  /*80430*/  IMAD.X R17, R22, 0x1, R35, P0 ;  /* 0x0000000116117824 */ /* 0x000fe200000e0623 */
[----:B0-----:R-:W-:-:S04]  /*80440*/  SHF.R.S32.HI R34, RZ, 0x1f, R3 ;  /* 0x0000001fff227819 */ /* 0x001fc80000011403 */
[----:B------:R0:W-:Y:S01]  /*80450*/  STL.64 [R1+0x4bd0], R16 ;  /* 0x004bd01001007387 */ /* 0x0001e20000100a00 */
[----:B------:R-:W-:Y:S01]  /*80460*/  IMAD.MOV.U32 R22, RZ, RZ, R18 ;  /* 0x000000ffff167224 */ /* 0x000fe200078e0012 */
[----:B0-----:R-:W-:-:S05]  /*80470*/  IADD3 R16, P0, R3, R12, RZ ;  /* 0x0000000c03107210 */ /* 0x001fca0007f1e0ff */
[C---:B------:R-:W-:Y:S01]  /*80480*/  IMAD.X R17, R34.reuse, 0x1, R11, P0 ;  /* 0x0000000122117824 */ /* 0x040fe200000e060b */
[----:B---3--:R-:W-:Y:S01]  /*80490*/  IADD3 R26, P2, R3, R6, RZ ;  /* 0x00000006031a7210 */ /* 0x008fe20007f5e0ff */
[----:B------:R-:W-:-:S04]  /*804a0*/  IMAD.X R31, R34, 0x1, R7, P1 ;  /* 0x00000001221f7824 */ /* 0x000fc800008e0607 */
[----:B--2---:R-:W-:Y:S01]  /*804b0*/  IMAD.X R27, R34, 0x1, R5, P2 ;  /* 0x00000001221b7824 */ /* 0x004fe200010e0605 */
[----:B------:R-:W-:-:S04]  /*804c0*/  IADD3 R18, P2, R3, R14, RZ ;  /* 0x0000000e03127210 */ /* 0x000fc80007f5e0ff */
[----:B------:R0:W-:Y:S04]  /*804d0*/  STL.64 [R1+0x4bc8], R26 ;  /* 0x004bc81a01007387 */ /* 0x0001e80000100a00 */
[----:B------:R1:W-:Y:S04]  /*804e0*/  STL.64 [R1+0x4bc0], R30 ;  /* 0x004bc01e01007387 */ /* 0x0003e80000100a00 */
[----:B------:R-:W-:Y:S01]  /*804f0*/  STL [R1+0x4bb0], R18 ;  /* 0x004bb01201007387 */ /* 0x000fe20000100800 */
[----:B0-----:R-:W-:Y:S02]  /*80500*/  IMAD.MOV.U32 R27, RZ, RZ, R23 ;  /* 0x000000ffff1b7224 */ /* 0x001fe400078e0017 */
[----:B------:R-:W-:Y:S01]  /*80510*/  IMAD.MOV.U32 R23, RZ, RZ, R38 ;  /* 0x000000ffff177224 */ /* 0x000fe200078e0026 */
[----:B------:R-:W-:Y:S01]  /*80520*/  IADD3 R38, P1, R3, R15, RZ ;  /* 0x0000000f03267210 */ /* 0x000fe20007f3e0ff */
[----:B------:R0:W-:Y:S01]  /*80530*/  STL.64 [R1+0x6628], R14 ;  /* 0x0066280e01007387 */ /* 0x0001e20000100a00 */
[----:B-1----:R-:W-:-:S03]  /*80540*/  IMAD.MOV.U32 R30, RZ, RZ, R39 ;  /* 0x000000ffff1e7224 */ /* 0x002fc600078e0027 */
[C---:B------:R-:W-:Y:S02]  /*80550*/  IMAD.X R39, R34.reuse, 0x1, R37, P1 ;  /* 0x0000000122277824 */ /* 0x040fe400008e0625 */
[----:B0-----:R-:W-:Y:S02]  /*80560*/  IMAD.MOV.U32 R14, RZ, RZ, R18 ;  /* 0x000000ffff0e7224 */ /* 0x001fe400078e0012 */
[----:B------:R-:W-:Y:S02]  /*80570*/  IMAD.MOV.U32 R15, RZ, RZ, R19 ;  /* 0x000000ffff0f7224 */ /* 0x000fe400078e0013 */
[----:B------:R-:W2:Y:S01]  /*80580*/  LDL.LU.64 R18, [R1+0x6668] ;  /* 0x0066680001127983 */ /* 0x000ea20000300a00 */
[----:B------:R-:W-:-:S03]  /*80590*/  IMAD.X R15, R34, 0x1, R13, P2 ;  /* 0x00000001220f7824 */ /* 0x000fc600010e060d */
[----:B------:R0:W-:Y:S04]  /*805a0*/  STL.64 [R1+0x4bb8], R16 ;  /* 0x004bb81001007387 */ /* 0x0001e80000100a00 */
[----:B0-----:R-:W3:Y:S04]  /*805b0*/  LDL.LU.64 R16, [R1+0x6660] ;  /* 0x0066600001107983 */ /* 0x001ee80000300a00 */
[----:B------:R-:W-:Y:S04]  /*805c0*/  STL.64 [R1+0x6630], R12 ;  /* 0x0066300c01007387 */ /* 0x000fe80000100a00 */
[----:B------:R-:W-:Y:S04]  /*805d0*/  STL [R1+0x4bb4], R15 ;  /* 0x004bb40f01007387 */ /* 0x000fe80000100800 */
[----:B------:R0:W-:Y:S04]  /*805e0*/  STL.64 [R1+0x4ba8], R38 ;  /* 0x004ba82601007387 */ /* 0x0001e80000100a00 */
[----:B0-----:R-:W4:Y:S01]  /*805f0*/  LDL.LU.64 R38, [R1+0x6658] ;  /* 0x0066580001267983 */ /* 0x001f220000300a00 */
[----:B------:R-:W-:-:S02]  /*80600*/  IMAD.MOV.U32 R26, RZ, RZ, R22 ;  /* 0x000000ffff1a7224 */ /* 0x000fc400078e0016 */
[----:B------:R-:W-:Y:S02]  /*80610*/  IMAD.MOV.U32 R31, RZ, RZ, R27 ;  /* 0x000000ffff1f7224 */ /* 0x000fe400078e001b */
[----:B------:R-:W-:Y:S02]  /*80620*/  IMAD.MOV.U32 R27, RZ, RZ, R23 ;  /* 0x000000ffff1b7224 */ /* 0x000fe400078e0017 */
[----:B------:R-:W-:Y:S02]  /*80630*/  IMAD.MOV.U32 R35, RZ, RZ, R30 ;  /* 0x000000ffff237224 */ /* 0x000fe400078e001e */
[----:B------:R-:W-:Y:S01]  /*80640*/  IMAD.MOV.U32 R30, RZ, RZ, R26 ;  /* 0x000000ffff1e7224 */ /* 0x000fe200078e001a */
[C---:B------:R-:W-:Y:S01]  /*80650*/  IADD3 R26, P1, R4.reuse, R20, RZ ;  /* 0x00000014041a7210 */ /* 0x040fe20007f3e0ff */
[----:B------:R-:W-:Y:S02]  /*80660*/  IMAD.MOV.U32 R14, RZ, RZ, R31 ;  /* 0x000000ffff0e7224 */ /* 0x000fe400078e001f */
[----:B------:R-:W-:Y:S01]  /*80670*/  IMAD.MOV.U32 R31, RZ, RZ, R27 ;  /* 0x000000ffff1f7224 */ /* 0x000fe200078e001b */
[----:B--2---:R-:W-:-:S02]  /*80680*/  IADD3 R12, P2, R4, R18, RZ ;  /* 0x00000012040c7210 */ /* 0x004fc40007f5e0ff */
[----:B---3--:R-:W-:-:S05]  /*80690*/  IADD3 R22, P0, R3, R16, RZ ;  /* 0x0000001003167210 */ /* 0x008fca0007f1e0ff */
[----:B----4-:R-:W-:-:S05]  /*806a0*/  IMAD.X R23, R34, 0x1, R38, P0 ;  /* 0x0000000122177824 */ /* 0x010fca00000e0626 */
[----:B------:R0:W-:Y:S04]  /*806b0*/  STL.64 [R1+0x4ba0], R22 ;  /* 0x004ba01601007387 */ /* 0x0001e80000100a00 */
[----:B0-----:R-:W2:Y:S04]  /*806c0*/  LDL.LU.64 R22, [R1+0x6650] ;  /* 0x0066500001167983 */ /* 0x001ea80000300a00 */
[----:B------:R0:W-:Y:S02]  /*806d0*/  STL.64 [R1+0x6620], R38 ;  /* 0x0066202601007387 */ /* 0x0001e40000100a00 */
[----:B0-----:R-:W-:-:S05]  /*806e0*/  SHF.R.S32.HI R38, RZ, 0x1f, R4 ;  /* 0x0000001fff267819 */ /* 0x001fca0000011404 */
[C---:B------:R-:W-:Y:S02]  /*806f0*/  IMAD.X R13, R38.reuse, 0x1, R17, P2 ;  /* 0x00000001260d7824 */ /* 0x040fe400010e0611 */
[----:B------:R-:W-:-:S03]  /*80700*/  IMAD.X R27, R38, 0x1, R19, P1 ;  /* 0x00000001261b7824 */ /* 0x000fc600008e0613 */
[----:B------:R-:W-:Y:S04]  /*80710*/  STL.64 [R1+0x4b98], R12 ;  /* 0x004b980c01007387 */ /* 0x000fe80000100a00 */
[----:B------:R0:W-:Y:S04]  /*80720*/  STL.64 [R1+0x4b90], R26 ;  /* 0x004b901a01007387 */ /* 0x0001e80000100a00 */
[----:B0-----:R-:W3:Y:S01]  /*80730*/  LDL.LU.64 R26, [R1+0x6648] ;  /* 0x00664800011a7983 */ /* 0x001ee20000300a00 */
[----:B------:R-:W-:Y:S01]  /*80740*/  IMAD.MOV.U32 R12, RZ, RZ, R30 ;  /* 0x000000ffff0c7224 */ /* 0x000fe200078e001e */
[----:B------:R-:W-:Y:S01]  /*80750*/  IADD3 R30, P2, R4, R24, RZ ;  /* 0x00000018041e7210 */ /* 0x000fe20007f5e0ff */
[----:B------:R-:W-:-:S02]  /*80760*/  IMAD.MOV.U32 R15, RZ, RZ, R35 ;  /* 0x000000ffff0f7224 */ /* 0x000fc400078e0023 */
[----:B------:R-:W-:Y:S02]  /*80770*/  IMAD.MOV.U32 R3, RZ, RZ, R31 ;  /* 0x000000ffff037224 */ /* 0x000fe400078e001f */
[----:B------:R-:W-:Y:S02]  /*80780*/  IMAD.MOV.U32 R39, RZ, RZ, R14 ;  /* 0x000000ffff277224 */ /* 0x000fe400078e000e */
[----:B------:R-:W-:Y:S01]  /*80790*/  IMAD.MOV.U32 R13, RZ, RZ, R15 ;  /* 0x000000ffff0d7224 */ /* 0x000fe200078e000f */
[----:B--2---:R-:W-:Y:S01]  /*807a0*/  IADD3 R34, P0, R4, R22, RZ ;  /* 0x0000001604227210 */ /* 0x004fe20007f1e0ff */
[----:B------:R-:W-:-:S04]  /*807b0*/  IMAD.X R31, R38, 0x1, R23, P2 ;  /* 0x00000001261f7824 */ /* 0x000fc800010e0617 */
[----:B------:R-:W-:-:S05]  /*807c0*/  IMAD.X R35, R38, 0x1, R21, P0 ;  /* 0x0000000126237824 */ /* 0x000fca00000e0615 */
[----:B------:R0:W-:Y:S04]  /*807d0*/  STL.64 [R1+0x4b88], R34 ;  /* 0x004b882201007387 */ /* 0x0001e80000100a00 */
[----:B------:R1:W-:Y:S01]  /*807e0*/  STL.64 [R1+0x4b80], R30 ;  /* 0x004b801e01007387 */ /* 0x0003e20000100a00 */
[----:B0-----:R-:W-:-:S03]  /*807f0*/  IADD3 R34, P0, R4, R28, RZ ;  /* 0x0000001c04227210 */ /* 0x001fc60007f1e0ff */
[----:B-1----:R-:W2:Y:S04]  /*80800*/  LDL.LU.64 R30, [R1+0x6640] ;  /* 0x00664000011e7983 */ /* 0x002ea80000300a00 */
[----:B------:R0:W-:Y:S01]  /*80810*/  STL.64 [R1+0x6608], R22 ;  /* 0x0066081601007387 */ /* 0x0001e20000100a00 */
[----:B---3--:R-:W-:Y:S02]  /*80820*/  IADD3 R14, P1, R4, R26, RZ ;  /* 0x0000001a040e7210 */ /* 0x008fe40007f3e0ff */
[----:B0-----:R-:W-:Y:S01]  /*80830*/  SHF.R.S32.HI R22, RZ, 0x1f, R4 ;  /* 0x0000001fff167819 */ /* 0x001fe20000011404 */
[----:B------:R-:W-:Y:S04]  /*80840*/  STL.64 [R1+0x6610], R24 ;  /* 0x0066101801007387 */ /* 0x000fe80000100a00 */
[----:B------:R-:W-:-:S02]  /*80850*/  IMAD.X R15, R22, 0x1, R25, P1 ;  /* 0x00000001160f7824 */ /* 0x000fc400008e0619 */
[----:B------:R-:W-:-:S03]  /*80860*/  IMAD.X R35, R22, 0x1, R27, P0 ;  /* 0x0000000116237824 */ /* 0x000fc600000e061b */
[----:B------:R-:W-:Y:S04]  /*80870*/  STL.64 [R1+0x4b78], R14 ;  /* 0x004b780e01007387 */ /* 0x000fe80000100a00 */
[----:B------:R0:W-:Y:S04]  /*80880*/  STL.64 [R1+0x4b70], R34 ;  /* 0x004b702201007387 */ /* 0x0001e80000100a00 */
[----:B0-----:R-:W3:Y:S01]  /*80890*/  LDL.LU.64 R34, [R1+0x6638] ;  /* 0x0066380001227983 */ /* 0x001ee20000300a00 */
[----:B------:R-:W-:Y:S02]  /*808a0*/  IMAD.MOV.U32 R38, RZ, RZ, R39 ;  /* 0x000000ffff267224 */ /* 0x000fe400078e0027 */
[----:B------:R-:W-:Y:S01]  /*808b0*/  IMAD.MOV.U32 R39, RZ, RZ, R12 ;  /* 0x000000ffff277224 */ /* 0x000fe200078e000c */
[C---:B------:R-:W-:Y:S01]  /*808c0*/  IADD3 R14, P1, R4.reuse, R32, RZ ;  /* 0x00000020040e7210 */ /* 0x040fe20007f3e0ff */
[----:B------:R-:W-:Y:S01]  /*808d0*/  IMAD.MOV.U32 R23, RZ, RZ, R13 ;  /* 0x000000ffff177224 */ /* 0x000fe200078e000d */
[----:B------:R-:W-:Y:S01]  /*808e0*/  STL.64 [R1+0x6600], R26 ;  /* 0x0066001a01007387 */ /* 0x000fe20000100a00 */
[----:B--2---:R-:W-:-:S02]  /*808f0*/  IADD3 R12, P2, R4, R30, RZ ;  /* 0x0000001e040c7210 */ /* 0x004fc40007f5e0ff */
[----:B------:R-:W-:-:S03]  /*80900*/  IMAD.X R15, R22, 0x1, R31, P1 ;  /* 0x00000001160f7824 */ /* 0x000fc600008e061f */
[----:B------:R-:W-:-:S05]  /*80910*/  IMAD.X R13, R22, 0x1, R29, P2 ;  /* 0x00000001160d7824 */ /* 0x000fca00010e061d */
[----:B------:R0:W-:Y:S04]  /*80920*/  STL.64 [R1+0x4b68], R12 ;  /* 0x004b680c01007387 */ /* 0x0001e80000100a00 */
[----:B------:R1:W-:Y:S01]  /*80930*/  STL.64 [R1+0x4b60], R14 ;  /* 0x004b600e01007387 */ /* 0x0003e20000100a00 */
[C---:B0-----:R-:W-:Y:S02]  /*80940*/  IADD3 R12, P2, R4.reuse, R36, RZ ;  /* 0x00000024040c7210 */ /* 0x041fe40007f5e0ff */
[C---:B-1----:R-:W-:Y:S02]  /*80950*/  IADD3 R14, P1, R4.reuse, R6, RZ ;  /* 0x00000006040e7210 */ /* 0x042fe40007f3e0ff */
[----:B---3--:R-:W-:-:S05]  /*80960*/  IADD3 R24, P0, R4, R34, RZ ;  /* 0x0000002204187210 */ /* 0x008fca0007f1e0ff */
[----:B------:R-:W-:Y:S02]  /*80970*/  IMAD.X R25, R22, 0x1, R33, P0 ;  /* 0x0000000116197824 */ /* 0x000fe400000e0621 */
[----:B------:R-:W-:Y:S01]  /*80980*/  IMAD.MOV.U32 R22, RZ, RZ, R39 ;  /* 0x000000ffff167224 */ /* 0x000fe200078e0027 */
[----:B------:R-:W-:-:S05]  /*80990*/  SHF.R.S32.HI R39, RZ, 0x1f, R4 ;  /* 0x0000001fff277819 */ /* 0x000fca0000011404 */
[C---:B------:R-:W-:Y:S02]  /*809a0*/  IMAD.X R13, R39.reuse, 0x1, R35, P2 ;  /* 0x00000001270d7824 */ /* 0x040fe400010e0623 */
[----:B------:R-:W-:Y:S01]  /*809b0*/  IMAD.X R15, R39, 0x1, R5, P1 ;  /* 0x00000001270f7824 */ /* 0x000fe200008e0605 */
[----:B------:R-:W-:Y:S04]  /*809c0*/  STL.64 [R1+0x4b58], R24 ;  /* 0x004b581801007387 */ /* 0x000fe80000100a00 */
[----:B------:R0:W-:Y:S04]  /*809d0*/  STL.64 [R1+0x4b50], R12 ;  /* 0x004b500c01007387 */ /* 0x0001e80000100a00 */
[----:B0-----:R-:W2:Y:S04]  /*809e0*/  LDL.LU.64 R12, [R1+0x6630] ;  /* 0x00663000010c7983 */ /* 0x001ea80000300a00 */
[----:B------:R0:W-:Y:S04]  /*809f0*/  STL.64 [R1+0x4b48], R14 ;  /* 0x004b480e01007387 */ /* 0x0001e80000100a00 */
[----:B0-----:R-:W3:Y:S01]  /*80a00*/  LDL.LU.64 R14, [R1+0x6628] ;  /* 0x00662800010e7983 */ /* 0x001ee20000300a00 */
[----:B------:R-:W-:Y:S01]  /*80a10*/  IMAD.MOV.U32 R26, RZ, RZ, R38 ;  /* 0x000000ffff1a7224 */ /* 0x000fe200078e0026 */
[----:B------:R-:W-:-:S05]  /*80a20*/  IADD3 R38, P0, R4, R10, RZ ;  /* 0x0000000a04267210 */ /* 0x000fca0007f1e0ff */
[----:B------:R-:W-:Y:S02]  /*80a30*/  IMAD.X R39, R39, 0x1, R7, P0 ;  /* 0x0000000127277824 */ /* 0x000fe400000e0607 */
[----:B------:R-:W-:-:S03]  /*80a40*/  IMAD.MOV.U32 R25, RZ, RZ, R23 ;  /* 0x000000ffff197224 */ /* 0x000fc600078e0017 */
[----:B------:R0:W-:Y:S01]  /*80a50*/  STL.64 [R1+0x4b40], R38 ;  /* 0x004b402601007387 */ /* 0x0001e20000100a00 */
[----:B------:R-:W-:Y:S02]  /*80a60*/  IMAD.MOV.U32 R23, RZ, RZ, R3 ;  /* 0x000000ffff177224 */ /* 0x000fe400078e0003 */
[----:B------:R-:W-:Y:S02]  /*80a70*/  IMAD.MOV.U32 R3, RZ, RZ, R8 ;  /* 0x000000ffff037224 */ /* 0x000fe400078e0008 */
[----:B------:R-:W-:Y:S02]  /*80a80*/  IMAD.MOV.U32 R27, RZ, RZ, R9 ;  /* 0x000000ffff1b7224 */ /* 0x000fe400078e0009 */
[----:B------:R-:W-:Y:S01]  /*80a90*/  IMAD.MOV.U32 R9, RZ, RZ, R25 ;  /* 0x000000ffff097224 */ /* 0x000fe200078e0019 */
[----:B0-----:R-:W4:Y:S04]  /*80aa0*/  LDL.LU.64 R38, [R1+0x6620] ;  /* 0x0066200001267983 */ /* 0x001f280000300a00 */
[----:B------:R-:W-:Y:S01]  /*80ab0*/  STL.64 [R1+0x65f8], R6 ;  /* 0x0065f80601007387 */ /* 0x000fe20000100a00 */
[----:B------:R-:W-:Y:S01]  /*80ac0*/  IMAD.MOV.U32 R25, RZ, RZ, R26 ;  /* 0x000000ffff197224 */ /* 0x000fe200078e001a */
[----:B--2---:R-:W-:-:S02]  /*80ad0*/  IADD3 R8, P2, R4, R12, RZ ;  /* 0x0000000c04087210 */ /* 0x004fc40007f5e0ff */
[C---:B---3--:R-:W-:Y:S01]  /*80ae0*/  IADD3 R24, P1, R4.reuse, R14, RZ ;  /* 0x0000000e04187210 */ /* 0x048fe20007f3e0ff */
[----:B------:R0:W-:Y:S01]  /*80af0*/  STL.64 [R1+0x65e8], R14 ;  /* 0x0065e80e01007387 */ /* 0x0001e20000100a00 */
[----:B------:R-:W-:Y:S02]  /*80b00*/  IADD3 R26, P0, R4, R15, RZ ;  /* 0x0000000f041a7210 */ /* 0x000fe40007f1e0ff */
[----:B0-----:R-:W-:Y:S01]  /*80b10*/  SHF.R.S32.HI R14, RZ, 0x1f, R4 ;  /* 0x0000001fff0e7819 */ /* 0x001fe20000011404 */
[----:B------:R-:W-:-:S04]  /*80b20*/  IMAD.MOV.U32 R15, RZ, RZ, R9 ;  /* 0x000000ffff0f7224 */ /* 0x000fc800078e0009 */
[----:B------:R-:W-:-:S05]  /*80b30*/  IMAD.X R9, R14, 0x1, R11, P2 ;  /* 0x000000010e097824 */ /* 0x000fca00010e060b */
[----:B------:R0:W-:Y:S04]  /*80b40*/  STL.64 [R1+0x4b38], R8 ;  /* 0x004b380801007387 */ /* 0x0001e80000100a00 */
[----:B0-----:R-:W2:Y:S01]  /*80b50*/  LDL.LU.64 R8, [R1+0x6618] ;  /* 0x0066180001087983 */ /* 0x001ea20000300a00 */
[----:B------:R-:W-:-:S04]  /*80b60*/  IMAD.MOV.U32 R7, RZ, RZ, R27 ;  /* 0x000000ffff077224 */ /* 0x000fc800078e001b */
[----:B------:R-:W-:Y:S02]  /*80b70*/  IMAD.MOV.U32 R27, RZ, RZ, R7 ;  /* 0x000000ffff1b7224 */ /* 0x000fe400078e0007 */
[----:B------:R-:W-:Y:S02]  /*80b80*/  IMAD.MOV.U32 R7, RZ, RZ, R23 ;  /* 0x000000ffff077224 */ /* 0x000fe400078e0017 */
[----:B------:R-:W-:Y:S02]  /*80b90*/  IMAD.MOV.U32 R23, RZ, RZ, R14 ;  /* 0x000000ffff177224 */ /* 0x000fe400078e000e */
[----:B------:R-:W-:Y:S01]  /*80ba0*/  IMAD.MOV.U32 R6, RZ, RZ, R22 ;  /* 0x000000ffff067224 */ /* 0x000fe200078e0016 */
[----:B------:R-:W-:Y:S01]  /*80bb0*/  IADD3 R22, P2, R4, R16, RZ ;  /* 0x0000001004167210 */ /* 0x000fe20007f5e0ff */
[----:B------:R-:W-:Y:S01]  /*80bc0*/  IMAD.MOV.U32 R4, RZ, RZ, R25 ;  /* 0x000000ffff047224 */ /* 0x000fe200078e0019 */
[----:B------:R0:W-:Y:S01]  /*80bd0*/  STL.64 [R1+0x65f0], R10 ;  /* 0x0065f00a01007387 */ /* 0x0001e20000100a00 */
[----:B------:R-:W-:-:S05]  /*80be0*/  IMAD.X R25, R23, 0x1, R13, P1 ;  /* 0x0000000117197824 */ /* 0x000fca00008e060d */
[----:B------:R1:W-:Y:S01]  /*80bf0*/  STL.64 [R1+0x4b30], R24 ;  /* 0x004b301801007387 */ /* 0x0003e20000100a00 */
[----:B0-----:R-:W-:Y:S02]  /*80c00*/  IMAD.MOV.U32 R10, RZ, RZ, R27 ;  /* 0x000000ffff0a7224 */ /* 0x001fe400078e001b */
[C---:B------:R-:W-:Y:S01]  /*80c10*/  IMAD.X R27, R23.reuse, 0x1, R37, P0 ;  /* 0x00000001171b7824 */ /* 0x040fe200000e0625 */
[----:B-1----:R-:W3:Y:S01]  /*80c20*/  LDL.LU.64 R24, [R1+0x6610] ;  /* 0x0066100001187983 */ /* 0x002ee20000300a00 */
[----:B----4-:R-:W-:-:S03]  /*80c30*/  IMAD.X R23, R23, 0x1, R38, P2 ;  /* 0x0000000117177824 */ /* 0x010fc600010e0626 */
[----:B------:R-:W-:Y:S01]  /*80c40*/  STL.64 [R1+0x4b28], R26 ;  /* 0x004b281a01007387 */ /* 0x000fe20000100a00 */
[----:B------:R-:W-:-:S03]  /*80c50*/  IMAD.MOV.U32 R11, RZ, RZ, R15 ;  /* 0x000000ffff0b7224 */ /* 0x000fc600078e000f */
[----:B------:R0:W-:Y:S04]  /*80c60*/  STL.64 [R1+0x4b20], R22 ;  /* 0x004b201601007387 */ /* 0x0001e80000100a00 */
[----:B0-----:R-:W4:Y:S04]  /*80c70*/  LDL.LU.64 R22, [R1+0x6608] ;  /* 0x0066080001167983 */ /* 0x001f280000300a00 */
[----:B------:R-:W-:Y:S04]  /*80c80*/  STL.64 [R1+0x65d8], R38 ;  /* 0x0065d82601007387 */ /* 0x000fe80000100a00 */
[----:B------:R-:W-:Y:S01]  /*80c90*/  STL.64 [R1+0x65e0], R16 ;  /* 0x0065e01001007387 */ /* 0x000fe20000100a00 */
[----:B--2---:R-:W-:-:S02]  /*80ca0*/  IADD3 R14, P1, R8, R18, RZ ;  /* 0x00000012080e7210 */ /* 0x004fc40007f3e0ff */
[----:B------:R-:W-:Y:S02]  /*80cb0*/  SHF.R.S32.HI R27, RZ, 0x1f, R8 ;  /* 0x0000001fff1b7819 */ /* 0x000fe40000011408 */
[----:B------:R-:W-:-:S03]  /*80cc0*/  IADD3 R26, P0, R8, R20, RZ ;  /* 0x00000014081a7210 */ /* 0x000fc60007f1e0ff */
[C---:B------:R-:W-:Y:S02]  /*80cd0*/  IMAD.X R15, R27.reuse, 0x1, R17, P1 ;  /* 0x000000011b0f7824 */ /* 0x040fe400008e0611 */
[----:B------:R-:W-:-:S03]  /*80ce0*/  IMAD.X R27, R27, 0x1, R19, P0 ;  /* 0x000000011b1b7824 */ /* 0x000fc600000e0613 */
[----:B------:R-:W-:Y:S04]  /*80cf0*/  STL.64 [R1+0x4b18], R14 ;  /* 0x004b180e01007387 */ /* 0x000fe80000100a00 */
[----:B------:R0:W-:Y:S04]  /*80d00*/  STL.64 [R1+0x4b10], R26 ;  /* 0x004b101a01007387 */ /* 0x0001e80000100a00 */
[----:B0-----:R-:W2:Y:S01]  /*80d10*/  LDL.LU.64 R26, [R1+0x6600] ;  /* 0x00660000011a7983 */ /* 0x001ea20000300a00 */
[----:B------:R-:W-:Y:S01]  /*80d20*/  IMAD.MOV.U32 R39, RZ, RZ, R10 ;  /* 0x000000ffff277224 */ /* 0x000fe200078e000a */
[----:B------:R-:W-:-:S02]  /*80d30*/  SHF.R.S32.HI R17, RZ, 0x1f, R8 ;  /* 0x0000001fff117819 */ /* 0x000fc40000011408 */
[C---:B---3--:R-:W-:Y:S01]  /*80d40*/  IADD3 R14, P1, R8.reuse, R24, RZ ;  /* 0x00000018080e7210 */ /* 0x048fe20007f3e0ff */
[----:B------:R-:W-:Y:S01]  /*80d50*/  IMAD.MOV.U32 R38, RZ, RZ, R11 ;  /* 0x000000ffff267224 */ /* 0x000fe200078e000b */
[----:B----4-:R-:W-:-:S03]  /*80d60*/  IADD3 R10, P2, R8, R22, RZ ;  /* 0x00000016080a7210 */ /* 0x010fc60007f5e0ff */
[C---:B------:R-:W-:Y:S02]  /*80d70*/  IMAD.X R15, R17.reuse, 0x1, R23, P1 ;  /* 0x00000001110f7824 */ /* 0x040fe400008e0617 */
[----:B------:R-:W-:-:S05]  /*80d80*/  IMAD.X R11, R17, 0x1, R21, P2 ;  /* 0x00000001110b7824 */ /* 0x000fca00010e0615 */
[----:B------:R0:W-:Y:S04]  /*80d90*/  STL.64 [R1+0x4b08], R10 ;  /* 0x004b080a01007387 */ /* 0x0001e80000100a00 */
[----:B------:R1:W-:Y:S01]  /*80da0*/  STL.64 [R1+0x4b00], R14 ;  /* 0x004b000e01007387 */ /* 0x0003e20000100a00 */
[C---:B0-----:R-:W-:Y:S01]  /*80db0*/  IADD3 R10, P2, R8.reuse, R28, RZ ;  /* 0x0000001c080a7210 */ /* 0x041fe20007f5e0ff */
[----:B-1----:R-:W-:Y:S01]  /*80dc0*/  IMAD.MOV.U32 R14, RZ, RZ, R6 ;  /* 0x000000ffff0e7224 */ /* 0x002fe200078e0006 */
[C---:B------:R-:W-:Y:S01]  /*80dd0*/  IADD3 R6, P1, R8.reuse, R30, RZ ;  /* 0x0000001e08067210 */ /* 0x040fe20007f3e0ff */
[----:B------:R-:W-:Y:S01]  /*80de0*/  IMAD.MOV.U32 R15, RZ, RZ, R7 ;  /* 0x000000ffff0f7224 */ /* 0x000fe200078e0007 */
[----:B--2---:R-:W-:-:S05]  /*80df0*/  IADD3 R16, P0, R8, R26, RZ ;  /* 0x0000001a08107210 */ /* 0x004fca0007f1e0ff */
[----:B------:R-:W-:-:S05]  /*80e00*/  IMAD.X R17, R17, 0x1, R25, P0 ;  /* 0x0000000111117824 */ /* 0x000fca00000e0619 */
[----:B------:R0:W-:Y:S02]  /*80e10*/  STL.64 [R1+0x4af8], R16 ;  /* 0x004af81001007387 */ /* 0x0001e40000100a00 */
[----:B0-----:R-:W-:Y:S01]  /*80e20*/  IMAD.MOV.U32 R17, RZ, RZ, R39 ;  /* 0x000000ffff117224 */ /* 0x001fe200078e0027 */
[----:B------:R-:W-:Y:S01]  /*80e30*/  SHF.R.S32.HI R39, RZ, 0x1f, R8 ;  /* 0x0000001fff277819 */ /* 0x000fe20000011408 */
[----:B------:R-:W-:Y:S04]  /*80e40*/  STL.64 [R1+0x65d0], R26 ;  /* 0x0065d01a01007387 */ /* 0x000fe80000100a00 */
[C---:B------:R-:W-:Y:S02]  /*80e50*/  IMAD.X R11, R39.reuse, 0x1, R27, P2 ;  /* 0x00000001270b7824 */ /* 0x040fe400010e061b */
[----:B------:R-:W-:-:S03]  /*80e60*/  IMAD.X R7, R39, 0x1, R29, P1 ;  /* 0x0000000127077824 */ /* 0x000fc600008e061d */
[----:B------:R-:W-:Y:S04]  /*80e70*/  STL.64 [R1+0x4af0], R10 ;  /* 0x004af00a01007387 */ /* 0x000fe80000100a00 */
[----:B------:R0:W-:Y:S04]  /*80e80*/  STL.64 [R1+0x4ae8], R6 ;  /* 0x004ae80601007387 */ /* 0x0001e80000100a00 */
[----:B0-----:R-:W2:Y:S01]  /*80e90*/  LDL.LU.64 R6, [R1+0x65f8] ;  /* 0x0065f80001067983 */ /* 0x001ea20000300a00 */
[----:B------:R-:W-:Y:S01]  /*80ea0*/  IMAD.MOV.U32 R16, RZ, RZ, R38 ;  /* 0x000000ffff107224 */ /* 0x000fe200078e0026 */
[----:B------:R-:W-:-:S05]  /*80eb0*/  IADD3 R38, P0, R8, R32, RZ ;  /* 0x0000002008267210 */ /* 0x000fca0007f1e0ff */
[----:B------:R-:W-:Y:S01]  /*80ec0*/  IMAD.X R39, R39, 0x1, R31, P0 ;  /* 0x0000000127277824 */ /* 0x000fe200000e061f */
[----:B------:R-:W-:-:S04]  /*80ed0*/  IADD3 R10, P2, R8, R34, RZ ;  /* 0x00000022080a7210 */ /* 0x000fc80007f5e0ff */
[----:B------:R0:W-:Y:S02]  /*80ee0*/  STL.64 [R1+0x4ae0], R38 ;  /* 0x004ae02601007387 */ /* 0x0001e40000100a00 */
[----:B0-----:R-:W-:Y:S01]  /*80ef0*/  IMAD.MOV.U32 R38, RZ, RZ, R15 ;  /* 0x000000ffff267224 */ /* 0x001fe200078e000f */
[----:B------:R-:W-:Y:S01]  /*80f00*/  SHF.R.S32.HI R15, RZ, 0x1f, R8 ;  /* 0x0000001fff0f7819 */ /* 0x000fe20000011408 */
[----:B------:R-:W-:Y:S04]  /*80f10*/  STL.64 [R1+0x65c8], R30 ;  /* 0x0065c81e01007387 */ /* 0x000fe80000100a00 */
[----:B------:R-:W-:Y:S01]  /*80f20*/  IMAD.X R11, R15, 0x1, R33, P2 ;  /* 0x000000010f0b7824 */ /* 0x000fe200010e0621 */
[----:B------:R-:W-:-:S04]  /*80f30*/  IADD3 R26, P1, R8, R36, RZ ;  /* 0x00000024081a7210 */ /* 0x000fc80007f3e0ff */
[----:B------:R0:W-:Y:S01]  /*80f40*/  STL.64 [R1+0x4ad8], R10 ;  /* 0x004ad80a01007387 */ /* 0x0001e20000100a00 */
[----:B------:R-:W-:Y:S02]  /*80f50*/  IMAD.MOV.U32 R39, RZ, RZ, R14 ;  /* 0x000000ffff277224 */ /* 0x000fe400078e000e */
[----:B------:R-:W-:Y:S01]  /*80f60*/  IMAD.X R27, R15, 0x1, R35, P1 ;  /* 0x000000010f1b7824 */ /* 0x000fe200008e0623 */
[----:B0-----:R-:W3:Y:S04]  /*80f70*/  LDL.LU.64 R10, [R1+0x65f0] ;  /* 0x0065f000010a7983 */ /* 0x001ee80000300a00 */
[----:B------:R-:W-:Y:S04]  /*80f80*/  STL.64 [R1+0x4ad0], R26 ;  /* 0x004ad01a01007387 */ /* 0x000fe80000100a00 */
[----:B------:R-:W-:Y:S01]  /*80f90*/  STL.64 [R1+0x65b8], R34 ;  /* 0x0065b82201007387 */ /* 0x000fe20000100a00 */
[----:B--2---:R-:W-:-:S05]  /*80fa0*/  IADD3 R14, P0, R8, R6, RZ ;  /* 0x00000006080e7210 */ /* 0x004fca0007f1e0ff */
[----:B------:R-:W-:-:S05]  /*80fb0*/  IMAD.X R15, R15, 0x1, R5, P0 ;  /* 0x000000010f0f7824 */ /* 0x000fca00000e0605 */
[----:B------:R0:W-:Y:S04]  /*80fc0*/  STL.64 [R1+0x4ac8], R14 ;  /* 0x004ac80e01007387 */ /* 0x0001e80000100a00 */
[----:B0-----:R-:W2:Y:S01]  /*80fd0*/  LDL.LU.64 R14, [R1+0x65e8] ;  /* 0x0065e800010e7983 */ /* 0x001ea20000300a00 */
[----:B------:R-:W-:Y:S02]  /*80fe0*/  IMAD.MOV.U32 R31, RZ, RZ, R17 ;  /* 0x000000ffff1f7224 */ /* 0x000fe400078e0011 */
[----:B------:R-:W-:Y:S02]  /*80ff0*/  IMAD.MOV.U32 R30, RZ, RZ, R16 ;  /* 0x000000ffff1e7224 */ /* 0x000fe400078e0010 */
[----:B------:R-:W-:Y:S01]  /*81000*/  IMAD.MOV.U32 R35, RZ, RZ, R31 ;  /* 0x000000ffff237224 */ /* 0x000fe200078e001f */
[----:B------:R-:W-:Y:S01]  /*81010*/  SHF.R.S32.HI R31, RZ, 0x1f, R8 ;  /* 0x0000001fff1f7819 */ /* 0x000fe20000011408 */
[----:B------:R-:W-:Y:S01]  /*81020*/  IMAD.MOV.U32 R27, RZ, RZ, R38 ;  /* 0x000000ffff1b7224 */ /* 0x000fe200078e0026 */
[C---:B------:R-:W-:Y:S01]  /*81030*/  IADD3 R38, P1, R8.reuse, R12, RZ ;  /* 0x0000000c08267210 */ /* 0x040fe20007f3e0ff */
[----:B------:R-:W-:Y:S01]  /*81040*/  IMAD.MOV.U32 R26, RZ, RZ, R39 ;  /* 0x000000ffff1a7224 */ /* 0x000fe200078e0027 */
[----:B---3--:R-:W-:-:S05]  /*81050*/  IADD3 R16, P2, R8, R10, RZ ;  /* 0x0000000a08107210 */ /* 0x008fca0007f5e0ff */
[C---:B------:R-:W-:Y:S02]  /*81060*/  IMAD.X R17, R31.reuse, 0x1, R7, P2 ;  /* 0x000000011f117824 */ /* 0x040fe400010e0607 */
[----:B------:R-:W-:-:S03]  /*81070*/  IMAD.X R39, R31, 0x1, R11, P1 ;  /* 0x000000011f277824 */ /* 0x000fc600008e060b */
[----:B------:R0:W-:Y:S04]  /*81080*/  STL.64 [R1+0x4ac0], R16 ;  /* 0x004ac01001007387 */ /* 0x0001e80000100a00 */
[----:B0-----:R-:W3:Y:S04]  /*81090*/  LDL.LU.64 R16, [R1+0x65e0] ;  /* 0x0065e00001107983 */ /* 0x001ee80000300a00 */
[----:B------:R-:W-:Y:S04]  /*810a0*/  STL.64 [R1+0x65c0], R6 ;  /* 0x0065c00601007387 */ /* 0x000fe80000100a00 */
[----:B--2---:R-:W-:Y:S04]  /*810b0*/  STL.64 [R1+0x65b0], R14 ;  /* 0x0065b00e01007387 */ /* 0x004fe80000100a00 */
[----:B------:R0:W-:Y:S04]  /*810c0*/  STL.64 [R1+0x4ab8], R38 ;  /* 0x004ab82601007387 */ /* 0x0001e80000100a00 */
[----:B0-----:R-:W2:Y:S01]  /*810d0*/  LDL.LU.64 R38, [R1+0x65d8] ;  /* 0x0065d80001267983 */ /* 0x001ea20000300a00 */
[----:B------:R-:W-:Y:S01]  /*810e0*/  IMAD.MOV.U32 R34, RZ, RZ, R30 ;  /* 0x000000ffff227224 */ /* 0x000fe200078e001e */
[C---:B------:R-:W-:Y:S01]  /*810f0*/  IADD3 R30, P0, R8.reuse, R14, RZ ;  /* 0x0000000e081e7210 */ /* 0x040fe20007f1e0ff */
[----:B------:R-:W-:Y:S01]  /*81100*/  IMAD.MOV.U32 R6, RZ, RZ, R26 ;  /* 0x000000ffff067224 */ /* 0x000fe200078e001a */
[C---:B------:R-:W-:Y:S01]  /*81110*/  IADD3 R26, P2, R8.reuse, R15, RZ ;  /* 0x0000000f081a7210 */ /* 0x040fe20007f5e0ff */
[----:B------:R-:W-:Y:S01]  /*81120*/  IMAD.MOV.U32 R7, RZ, RZ, R27 ;  /* 0x000000ffff077224 */ /* 0x000fe200078e001b */
[----:B---3--:R-:W-:Y:S01]  /*81130*/  IADD3 R14, P1, R8, R16, RZ ;  /* 0x00000010080e7210 */ /* 0x008fe20007f3e0ff */
[----:B------:R-:W-:-:S04]  /*81140*/  IMAD.MOV.U32 R8, RZ, RZ, R31 ;  /* 0x000000ffff087224 */ /* 0x000fc800078e001f */
[C---:B------:R-:W-:Y:S02]  /*81150*/  IMAD.X R31, R8.reuse, 0x1, R13, P0 ;  /* 0x00000001081f7824 */ /* 0x040fe400000e060d */
[----:B------:R-:W-:-:S03]  /*81160*/  IMAD.X R27, R8, 0x1, R37, P2 ;  /* 0x00000001081b7824 */ /* 0x000fc600010e0625 */
[----:B------:R0:W-:Y:S04]  /*81170*/  STL.64 [R1+0x4ab0], R30 ;  /* 0x004ab01e01007387 */ /* 0x0001e80000100a00 */
[----:B------:R1:W-:Y:S01]  /*81180*/  STL.64 [R1+0x4aa8], R26 ;  /* 0x004aa81a01007387 */ /* 0x0003e20000100a00 */
[C---:B0-----:R-:W-:Y:S02]  /*81190*/  IADD3 R30, P0, R9.reuse, R18, RZ ;  /* 0x00000012091e7210 */ /* 0x041fe40007f1e0ff */
[----:B-1----:R-:W-:Y:S01]  /*811a0*/  IADD3 R26, P2, R9, R20, RZ ;  /* 0x00000014091a7210 */ /* 0x002fe20007f5e0ff */
[----:B--2---:R-:W-:-:S05]  /*811b0*/  IMAD.X R15, R8, 0x1, R38, P1 ;  /* 0x00000001080f7824 */ /* 0x004fca00008e0626 */
[----:B------:R-:W-:Y:S04]  /*811c0*/  STL.64 [R1+0x4aa0], R14 ;  /* 0x004aa00e01007387 */ /* 0x000fe80000100a00 */
[----:B------:R0:W-:Y:S02]  /*811d0*/  STL.64 [R1+0x65a8], R38 ;  /* 0x0065a82601007387 */ /* 0x0001e40000100a00 */
[----:B0-----:R-:W-:-:S05]  /*811e0*/  SHF.R.S32.HI R38, RZ, 0x1f, R9 ;  /* 0x0000001fff267819 */ /* 0x001fca0000011409 */
[C---:B------:R-:W-:Y:S02]  /*811f0*/  IMAD.X R31, R38.reuse, 0x1, R17, P0 ;  /* 0x00000001261f7824 */ /* 0x040fe400000e0611 */
[----:B------:R-:W-:-:S03]  /*81200*/  IMAD.X R27, R38, 0x1, R19, P2 ;  /* 0x00000001261b7824 */ /* 0x000fc600010e0613 */
[----:B------:R-:W-:Y:S04]  /*81210*/  STL.64 [R1+0x4a98], R30 ;  /* 0x004a981e01007387 */ /* 0x000fe80000100a00 */
[----:B------:R0:W-:Y:S04]  /*81220*/  STL.64 [R1+0x4a90], R26 ;  /* 0x004a901a01007387 */ /* 0x0001e80000100a00 */
[----:B0-----:R-:W2:Y:S01]  /*81230*/  LDL.LU.64 R26, [R1+0x65d0] ;  /* 0x0065d000011a7983 */ /* 0x001ea20000300a00 */
[----:B------:R-:W-:Y:S02]  /*81240*/  IMAD.MOV.U32 R14, RZ, RZ, R6 ;  /* 0x000000ffff0e7224 */ /* 0x000fe400078e0006 */
[----:B------:R-:W-:Y:S01]  /*81250*/  IMAD.MOV.U32 R6, RZ, RZ, R34 ;  /* 0x000000ffff067224 */ /* 0x000fe200078e0022 */
[C---:B------:R-:W-:Y:S01]  /*81260*/  IADD3 R34, P1, R9.reuse, R22, RZ ;  /* 0x0000001609227210 */ /* 0x040fe20007f3e0ff */
[----:B------:R0:W-:Y:S01]  /*81270*/  STL.64 [R1+0x65a0], R20 ;  /* 0x0065a01401007387 */ /* 0x0001e20000100a00 */
[----:B------:R-:W-:Y:S01]  /*81280*/  IADD3 R30, P0, R9, R24, RZ ;  /* 0x00000018091e7210 */ /* 0x000fe20007f1e0ff */
[----:B------:R-:W-:-:S02]  /*81290*/  IMAD.MOV.U32 R15, RZ, RZ, R7 ;  /* 0x000000ffff0f7224 */ /* 0x000fc400078e0007 */
[----:B------:R-:W-:Y:S02]  /*812a0*/  IMAD.MOV.U32 R7, RZ, RZ, R35 ;  /* 0x000000ffff077224 */ /* 0x000fe400078e0023 */
[----:B------:R-:W-:Y:S02]  /*812b0*/  IMAD.X R35, R38, 0x1, R21, P1 ;  /* 0x0000000126237824 */ /* 0x000fe400008e0615 */
[----:B------:R-:W-:Y:S01]  /*812c0*/  IMAD.MOV.U32 R39, RZ, RZ, R14 ;  /* 0x000000ffff277224 */ /* 0x000fe200078e000e */
[----:B0-----:R-:W-:Y:S01]  /*812d0*/  SHF.R.S32.HI R20, RZ, 0x1f, R9 ;  /* 0x0000001fff147819 */ /* 0x001fe20000011409 */
[----:B------:R-:W-:Y:S01]  /*812e0*/  IMAD.MOV.U32 R14, RZ, RZ, R6 ;  /* 0x000000ffff0e7224 */ /* 0x000fe200078e0006 */
[----:B------:R0:W-:Y:S03]  /*812f0*/  STL.64 [R1+0x4a88], R34 ;  /* 0x004a882201007387 */ /* 0x0001e60000100a00 */
[----:B------:R-:W-:-:S02]  /*81300*/  IMAD.X R31, R20, 0x1, R23, P0 ;  /* 0x00000001141f7824 */ /* 0x000fc400000e0617 */
[----:B------:R-:W-:Y:S02]  /*81310*/  IMAD.MOV.U32 R8, RZ, RZ, R15 ;  /* 0x000000ffff087224 */ /* 0x000fe400078e000f */
[----:B------:R-:W-:Y:S01]  /*81320*/  IMAD.MOV.U32 R15, RZ, RZ, R7 ;  /* 0x000000ffff0f7224 */ /* 0x000fe200078e0007 */
[----:B------:R1:W-:Y:S01]  /*81330*/  STL.64 [R1+0x4a80], R30 ;  /* 0x004a801e01007387 */ /* 0x0003e20000100a00 */
[----:B0-----:R-:W-:-:S03]  /*81340*/  IADD3 R34, P1, R9, R28, RZ ;  /* 0x0000001c09227210 */ /* 0x001fc60007f3e0ff */
[----:B-1----:R-:W3:Y:S04]  /*81350*/  LDL.LU.64 R30, [R1+0x65c8] ;  /* 0x0065c800011e7983 */ /* 0x002ee80000300a00 */
[----:B------:R-:W-:Y:S01]  /*81360*/  STL.64 [R1+0x6598], R22 ;  /* 0x0065981601007387 */ /* 0x000fe20000100a00 */
[----:B--2---:R-:W-:Y:S01]  /*81370*/  IADD3 R6, P2, R9, R26, RZ ;  /* 0x0000001a09067210 */ /* 0x004fe20007f5e0ff */
[----:B------:R-:W-:-:S04]  /*81380*/  IMAD.X R35, R20, 0x1, R27, P1 ;  /* 0x0000000114237824 */ /* 0x000fc800008e061b */
[----:B------:R-:W-:-:S05]  /*81390*/  IMAD.X R7, R20, 0x1, R25, P2 ;  /* 0x0000000114077824 */ /* 0x000fca00010e0619 */
[----:B------:R0:W-:Y:S04]  /*813a0*/  STL.64 [R1+0x4a78], R6 ;  /* 0x004a780601007387 */ /* 0x0001e80000100a00 */
[----:B0-----:R-:W2:Y:S04]  /*813b0*/  LDL.LU.64 R6, [R1+0x65c0] ;  /* 0x0065c00001067983 */ /* 0x001ea80000300a00 */
[----:B------:R-:W-:Y:S04]  /*813c0*/  STL.64 [R1+0x6590], R24 ;  /* 0x0065901801007387 */ /* 0x000fe80000100a00 */
[----:B------:R0:W-:Y:S04]  /*813d0*/  STL.64 [R1+0x4a70], R34 ;  /* 0x004a702201007387 */ /* 0x0001e80000100a00 */
[----:B0-----:R-:W4:Y:S01]  /*813e0*/  LDL.LU.64 R34, [R1+0x65b8] ;  /* 0x0065b80001227983 */ /* 0x001f220000300a00 */
[----:B------:R-:W-:Y:S01]  /*813f0*/  IMAD.MOV.U32 R38, RZ, RZ, R14 ;  /* 0x000000ffff267224 */ /* 0x000fe200078e000e */
[----:B---3--:R-:W-:Y:S01]  /*81400*/  IADD3 R14, P0, R9, R30, RZ ;  /* 0x0000001e090e7210 */ /* 0x008fe20007f1e0ff */
[----:B------:R-:W-:-:S02]  /*81410*/  IMAD.MOV.U32 R21, RZ, RZ, R8 ;  /* 0x000000ffff157224 */ /* 0x000fc400078e0008 */
[----:B------:R-:W-:Y:S02]  /*81420*/  IMAD.MOV.U32 R8, RZ, RZ, R15 ;  /* 0x000000ffff087224 */ /* 0x000fe400078e000f */
[----:B------:R-:W-:Y:S01]  /*81430*/  IMAD.X R15, R20, 0x1, R29, P0 ;  /* 0x00000001140f7824 */ /* 0x000fe200000e061d */
[----:B------:R-:W-:-:S04]  /*81440*/  IADD3 R24, P2, R9, R32, RZ ;  /* 0x0000002009187210 */ /* 0x000fc80007f5e0ff */
[----:B------:R0:W-:Y:S01]  /*81450*/  STL.64 [R1+0x4a68], R14 ;  /* 0x004a680e01007387 */ /* 0x0001e20000100a00 */
[----:B------:R-:W-:Y:S01]  /*81460*/  IMAD.X R25, R20, 0x1, R31, P2 ;  /* 0x0000000114197824 */ /* 0x000fe200010e061f */
[----:B0-----:R-:W-:-:S04]  /*81470*/  IADD3 R14, P0, R9, R36, RZ ;  /* 0x00000024090e7210 */ /* 0x001fc80007f1e0ff */
[----:B------:R2:W-:Y:S02]  /*81480*/  STL.64 [R1+0x4a60], R24 ;  /* 0x004a601801007387 */ /* 0x0005e40000100a00 */
[C---:B--2---:R-:W-:Y:S02]  /*81490*/  IADD3 R24, P2, R9.reuse, R6, RZ ;  /* 0x0000000609187210 */ /* 0x044fe40007f5e0ff */
[----:B----4-:R-:W-:Y:S01]  /*814a0*/  IADD3 R22, P1, R9, R34, RZ ;  /* 0x0000002209167210 */ /* 0x010fe20007f3e0ff */
[----:B------:R-:W-:-:S04]  /*814b0*/  IMAD.X R15, R20, 0x1, R35, P0 ;  /* 0x00000001140f7824 */ /* 0x000fc800000e0623 */
[----:B------:R-:W-:-:S05]  /*814c0*/  IMAD.X R23, R20, 0x1, R33, P1 ;  /* 0x0000000114177824 */ /* 0x000fca00008e0621 */
[----:B------:R0:W-:Y:S04]  /*814d0*/  STL.64 [R1+0x4a58], R22 ;  /* 0x004a581601007387 */ /* 0x0001e80000100a00 */
[----:B------:R-:W-:Y:S04]  /*814e0*/  STL.64 [R1+0x6588], R32 ;  /* 0x0065882001007387 */ /* 0x000fe80000100a00 */
[----:B------:R1:W-:Y:S01]  /*814f0*/  STL.64 [R1+0x4a50], R14 ;  /* 0x004a500e01007387 */ /* 0x0003e20000100a00 */
[----:B0-----:R-:W-:-:S03]  /*81500*/  IMAD.MOV.U32 R23, RZ, RZ, R38 ;  /* 0x000000ffff177224 */ /* 0x001fc600078e0026 */
[----:B-1----:R-:W2:Y:S01]  /*81510*/  LDL.LU.64 R14, [R1+0x65b0] ;  /* 0x0065b000010e7983 */ /* 0x002ea20000300a00 */
[----:B------:R-:W-:Y:S01]  /*81520*/  IADD3 R38, P1, R9, R10, RZ ;  /* 0x0000000a09267210 */ /* 0x000fe20007f3e0ff */
[----:B------:R-:W-:Y:S02]  /*81530*/  IMAD.MOV.U32 R22, RZ, RZ, R21 ;  /* 0x000000ffff167224 */ /* 0x000fe400078e0015 */
[----:B------:R-:W-:Y:S02]  /*81540*/  IMAD.MOV.U32 R21, RZ, RZ, R39 ;  /* 0x000000ffff157224 */ /* 0x000fe400078e0027 */
[C---:B------:R-:W-:Y:S02]  /*81550*/  IMAD.X R25, R20.reuse, 0x1, R5, P2 ;  /* 0x0000000114197824 */ /* 0x040fe400010e0605 */
[----:B------:R-:W-:-:S03]  /*81560*/  IMAD.X R39, R20, 0x1, R7, P1 ;  /* 0x0000000114277824 */ /* 0x000fc600008e0607 */
[----:B------:R-:W-:Y:S04]  /*81570*/  STL.64 [R1+0x4a48], R24 ;  /* 0x004a481801007387 */ /* 0x000fe80000100a00 */
[----:B------:R0:W-:Y:S04]  /*81580*/  STL.64 [R1+0x4a40], R38 ;  /* 0x004a402601007387 */ /* 0x0001e80000100a00 */
[----:B0-----:R-:W3:Y:S01]  /*81590*/  LDL.LU.64 R38, [R1+0x65a8] ;  /* 0x0065a80001267983 */ /* 0x001ee20000300a00 */
[C---:B------:R-:W-:Y:S01]  /*815a0*/  IADD3 R32, P0, R9.reuse, R12, RZ ;  /* 0x0000000c09207210 */ /* 0x040fe20007f1e0ff */
[----:B------:R-:W-:Y:S01]  /*815b0*/  IMAD.MOV.U32 R25, RZ, RZ, R21 ;  /* 0x000000ffff197224 */ /* 0x000fe200078e0015 */
[C---:B--2---:R-:W-:Y:S01]  /*815c0*/  IADD3 R24, P2, R9.reuse, R14, RZ ;  /* 0x0000000e09187210 */ /* 0x044fe20007f5e0ff */
[----:B------:R0:W-:Y:S01]  /*815d0*/  STL.64 [R1+0x6578], R14 ;  /* 0x0065780e01007387 */ /* 0x0001e20000100a00 */
[----:B------:R-:W-:-:S02]  /*815e0*/  IADD3 R20, P1, R9, R15, RZ ;  /* 0x0000000f09147210 */ /* 0x000fc40007f3e0ff */
[----:B0-----:R-:W-:-:S05]  /*815f0*/  SHF.R.S32.HI R14, RZ, 0x1f, R9 ;  /* 0x0000001fff0e7819 */ /* 0x001fca0000011409 */
[----:B------:R-:W-:-:S05]  /*81600*/  IMAD.X R33, R14, 0x1, R11, P0 ;  /* 0x000000010e217824 */ /* 0x000fca00000e060b */
[----:B------:R0:W-:Y:S01]  /*81610*/  STL.64 [R1+0x4a38], R32 ;  /* 0x004a382001007387 */ /* 0x0001e20000100a00 */
[----:B------:R-:W-:-:S03]  /*81620*/  IMAD.X R21, R14, 0x1, R37, P1 ;  /* 0x000000010e157824 */ /* 0x000fc600008e0625 */
[----:B------:R1:W-:Y:S01]  /*81630*/  STL.64 [R1+0x6580], R12 ;  /* 0x0065800c01007387 */ /* 0x0003e20000100a00 */
[----:B0-----:R-:W-:Y:S01]  /*81640*/  IMAD.MOV.U32 R32, RZ, RZ, R22 ;  /* 0x000000ffff207224 */ /* 0x001fe200078e0016 */
[----:B------:R-:W-:Y:S01]  /*81650*/  IADD3 R22, P0, R9, R16, RZ ;  /* 0x0000001009167210 */ /* 0x000fe20007f1e0ff */
[----:B------:R-:W-:Y:S02]  /*81660*/  IMAD.MOV.U32 R9, RZ, RZ, R25 ;  /* 0x000000ffff097224 */ /* 0x000fe400078e0019 */
[C---:B------:R-:W-:Y:S02]  /*81670*/  IMAD.X R25, R14.reuse, 0x1, R13, P2 ;  /* 0x000000010e197824 */ /* 0x040fe400010e060d */
[----:B------:R-:W-:Y:S02]  /*81680*/  IMAD.MOV.U32 R33, RZ, RZ, R23 ;  /* 0x000000ffff217224 */ /* 0x000fe400078e0017 */
[----:B---3--:R-:W-:Y:S01]  /*81690*/  IMAD.X R23, R14, 0x1, R38, P0 ;  /* 0x000000010e177824 */ /* 0x008fe200000e0626 */
[----:B------:R0:W-:Y:S01]  /*816a0*/  STL.64 [R1+0x4a30], R24 ;  /* 0x004a301801007387 */ /* 0x0001e20000100a00 */
[----:B-1----:R-:W-:-:S03]  /*816b0*/  IMAD.MOV.U32 R13, RZ, RZ, R33 ;  /* 0x000000ffff0d7224 */ /* 0x002fc600078e0021 */
[----:B------:R1:W-:Y:S01]  /*816c0*/  STL.64 [R1+0x4a28], R20 ;  /* 0x004a281401007387 */ /* 0x0003e20000100a00 */
[----:B------:R-:W-:Y:S02]  /*816d0*/  SHF.R.S32.HI R33, RZ, 0x1f, R39 ;  /* 0x0000001fff217819 */ /* 0x000fe40000011427 */
[----:B0-----:R-:W-:Y:S01]  /*816e0*/  IADD3 R24, P2, R39, R18, RZ ;  /* 0x0000001227187210 */ /* 0x001fe20007f5e0ff */
[----:B-1----:R-:W2:Y:S04]  /*816f0*/  LDL.LU.64 R20, [R1+0x65a0] ;  /* 0x0065a00001147983 */ /* 0x002ea80000300a00 */
[----:B------:R0:W-:Y:S01]  /*81700*/  STL.64 [R1+0x4a20], R22 ;  /* 0x004a201601007387 */ /* 0x0001e20000100a00 */
[----:B------:R-:W-:-:S03]  /*81710*/  IMAD.X R25, R33, 0x1, R17, P2 ;  /* 0x0000000121197824 */ /* 0x000fc600010e0611 */
[----:B0-----:R-:W3:Y:S04]  /*81720*/  LDL.LU.64 R22, [R1+0x6598] ;  /* 0x0065980001167983 */ /* 0x001ee80000300a00 */
[----:B------:R0:W-:Y:S04]  /*81730*/  STL.64 [R1+0x4a18], R24 ;  /* 0x004a181801007387 */ /* 0x0001e80000100a00 */
[----:B0-----:R-:W4:Y:S01]  /*81740*/  LDL.LU.64 R24, [R1+0x6590] ;  /* 0x0065900001187983 */ /* 0x001f220000300a00 */
[----:B------:R-:W-:Y:S01]  /*81750*/  IMAD.MOV.U32 R12, RZ, RZ, R32 ;  /* 0x000000ffff0c7224 */ /* 0x000fe200078e0020 */
[----:B--2---:R-:W-:-:S05]  /*81760*/  IADD3 R32, P1, R39, R20, RZ ;  /* 0x0000001427207210 */ /* 0x004fca0007f3e0ff */
[----:B------:R-:W-:Y:S01]  /*81770*/  IMAD.X R33, R33, 0x1, R19, P1 ;  /* 0x0000000121217824 */ /* 0x000fe200008e0613 */
[----:B---3--:R-:W-:-:S05]  /*81780*/  IADD3 R14, P0, R39, R22, RZ ;  /* 0x00000016270e7210 */ /* 0x008fca0007f1e0ff */
[----:B------:R-:W-:Y:S04]  /*81790*/  STL [R1+0x4a08], R14 ;  /* 0x004a080e01007387 */ /* 0x000fe80000100800 */
[----:B------:R0:W-:Y:S04]  /*817a0*/  STL.64 [R1+0x6570], R16 ;  /* 0x0065701001007387 */ /* 0x0001e80000100a00 */
[----:B------:R1:W-:Y:S01]  /*817b0*/  STL.64 [R1+0x4a10], R32 ;  /* 0x004a102001007387 */ /* 0x0003e20000100a00 */
[----:B0-----:R-:W-:Y:S01]  /*817c0*/  IMAD.MOV.U32 R16, RZ, RZ, R14 ;  /* 0x000000ffff107224 */ /* 0x001fe200078e000e */
[----:B----4-:R-:W-:-:S02]  /*817d0*/  IADD3 R14, P2, R39, R24, RZ ;  /* 0x00000018270e7210 */ /* 0x010fc40007f5e0ff */
[----:B-1----:R-:W-:Y:S01]  /*817e0*/  SHF.R.S32.HI R33, RZ, 0x1f, R39 ;  /* 0x0000001fff217819 */ /* 0x002fe20000011427 */
[----:B------:R-:W-:Y:S01]  /*817f0*/  IMAD.MOV.U32 R17, RZ, RZ, R15 ;  /* 0x000000ffff117224 */ /* 0x000fe200078e000f */
[----:B------:R-:W-:-:S03]  /*81800*/  IADD3 R32, P1, R39, R26, RZ ;  /* 0x0000001a27207210 */ /* 0x000fc60007f3e0ff */
[C---:B------:R-:W-:Y:S02]  /*81810*/  IMAD.X R17, R33.reuse, 0x1, R21, P0 ;  /* 0x0000000121117824 */ /* 0x040fe400000e0615 */
[C---:B------:R-:W-:Y:S02]  /*81820*/  IMAD.X R15, R33.reuse, 0x1, R23, P2 ;  /* 0x00000001210f7824 */ /* 0x040fe400010e0617 */
[----:B------:R-:W-:Y:S01]  /*81830*/  IMAD.X R33, R33, 0x1, R25, P1 ;  /* 0x0000000121217824 */ /* 0x000fe200008e0619 */
[----:B------:R-:W-:Y:S04]  /*81840*/  STL [R1+0x4a0c], R17 ;  /* 0x004a0c1101007387 */ /* 0x000fe80000100800 */
[----:B------:R-:W-:Y:S04]  /*81850*/  STL.64 [R1+0x6560], R22 ;  /* 0x0065601601007387 */ /* 0x000fe80000100a00 */
[----:B------:R-:W-:Y:S04]  /*81860*/  STL.64 [R1+0x4a00], R14 ;  /* 0x004a000e01007387 */ /* 0x000fe80000100a00 */
[----:B------:R0:W-:Y:S04]  /*81870*/  STL.64 [R1+0x49f8], R32 ;  /* 0x0049f82001007387 */ /* 0x0001e80000100a00 */
[----:B0-----:R-:W2:Y:S01]  /*81880*/  LDL.LU.64 R32, [R1+0x6588] ;  /* 0x0065880001207983 */ /* 0x001ea20000300a00 */
[----:B------:R-:W-:Y:S01]  /*81890*/  IMAD.MOV.U32 R16, RZ, RZ, R12 ;  /* 0x000000ffff107224 */ /* 0x000fe200078e000c */
[----:B------:R-:W-:-:S02]  /*818a0*/  IADD3 R12, P0, R39, R28, RZ ;  /* 0x0000001c270c7210 */ /* 0x000fc40007f1e0ff */
[----:B------:R-:W-:Y:S02]  /*818b0*/  SHF.R.S32.HI R23, RZ, 0x1f, R39 ;  /* 0x0000001fff177819 */ /* 0x000fe40000011427 */
[----:B------:R-:W-:Y:S01]  /*818c0*/  IADD3 R14, P2, R39, R30, RZ ;  /* 0x0000001e270e7210 */ /* 0x000fe20007f5e0ff */
[----:B------:R-:W-:Y:S02]  /*818d0*/  IMAD.MOV.U32 R17, RZ, RZ, R13 ;  /* 0x000000ffff117224 */ /* 0x000fe400078e000d */
[C---:B------:R-:W-:Y:S02]  /*818e0*/  IMAD.X R13, R23.reuse, 0x1, R27, P0 ;  /* 0x00000001170d7824 */ /* 0x040fe400000e061b */
[----:B------:R-:W-:-:S03]  /*818f0*/  IMAD.X R15, R23, 0x1, R29, P2 ;  /* 0x00000001170f7824 */ /* 0x000fc600010e061d */
[----:B------:R0:W-:Y:S04]  /*81900*/  STL.64 [R1+0x49f0], R12 ;  /* 0x0049f00c01007387 */ /* 0x0001e80000100a00 */
[----:B------:R1:W-:Y:S01]  /*81910*/  STL.64 [R1+0x49e8], R14 ;  /* 0x0049e80e01007387 */ /* 0x0003e20000100a00 */
[C---:B0-----:R-:W-:Y:S02]  /*81920*/  IADD3 R12, P0, R39.reuse, R34, RZ ;  /* 0x00000022270c7210 */ /* 0x041fe40007f1e0ff */
[C---:B-1----:R-:W-:Y:S02]  /*81930*/  IADD3 R14, P2, R39.reuse, R36, RZ ;  /* 0x00000024270e7210 */ /* 0x042fe40007f5e0ff */
[----:B--2---:R-:W-:-:S05]  /*81940*/  IADD3 R22, P1, R39, R32, RZ ;  /* 0x0000002027167210 */ /* 0x004fca0007f3e0ff */
[----:B------:R-:W-:-:S05]  /*81950*/  IMAD.X R23, R23, 0x1, R31, P1 ;  /* 0x0000000117177824 */ /* 0x000fca00008e061f */
[----:B------:R0:W-:Y:S02]  /*81960*/  STL.64 [R1+0x49e0], R22 ;  /* 0x0049e01601007387 */ /* 0x0001e40000100a00 */
[----:B0-----:R-:W-:Y:S01]  /*81970*/  IMAD.MOV.U32 R23, RZ, RZ, R17 ;  /* 0x000000ffff177224 */ /* 0x001fe200078e0011 */
[----:B------:R-:W-:Y:S01]  /*81980*/  SHF.R.S32.HI R17, RZ, 0x1f, R39 ;  /* 0x0000001fff117819 */ /* 0x000fe20000011427 */
[----:B------:R-:W-:Y:S04]  /*81990*/  STL.64 [R1+0x6550], R30 ;  /* 0x0065501e01007387 */ /* 0x000fe80000100a00 */
[----:B------:R-:W-:-:S05]  /*819a0*/  IMAD.X R13, R17, 0x1, R33, P0 ;  /* 0x00000001110d7824 */ /* 0x000fca00000e0621 */
[----:B------:R0:W-:Y:S01]  /*819b0*/  STL.64 [R1+0x49d8], R12 ;  /* 0x0049d80c01007387 */ /* 0x0001e20000100a00 */
[----:B------:R-:W-:-:S03]  /*819c0*/  IMAD.X R15, R17, 0x1, R35, P2 ;  /* 0x00000001110f7824 */ /* 0x000fc600010e0623 */
[----:B0-----:R-:W2:Y:S04]  /*819d0*/  LDL.LU.64 R12, [R1+0x6580] ;  /* 0x00658000010c7983 */ /* 0x001ea80000300a00 */
[----:B------:R-:W-:Y:S04]  /*819e0*/  STL.64 [R1+0x6548], R32 ;  /* 0x0065482001007387 */ /* 0x000fe80000100a00 */
[----:B------:R0:W-:Y:S04]  /*819f0*/  STL.64 [R1+0x49d0], R14 ;  /* 0x0049d00e01007387 */ /* 0x0001e80000100a00 */
[----:B0-----:R-:W3:Y:S01]  /*81a00*/  LDL.LU.64 R14, [R1+0x6578] ;  /* 0x00657800010e7983 */ /* 0x001ee20000300a00 */
[----:B------:R-:W-:Y:S01]  /*81a10*/  IMAD.MOV.U32 R22, RZ, RZ, R16 ;  /* 0x000000ffff167224 */ /* 0x000fe200078e0010 */
[----:B------:R-:W-:-:S02]  /*81a20*/  IADD3 R16, P1, R39, R6, RZ ;  /* 0x0000000627107210 */ /* 0x000fc40007f3e0ff */
[----:B------:R0:W-:Y:S01]  /*81a30*/  STL.64 [R1+0x6558], R34 ;  /* 0x0065582201007387 */ /* 0x0001e20000100a00 */
[----:B------:R-:W-:Y:S01]  /*81a40*/  IMAD.MOV.U32 R30, RZ, RZ, R22 ;  /* 0x000000ffff1e7224 */ /* 0x000fe200078e0016 */
[----:B------:R-:W-:Y:S01]  /*81a50*/  IADD3 R32, P0, R39, R10, RZ ;  /* 0x0000000a27207210 */ /* 0x000fe20007f1e0ff */
[----:B------:R-:W-:Y:S02]  /*81a60*/  IMAD.MOV.U32 R22, RZ, RZ, R8 ;  /* 0x000000ffff167224 */ /* 0x000fe400078e0008 */
[----:B------:R-:W-:Y:S02]  /*81a70*/  IMAD.MOV.U32 R8, RZ, RZ, R3 ;  /* 0x000000ffff087224 */ /* 0x000fe400078e0003 */
[----:B------:R-:W-:Y:S02]  /*81a80*/  IMAD.MOV.U32 R3, RZ, RZ, R40 ;  /* 0x000000ffff037224 */ /* 0x000fe400078e0028 */
[----:B------:R-:W-:Y:S01]  /*81a90*/  IMAD.X R17, R17, 0x1, R5, P1 ;  /* 0x0000000111117824 */ /* 0x000fe200008e0605 */
[----:B0-----:R-:W-:Y:S01]  /*81aa0*/  SHF.R.S32.HI R35, RZ, 0x1f, R39 ;  /* 0x0000001fff237819 */ /* 0x001fe20000011427 */
[----:B------:R-:W-:-:S02]  /*81ab0*/  IMAD.MOV.U32 R31, RZ, RZ, R23 ;  /* 0x000000ffff1f7224 */ /* 0x000fc400078e0017 */
[----:B------:R-:W-:Y:S02]  /*81ac0*/  IMAD.MOV.U32 R23, RZ, RZ, R4 ;  /* 0x000000ffff177224 */ /* 0x000fe400078e0004 */
[----:B------:R-:W-:Y:S01]  /*81ad0*/  IMAD.X R33, R35, 0x1, R7, P0 ;  /* 0x0000000123217824 */ /* 0x000fe200000e0607 */
[----:B------:R0:W-:Y:S01]  /*81ae0*/  STL.64 [R1+0x49c8], R16 ;  /* 0x0049c81001007387 */ /* 0x0001e20000100a00 */
[----:B------:R-:W-:-:S03]  /*81af0*/  IMAD.MOV.U32 R4, RZ, RZ, R41 ;  /* 0x000000ffff047224 */ /* 0x000fc600078e0029 */
[----:B0-----:R-:W4:Y:S04]  /*81b00*/  LDL.LU.64 R16, [R1+0x6570] ;  /* 0x0065700001107983 */ /* 0x001f280000300a00 */
[----:B------:R0:W-:Y:S02]  /*81b10*/  STL.64 [R1+0x49c0], R32 ;  /* 0x0049c02001007387 */ /* 0x0001e40000100a00 */
[----:B0-----:R-:W-:Y:S02]  /*81b20*/  IMAD.MOV.U32 R32, RZ, RZ, R30 ;  /* 0x000000ffff207224 */ /* 0x001fe400078e001e */
[----:B------:R-:W-:Y:S02]  /*81b30*/  IMAD.MOV.U32 R30, RZ, RZ, R22 ;  /* 0x000000ffff1e7224 */ /* 0x000fe400078e0016 */
[----:B------:R-:W-:-:S02]  /*81b40*/  IMAD.MOV.U32 R33, RZ, RZ, R31 ;  /* 0x000000ffff217224 */ /* 0x000fc400078e001f */
[----:B------:R-:W-:Y:S01]  /*81b50*/  IMAD.MOV.U32 R31, RZ, RZ, R23 ;  /* 0x000000ffff1f7224 */ /* 0x000fe200078e0017 */
[----:B--2---:R-:W-:-:S05]  /*81b60*/  IADD3 R40, P2, R39, R12, RZ ;  /* 0x0000000c27287210 */ /* 0x004fca0007f5e0ff */
[----:B------:R-:W-:Y:S01]  /*81b70*/  IMAD.X R41, R35, 0x1, R11, P2 ;  /* 0x0000000123297824 */ /* 0x000fe200010e060b */
[----:B---3--:R0:W-:Y:S01]  /*81b80*/  STL.64 [R1+0x6538], R14 ;  /* 0x0065380e01007387 */ /* 0x0081e20000100a00 */
[C---:B------:R-:W-:Y:S02]  /*81b90*/  IADD3 R34, P1, R39.reuse, R14, RZ ;  /* 0x0000000e27227210 */ /* 0x040fe40007f3e0ff */
[----:B------:R-:W-:Y:S01]  /*81ba0*/  IADD3 R22, P0, R39, R15, RZ ;  /* 0x0000000f27167210 */ /* 0x000fe20007f1e0ff */
[----:B------:R1:W-:Y:S01]  /*81bb0*/  STL.64 [R1+0x49b8], R40 ;  /* 0x0049b82801007387 */ /* 0x0003e20000100a00 */
[----:B0-----:R-:W-:-:S03]  /*81bc0*/  IMAD.MOV.U32 R15, RZ, RZ, R35 ;  /* 0x000000ffff0f7224 */ /* 0x001fc600078e0023 */
[----:B-1----:R-:W2:Y:S01]  /*81bd0*/  LDL.LU.64 R40, [R1+0x6568] ;  /* 0x0065680001287983 */ /* 0x002ea20000300a00 */
[C---:B------:R-:W-:Y:S02]  /*81be0*/  IMAD.X R35, R15.reuse, 0x1, R13, P1 ;  /* 0x000000010f237824 */ /* 0x040fe400008e060d */
[----:B------:R-:W-:Y:S01]  /*81bf0*/  IMAD.X R23, R15, 0x1, R37, P0 ;  /* 0x000000010f177824 */ /* 0x000fe200000e0625 */
[----:B------:R-:W-:Y:S04]  /*81c00*/  STL.64 [R1+0x6540], R10 ;  /* 0x0065400a01007387 */ /* 0x000fe80000100a00 */
[----:B------:R-:W-:Y:S04]  /*81c10*/  STL.64 [R1+0x49b0], R34 ;  /* 0x0049b02201007387 */ /* 0x000fe80000100a00 */
[----:B------:R0:W-:Y:S04]  /*81c20*/  STL.64 [R1+0x49a8], R22 ;  /* 0x0049a81601007387 */ /* 0x0001e80000100a00 */
[----:B0-----:R-:W3:Y:S01]  /*81c30*/  LDL.LU.64 R22, [R1+0x6560] ;  /* 0x0065600001167983 */ /* 0x001ee20000300a00 */
[----:B----4-:R-:W-:Y:S01]  /*81c40*/  IADD3 R14, P2, R39, R16, RZ ;  /* 0x00000010270e7210 */ /* 0x010fe20007f5e0ff */
[----:B------:R-:W-:-:S02]  /*81c50*/  IMAD.MOV.U32 R34, RZ, RZ, R32 ;  /* 0x000000ffff227224 */ /* 0x000fc400078e0020 */
[----:B------:R-:W-:Y:S02]  /*81c60*/  IMAD.MOV.U32 R32, RZ, RZ, R30 ;  /* 0x000000ffff207224 */ /* 0x000fe400078e001e */
[----:B------:R-:W-:Y:S02]  /*81c70*/  IMAD.MOV.U32 R35, RZ, RZ, R33 ;  /* 0x000000ffff237224 */ /* 0x000fe400078e0021 */
[----:B------:R-:W-:Y:S02]  /*81c80*/  IMAD.X R15, R15, 0x1, R38, P2 ;  /* 0x000000010f0f7824 */ /* 0x000fe400010e0626 */
[----:B------:R-:W-:-:S03]  /*81c90*/  IMAD.MOV.U32 R33, RZ, RZ, R31 ;  /* 0x000000ffff217224 */ /* 0x000fc600078e001f */
[----:B------:R0:W-:Y:S04]  /*81ca0*/  STL.64 [R1+0x49a0], R14 ;  /* 0x0049a00e01007387 */ /* 0x0001e80000100a00 */
[----:B------:R-:W-:Y:S01]  /*81cb0*/  STL.64 [R1+0x6530], R16 ;  /* 0x0065301001007387 */ /* 0x000fe20000100a00 */
[----:B0-----:R-:W-:Y:S02]  /*81cc0*/  IMAD.MOV.U32 R14, RZ, RZ, R34 ;  /* 0x000000ffff0e7224 */ /* 0x001fe400078e0022 */
[----:B------:R-:W-:Y:S01]  /*81cd0*/  IMAD.MOV.U32 R15, RZ, RZ, R35 ;  /* 0x000000ffff0f7224 */ /* 0x000fe200078e0023 */
[----:B--2---:R-:W-:Y:S02]  /*81ce0*/  IADD3 R30, P1, R40, R18, RZ ;  /* 0x00000012281e7210 */ /* 0x004fe40007f3e0ff */
[----:B------:R-:W-:-:S02]  /*81cf0*/  SHF.R.S32.HI R39, RZ, 0x1f, R40 ;  /* 0x0000001fff277819 */ /* 0x000fc40000011428 */
[----:B------:R-:W-:-:S03]  /*81d00*/  IADD3 R10, P0, R40, R20, RZ ;  /* 0x00000014280a7210 */ /* 0x000fc60007f1e0ff */
[C---:B------:R-:W-:Y:S02]  /*81d10*/  IMAD.X R31, R39.reuse, 0x1, R17, P1 ;  /* 0x00000001271f7824 */ /* 0x040fe400008e0611 */
[----:B------:R-:W-:-:S03]  /*81d20*/  IMAD.X R11, R39, 0x1, R19, P0 ;  /* 0x00000001270b7824 */ /* 0x000fc600000e0613 */
[----:B------:R0:W-:Y:S04]  /*81d30*/  STL.64 [R1+0x4998], R30 ;  /* 0x0049981e01007387 */ /* 0x0001e80000100a00 */
[----:B------:R1:W-:Y:S04]  /*81d40*/  STL.64 [R1+0x4990], R10 ;  /* 0x0049900a01007387 */ /* 0x0003e80000100a00 */
[----:B------:R2:W-:Y:S01]  /*81d50*/  STL.64 [R1+0x6528], R18 ;  /* 0x0065281201007387 */ /* 0x0005e20000100a00 */
[C---:B---3--:R-:W-:Y:S02]  /*81d60*/  IADD3 R34, P2, R40.reuse, R22, RZ ;  /* 0x0000001628227210 */ /* 0x048fe40007f5e0ff */
[----:B0-----:R-:W-:Y:S01]  /*81d70*/  IADD3 R30, P1, R40, R24, RZ ;  /* 0x00000018281e7210 */ /* 0x001fe20007f3e0ff */
[----:B-1----:R-:W-:-:S02]  /*81d80*/  IMAD.MOV.U32 R10, RZ, RZ, R14 ;  /* 0x000000ffff0a7224 */ /* 0x002fc400078e000e */
[----:B------:R-:W-:Y:S01]  /*81d90*/  IMAD.MOV.U32 R14, RZ, RZ, R32 ;  /* 0x000000ffff0e7224 */ /* 0x000fe200078e0020 */
[----:B--2---:R-:W-:Y:S01]  /*81da0*/  SHF.R.S32.HI R19, RZ, 0x1f, R40 ;  /* 0x0000001fff137819 */ /* 0x004fe20000011428 */
[----:B------:R-:W-:Y:S01]  /*81db0*/  IMAD.X R35, R39, 0x1, R21, P2 ;  /* 0x0000000127237824 */ /* 0x000fe200010e0615 */
[----:B------:R-:W-:Y:S01]  /*81dc0*/  IADD3 R32, P0, R40, R26, RZ ;  /* 0x0000001a28207210 */ /* 0x000fe20007f1e0ff */
[----:B------:R-:W-:Y:S02]  /*81dd0*/  IMAD.MOV.U32 R11, RZ, RZ, R15 ;  /* 0x000000ffff0b7224 */ /* 0x000fe400078e000f */
[C---:B------:R-:W-:Y:S02]  /*81de0*/  IMAD.X R31, R19.reuse, 0x1, R23, P1 ;  /* 0x00000001131f7824 */ /* 0x040fe400008e0617 */
[----:B------:R-:W-:Y:S01]  /*81df0*/  IMAD.MOV.U32 R15, RZ, RZ, R33 ;  /* 0x000000ffff0f7224 */ /* 0x000fe200078e0021 */
[----:B------:R0:W-:Y:S01]  /*81e00*/  STL.64 [R1+0x4988], R34 ;  /* 0x0049882201007387 */ /* 0x0001e20000100a00 */
[----:B------:R-:W-:-:S03]  /*81e10*/  IMAD.X R33, R19, 0x1, R25, P0 ;  /* 0x0000000113217824 */ /* 0x000fc600000e0619 */
[----:B0-----:R-:W2:Y:S04]  /*81e20*/  LDL.LU.64 R34, [R1+0x6558] ;  /* 0x0065580001227983 */ /* 0x001ea80000300a00 */
[----:B------:R0:W-:Y:S04]  /*81e30*/  STL.64 [R1+0x4980], R30 ;  /* 0x0049801e01007387 */ /* 0x0001e80000100a00 */
[----:B0-----:R-:W3:Y:S04]  /*81e40*/  LDL.LU.64 R30, [R1+0x6550] ;  /* 0x00655000011e7983 */ /* 0x001ee80000300a00 */
[----:B------:R0:W-:Y:S04]  /*81e50*/  STL.64 [R1+0x4978], R32 ;  /* 0x0049782001007387 */ /* 0x0001e80000100a00 */
[----:B0-----:R-:W4:Y:S01]  /*81e60*/  LDL.LU.64 R32, [R1+0x6548] ;  /* 0x0065480001207983 */ /* 0x001f220000300a00 */
[----:B------:R-:W-:Y:S01]  /*81e70*/  IADD3 R18, P2, R40, R28, RZ ;  /* 0x0000001c28127210 */ /* 0x000fe20007f5e0ff */
[----:B------:R-:W-:-:S04]  /*81e80*/  IMAD.MOV.U32 R16, RZ, RZ, R10 ;  /* 0x000000ffff107224 */ /* 0x000fc800078e000a */
[----:B------:R-:W-:Y:S01]  /*81e90*/  IMAD.X R19, R19, 0x1, R27, P2 ;  /* 0x0000000113137824 */ /* 0x000fe200010e061b */
[----:B------:R-:W-:Y:S01]  /*81ea0*/  STL.64 [R1+0x6520], R24 ;  /* 0x0065201801007387 */ /* 0x000fe20000100a00 */
[----:B------:R-:W-:-:S03]  /*81eb0*/  IMAD.MOV.U32 R10, RZ, RZ, R14 ;  /* 0x000000ffff0a7224 */ /* 0x000fc600078e000e */
[----:B------:R0:W-:Y:S01]  /*81ec0*/  STL.64 [R1+0x4970], R18 ;  /* 0x0049701201007387 */ /* 0x0001e20000100a00 */
[----:B------:R-:W-:-:S03]  /*81ed0*/  IMAD.MOV.U32 R39, RZ, RZ, R11 ;  /* 0x000000ffff277224 */ /* 0x000fc600078e000b */
[----:B------:R1:W-:Y:S01]  /*81ee0*/  STL.64 [R1+0x6518], R26 ;  /* 0x0065181a01007387 */ /* 0x0003e20000100a00 */
[----:B------:R-:W-:Y:S02]  /*81ef0*/  IMAD.MOV.U32 R11, RZ, RZ, R15 ;  /* 0x000000ffff0b7224 */ /* 0x000fe400078e000f */
[----:B0-----:R-:W-:Y:S01]  /*81f00*/  IMAD.MOV.U32 R19, RZ, RZ, R10 ;  /* 0x000000ffff137224 */ /* 0x001fe200078e000a */
[----:B-1----:R-:W-:Y:S01]  /*81f10*/  SHF.R.S32.HI R26, RZ, 0x1f, R40 ;  /* 0x0000001fff1a7819 */ /* 0x002fe20000011428 */
[----:B------:R-:W-:Y:S02]  /*81f20*/  IMAD.MOV.U32 R18, RZ, RZ, R39 ;  /* 0x000000ffff127224 */ /* 0x000fe400078e0027 */
[----:B------:R-:W-:Y:S01]  /*81f30*/  IMAD.MOV.U32 R39, RZ, RZ, R11 ;  /* 0x000000ffff277224 */ /* 0x000fe200078e000b */
[C---:B--2---:R-:W-:Y:S02]  /*81f40*/  IADD3 R10, P2, R40.reuse, R34, RZ ;  /* 0x00000022280a7210 */ /* 0x044fe40007f5e0ff */
[----:B---3--:R-:W-:-:S05]  /*81f50*/  IADD3 R14, P1, R40, R30, RZ ;  /* 0x0000001e280e7210 */ /* 0x008fca0007f3e0ff */
[----:B------:R-:W-:Y:S01]  /*81f60*/  IMAD.X R15, R26, 0x1, R29, P1 ;  /* 0x000000011a0f7824 */ /* 0x000fe200008e061d */
[----:B----4-:R-:W-:Y:S01]  /*81f70*/  IADD3 R24, P0, R40, R32, RZ ;  /* 0x0000002028187210 */ /* 0x010fe20007f1e0ff */
[----:B------:R-:W-:-:S04]  /*81f80*/  IMAD.X R11, R26, 0x1, R33, P2 ;  /* 0x000000011a0b7824 */ /* 0x000fc800010e0621 */
[----:B------:R-:W-:Y:S01]  /*81f90*/  IMAD.X R25, R26, 0x1, R31, P0 ;  /* 0x000000011a197824 */ /* 0x000fe200000e061f */
[----:B------:R-:W-:Y:S04]  /*81fa0*/  STL.64 [R1+0x4968], R14 ;  /* 0x0049680e01007387 */ /* 0x000fe80000100a00 */
[----:B------:R-:W-:Y:S04]  /*81fb0*/  STL.64 [R1+0x4960], R24 ;  /* 0x0049601801007387 */ /* 0x000fe80000100a00 */
[----:B------:R0:W-:Y:S04]  /*81fc0*/  STL.64 [R1+0x4958], R10 ;  /* 0x0049580a01007387 */ /* 0x0001e80000100a00 */
[----:B0-----:R-:W2:Y:S01]  /*81fd0*/  LDL.LU.64 R10, [R1+0x6540] ;  /* 0x00654000010a7983 */ /* 0x001ea20000300a00 */
[----:B------:R-:W-:-:S05]  /*81fe0*/  IADD3 R14, P1, R40, R36, RZ ;  /* 0x00000024280e7210 */ /* 0x000fca0007f3e0ff */
[----:B------:R-:W-:-:S05]  /*81ff0*/  IMAD.X R15, R26, 0x1, R35, P1 ;  /* 0x000000011a0f7824 */ /* 0x000fca00008e0623 */
[----:B------:R0:W-:Y:S04]  /*82000*/  STL.64 [R1+0x4950], R14 ;  /* 0x0049500e01007387 */ /* 0x0001e80000100a00 */
[----:B0-----:R-:W3:Y:S01]  /*82010*/  LDL.LU.64 R14, [R1+0x6538] ;  /* 0x00653800010e7983 */ /* 0x001ee20000300a00 */
[----:B------:R-:W-:Y:S02]  /*82020*/  IMAD.MOV.U32 R25, RZ, RZ, R16 ;  /* 0x000000ffff197224 */ /* 0x000fe400078e0010 */
[----:B------:R-:W-:Y:S01]  /*82030*/  IMAD.MOV.U32 R27, RZ, RZ, R18 ;  /* 0x000000ffff1b7224 */ /* 0x000fe200078e0012 */
[----:B------:R-:W-:Y:S01]  /*82040*/  IADD3 R18, P0, R40, R6, RZ ;  /* 0x0000000628127210 */ /* 0x000fe20007f1e0ff */
[----:B------:R-:W-:-:S04]  /*82050*/  IMAD.MOV.U32 R24, RZ, RZ, R19 ;  /* 0x000000ffff187224 */ /* 0x000fc800078e0013 */
[----:B------:R-:W-:Y:S01]  /*82060*/  IMAD.X R19, R26, 0x1, R5, P0 ;  /* 0x000000011a137824 */ /* 0x000fe200000e0605 */
[----:B--2---:R-:W-:-:S05]  /*82070*/  IADD3 R16, P2, R40, R10, RZ ;  /* 0x0000000a28107210 */ /* 0x004fca0007f5e0ff */
[----:B------:R-:W-:Y:S04]  /*82080*/  STL [R1+0x4940], R16 ;  /* 0x0049401001007387 */ /* 0x000fe80000100800 */
[----:B------:R0:W-:Y:S04]  /*82090*/  STL.64 [R1+0x6510], R34 ;  /* 0x0065102201007387 */ /* 0x0001e80000100a00 */
[----:B------:R3:W-:Y:S01]  /*820a0*/  STL.64 [R1+0x4948], R18 ;  /* 0x0049481201007387 */ /* 0x0007e20000100a00 */
[----:B0-----:R-:W-:Y:S02]  /*820b0*/  IMAD.MOV.U32 R35, RZ, RZ, R17 ;  /* 0x000000ffff237224 */ /* 0x001fe400078e0011 */
[----:B------:R-:W-:-:S02]  /*820c0*/  IMAD.X R35, R26, 0x1, R7, P2 ;  /* 0x000000011a237824 */ /* 0x000fc400010e0607 */
[----:B------:R-:W-:Y:S01]  /*820d0*/  IMAD.MOV.U32 R34, RZ, RZ, R16 ;  /* 0x000000ffff227224 */ /* 0x000fe200078e0010 */
[C---:B------:R-:W-:Y:S02]  /*820e0*/  IADD3 R16, P1, R40.reuse, R12, RZ ;  /* 0x0000000c28107210 */ /* 0x040fe40007f3e0ff */
[----:B------:R-:W-:Y:S04]  /*820f0*/  STL [R1+0x4944], R35 ;  /* 0x0049442301007387 */ /* 0x000fe80000100800 */
[----:B------:R0:W-:Y:S01]  /*82100*/  STL.64 [R1+0x6500], R6 ;  /* 0x0065000601007387 */ /* 0x0001e20000100a00 */
[----:B---3--:R-:W-:Y:S02]  /*82110*/  IADD3 R18, P0, R40, R14, RZ ;  /* 0x0000000e28127210 */ /* 0x008fe40007f1e0ff */
[----:B0-----:R-:W-:Y:S01]  /*82120*/  SHF.R.S32.HI R6, RZ, 0x1f, R40 ;  /* 0x0000001fff067819 */ /* 0x001fe20000011428 */
[----:B------:R-:W-:Y:S04]  /*82130*/  STL.64 [R1+0x6508], R14 ;  /* 0x0065080e01007387 */ /* 0x000fe80000100a00 */
[----:B------:R-:W-:-:S05]  /*82140*/  IMAD.X R17, R6, 0x1, R11, P1 ;  /* 0x0000000106117824 */ /* 0x000fca00008e060b */
[----:B------:R0:W-:Y:S01]  /*82150*/  STL.64 [R1+0x4938], R16 ;  /* 0x0049381001007387 */ /* 0x0001e20000100a00 */
[----:B------:R-:W-:-:S03]  /*82160*/  IMAD.X R19, R6, 0x1, R13, P0 ;  /* 0x0000000106137824 */ /* 0x000fc600000e060d */
[----:B0-----:R-:W2:Y:S04]  /*82170*/  LDL.LU.64 R16, [R1+0x6530] ;  /* 0x0065300001107983 */ /* 0x001ea80000300a00 */
[----:B------:R0:W-:Y:S04]  /*82180*/  STL.64 [R1+0x4930], R18 ;  /* 0x0049301201007387 */ /* 0x0001e80000100a00 */
[----:B0-----:R-:W3:Y:S01]  /*82190*/  LDL.LU.64 R18, [R1+0x6528] ;  /* 0x0065280001127983 */ /* 0x001ee20000300a00 */
[----:B------:R-:W-:Y:S01]  /*821a0*/  IADD3 R26, P2, R40, R15, RZ ;  /* 0x0000000f281a7210 */ /* 0x000fe20007f5e0ff */
[----:B------:R-:W-:-:S04]  /*821b0*/  IMAD.MOV.U32 R35, RZ, RZ, R27 ;  /* 0x000000ffff237224 */ /* 0x000fc800078e001b */
[----:B------:R-:W-:Y:S02]  /*821c0*/  IMAD.X R27, R6, 0x1, R37, P2 ;  /* 0x00000001061b7824 */ /* 0x000fe400010e0625 */
[----:B------:R-:W-:-:S03]  /*821d0*/  IMAD.MOV.U32 R34, RZ, RZ, R24 ;  /* 0x000000ffff227224 */ /* 0x000fc600078e0018 */
[----:B------:R0:W-:Y:S01]  /*821e0*/  STL.64 [R1+0x4928], R26 ;  /* 0x0049281a01007387 */ /* 0x0001e20000100a00 */
[----:B------:R-:W-:Y:S02]  /*821f0*/  IMAD.MOV.U32 R7, RZ, RZ, R35 ;  /* 0x000000ffff077224 */ /* 0x000fe400078e0023 */
[----:B------:R-:W-:Y:S01]  /*82200*/  IMAD.MOV.U32 R35, RZ, RZ, R25 ;  /* 0x000000ffff237224 */ /* 0x000fe200078e0019 */
[----:B0-----:R-:W-:Y:S02]  /*82210*/  IADD3 R26, P2, R41, R20, RZ ;  /* 0x00000014291a7210 */ /* 0x001fe40007f5e0ff */
[----:B--2---:R-:W-:-:S05]  /*82220*/  IADD3 R14, P1, R40, R16, RZ ;  /* 0x00000010280e7210 */ /* 0x004fca0007f3e0ff */
[----:B------:R-:W-:-:S05]  /*82230*/  IMAD.X R15, R6, 0x1, R38, P1 ;  /* 0x00000001060f7824 */ /* 0x000fca00008e0626 */
[----:B------:R0:W-:Y:S01]  /*82240*/  STL.64 [R1+0x4920], R14 ;  /* 0x0049200e01007387 */ /* 0x0001e20000100a00 */
[----:B---3--:R-:W-:Y:S02]  /*82250*/  IADD3 R24, P0, R41, R18, RZ ;  /* 0x0000001229187210 */ /* 0x008fe40007f1e0ff */
[----:B0-----:R-:W-:-:S05]  /*82260*/  SHF.R.S32.HI R14, RZ, 0x1f, R41 ;  /* 0x0000001fff0e7819 */ /* 0x001fca0000011429 */
[C---:B------:R-:W-:Y:S02]  /*82270*/  IMAD.X R25, R14.reuse, 0x1, R17, P0 ;  /* 0x000000010e197824 */ /* 0x040fe400000e0611 */
[----:B------:R-:W-:-:S03]  /*82280*/  IMAD.X R27, R14, 0x1, R19, P2 ;  /* 0x000000010e1b7824 */ /* 0x000fc600010e0613 */
[----:B------:R0:W-:Y:S04]  /*82290*/  STL.64 [R1+0x4910], R24 ;  /* 0x0049101801007387 */ /* 0x0001e80000100a00 */
[----:B0-----:R-:W2:Y:S04]  /*822a0*/  LDL.LU.64 R24, [R1+0x6520] ;  /* 0x0065200001187983 */ /* 0x001ea80000300a00 */
[----:B------:R-:W-:Y:S04]  /*822b0*/  STL.64 [R1+0x64f8], R16 ;  /* 0x0064f81001007387 */ /* 0x000fe80000100a00 */
[----:B------:R0:W-:Y:S04]  /*822c0*/  STL.64 [R1+0x4900], R26 ;  /* 0x0049001a01007387 */ /* 0x0001e80000100a00 */
[----:B0-----:R-:W3:Y:S01]  /*822d0*/  LDL.LU.64 R26, [R1+0x6518] ;  /* 0x00651800011a7983 */ /* 0x001ee20000300a00 */
[----:B------:R-:W-:-:S02]  /*822e0*/  IMAD.MOV.U32 R15, RZ, RZ, R7 ;  /* 0x000000ffff0f7224 */ /* 0x000fc400078e0007 */
[----:B------:R-:W-:Y:S02]  /*822f0*/  IMAD.MOV.U32 R7, RZ, RZ, R35 ;  /* 0x000000ffff077224 */ /* 0x000fe400078e0023 */
[----:B------:R-:W-:Y:S02]  /*82300*/  IMAD.MOV.U32 R6, RZ, RZ, R34 ;  /* 0x000000ffff067224 */ /* 0x000fe400078e0022 */
[----:B------:R-:W-:Y:S01]  /*82310*/  IMAD.MOV.U32 R40, RZ, RZ, R15 ;  /* 0x000000ffff287224 */ /* 0x000fe200078e000f */
[----:B------:R-:W-:Y:S01]  /*82320*/  IADD3 R34, P1, R41, R22, RZ ;  /* 0x0000001629227210 */ /* 0x000fe20007f3e0ff */
[----:B------:R-:W-:Y:S01]  /*82330*/  IMAD.MOV.U32 R15, RZ, RZ, R7 ;  /* 0x000000ffff0f7224 */ /* 0x000fe200078e0007 */
[----:B------:R-:W-:Y:S01]  /*82340*/  SHF.R.S32.HI R7, RZ, 0x1f, R41 ;  /* 0x0000001fff077819 */ /* 0x000fe20000011429 */
[----:B------:R-:W-:-:S04]  /*82350*/  IMAD.MOV.U32 R14, RZ, RZ, R6 ;  /* 0x000000ffff0e7224 */ /* 0x000fc800078e0006 */
[----:B------:R-:W-:-:S05]  /*82360*/  IMAD.X R35, R7, 0x1, R21, P1 ;  /* 0x0000000107237824 */ /* 0x000fca00008e0615 */
[----:B------:R0:W-:Y:S02]  /*82370*/  STL.64 [R1+0x48e8], R34 ;  /* 0x0048e82201007387 */ /* 0x0001e40000100a00 */
[C---:B0-----:R-:W-:Y:S02]  /*82380*/  IADD3 R34, P1, R41.reuse, R28, RZ ;  /* 0x0000001c29227210 */ /* 0x041fe40007f3e0ff */
[----:B--2---:R-:W-:-:S05]  /*82390*/  IADD3 R16, P0, R41, R24, RZ ;  /* 0x0000001829107210 */ /* 0x004fca0007f1e0ff */
[----:B------:R-:W-:-:S05]  /*823a0*/  IMAD.X R17, R7, 0x1, R23, P0 ;  /* 0x0000000107117824 */ /* 0x000fca00000e0617 */
[----:B------:R0:W-:Y:S01]  /*823b0*/  STL.64 [R1+0x48d8], R16 ;  /* 0x0048d81001007387 */ /* 0x0001e20000100a00 */
[----:B---3--:R-:W-:-:S03]  /*823c0*/  IADD3 R6, P2, R41, R26, RZ ;  /* 0x0000001a29067210 */ /* 0x008fc60007f5e0ff */
[----:B------:R-:W-:Y:S02]  /*823d0*/  STL.64 [R1+0x64e8], R24 ;  /* 0x0064e81801007387 */ /* 0x000fe40000100a00 */
[----:B------:R-:W-:Y:S02]  /*823e0*/  IMAD.X R7, R7, 0x1, R25, P2 ;  /* 0x0000000107077824 */ /* 0x000fe400010e0619 */
[----:B0-----:R-:W-:-:S03]  /*823f0*/  IMAD.MOV.U32 R17, RZ, RZ, R14 ;  /* 0x000000ffff117224 */ /* 0x001fc600078e000e */
[----:B------:R0:W-:Y:S01]  /*82400*/  STL.64 [R1+0x48c8], R6 ;  /* 0x0048c80601007387 */ /* 0x0001e20000100a00 */
[C---:B------:R-:W-:Y:S01]  /*82410*/  IADD3 R14, P0, R41.reuse, R30, RZ ;  /* 0x0000001e290e7210 */ /* 0x040fe20007f1e0ff */
[----:B------:R-:W-:Y:S02]  /*82420*/  IMAD.MOV.U32 R16, RZ, RZ, R40 ;  /* 0x000000ffff107224 */ /* 0x000fe400078e0028 */
[----:B------:R-:W-:Y:S01]  /*82430*/  IMAD.MOV.U32 R40, RZ, RZ, R15 ;  /* 0x000000ffff287224 */ /* 0x000fe200078e000f */
[----:B0-----:R-:W-:Y:S02]  /*82440*/  SHF.R.S32.HI R7, RZ, 0x1f, R41 ;  /* 0x0000001fff077819 */ /* 0x001fe40000011429 */
[----:B------:R-:W-:-:S03]  /*82450*/  IADD3 R6, P2, R41, R32, RZ ;  /* 0x0000002029067210 */ /* 0x000fc60007f5e0ff */
[C---:B------:R-:W-:Y:S02]  /*82460*/  IMAD.X R35, R7.reuse, 0x1, R27, P1 ;  /* 0x0000000107237824 */ /* 0x040fe400008e061b */
[C---:B------:R-:W-:Y:S02]  /*82470*/  IMAD.X R15, R7.reuse, 0x1, R29, P0 ;  /* 0x00000001070f7824 */ /* 0x040fe400000e061d */
[----:B------:R-:W-:Y:S01]  /*82480*/  IMAD.X R7, R7, 0x1, R31, P2 ;  /* 0x0000000107077824 */ /* 0x000fe200010e061f */
[----:B------:R0:W-:Y:S04]  /*82490*/  STL.64 [R1+0x48b8], R34 ;  /* 0x0048b82201007387 */ /* 0x0001e80000100a00 */
[----:B0-----:R-:W2:Y:S04]  /*824a0*/  LDL.LU.64 R34, [R1+0x6510] ;  /* 0x0065100001227983 */ /* 0x001ea80000300a00 */
[----:B------:R-:W-:Y:S04]  /*824b0*/  STL.64 [R1+0x64e0], R26 ;  /* 0x0064e01a01007387 */ /* 0x000fe80000100a00 */
[----:B------:R0:W-:Y:S04]  /*824c0*/  STL.64 [R1+0x48a8], R14 ;  /* 0x0048a80e01007387 */ /* 0x0001e80000100a00 */
[----:B0-----:R-:W3:Y:S04]  /*824d0*/  LDL.LU.64 R14, [R1+0x6508] ;  /* 0x00650800010e7983 */ /* 0x001ee80000300a00 */
[----:B------:R-:W-:Y:S04]  /*824e0*/  STL.64 [R1+0x64d8], R28 ;  /* 0x0064d81c01007387 */ /* 0x000fe80000100a00 */
[----:B------:R0:W-:Y:S04]  /*824f0*/  STL.64 [R1+0x4898], R6 ;  /* 0x0048980601007387 */ /* 0x0001e80000100a00 */
[----:B0-----:R-:W4:Y:S01]  /*82500*/  LDL.LU.64 R6, [R1+0x6500] ;  /* 0x0065000001067983 */ /* 0x001f220000300a00 */
[----:B------:R-:W-:Y:S01]  /*82510*/  IMAD.MOV.U32 R24, RZ, RZ, R16 ;  /* 0x000000ffff187224 */ /* 0x000fe200078e0010 */
[----:B------:R-:W-:-:S02]  /*82520*/  IADD3 R28, P0, R41, R36, RZ ;  /* 0x00000024291c7210 */ /* 0x000fc40007f1e0ff */
[----:B------:R0:W-:Y:S01]  /*82530*/  STL.64 [R1+0x64d0], R30 ;  /* 0x0064d01e01007387 */ /* 0x0001e20000100a00 */
[----:B------:R-:W-:Y:S02]  /*82540*/  IMAD.MOV.U32 R27, RZ, RZ, R24 ;  /* 0x000000ffff1b7224 */ /* 0x000fe400078e0018 */
[----:B------:R-:W-:Y:S01]  /*82550*/  IMAD.MOV.U32 R25, RZ, RZ, R17 ;  /* 0x000000ffff197224 */ /* 0x000fe200078e0011 */
[----:B0-----:R-:W-:-:S03]  /*82560*/  SHF.R.S32.HI R30, RZ, 0x1f, R41 ;  /* 0x0000001fff1e7819 */ /* 0x001fc60000011429 */
[----:B------:R-:W-:Y:S01]  /*82570*/  IMAD.MOV.U32 R26, RZ, RZ, R25 ;  /* 0x000000ffff1a7224 */ /* 0x000fe200078e0019 */
[----:B--2---:R-:W-:Y:S01]  /*82580*/  IADD3 R16, P1, R41, R34, RZ ;  /* 0x0000002229107210 */ /* 0x004fe20007f3e0ff */
[----:B------:R-:W-:-:S04]  /*82590*/  IMAD.X R29, R30, 0x1, R35, P0 ;  /* 0x000000011e1d7824 */ /* 0x000fc800000e0623 */
[----:B------:R-:W-:-:S05]  /*825a0*/  IMAD.X R17, R30, 0x1, R33, P1 ;  /* 0x000000011e117824 */ /* 0x000fca00008e0621 */
[----:B------:R0:W-:Y:S04]  /*825b0*/  STL.64 [R1+0x4888], R16 ;  /* 0x0048881001007387 */ /* 0x0001e80000100a00 */
[----:B------:R1:W-:Y:S01]  /*825c0*/  STL.64 [R1+0x4878], R28 ;  /* 0x0048781c01007387 */ /* 0x0003e20000100a00 */
[C---:B0-----:R-:W-:Y:S02]  /*825d0*/  IADD3 R16, P1, R41.reuse, R10, RZ ;  /* 0x0000000a29107210 */ /* 0x041fe40007f3e0ff */
[----:B----4-:R-:W-:-:S05]  /*825e0*/  IADD3 R24, P2, R41, R6, RZ ;  /* 0x0000000629187210 */ /* 0x010fca0007f5e0ff */
[----:B------:R-:W-:-:S05]  /*825f0*/  IMAD.X R25, R30, 0x1, R5, P2 ;  /* 0x000000011e197824 */ /* 0x000fca00010e0605 */
[----:B------:R0:W-:Y:S01]  /*82600*/  STL.64 [R1+0x4868], R24 ;  /* 0x0048681801007387 */ /* 0x0001e20000100a00 */
[----:B-1----:R-:W-:Y:S01]  /*82610*/  IMAD.MOV.U32 R29, RZ, RZ, R42 ;  /* 0x000000ffff1d7224 */ /* 0x002fe200078e002a */
[----:B0-----:R-:W-:-:S05]  /*82620*/  SHF.R.S32.HI R25, RZ, 0x1f, R41 ;  /* 0x0000001fff197819 */ /* 0x001fca0000011429 */
[----:B------:R-:W-:Y:S01]  /*82630*/  IMAD.X R17, R25, 0x1, R7, P1 ;  /* 0x0000000119117824 */ /* 0x000fe200008e0607 */
[----:B------:R-:W-:-:S04]  /*82640*/  IADD3 R42, P0, R41, R12, RZ ;  /* 0x0000000c292a7210 */ /* 0x000fc80007f1e0ff */
[----:B------:R0:W-:Y:S01]  /*82650*/  STL.64 [R1+0x4858], R16 ;  /* 0x0048581001007387 */ /* 0x0001e20000100a00 */
[----:B------:R-:W-:Y:S02]  /*82660*/  IMAD.MOV.U32 R28, RZ, RZ, R40 ;  /* 0x000000ffff1c7224 */ /* 0x000fe400078e0028 */
[----:B------:R-:W-:Y:S02]  /*82670*/  IMAD.MOV.U32 R40, RZ, RZ, R43 ;  /* 0x000000ffff287224 */ /* 0x000fe400078e002b */
[----:B------:R-:W-:Y:S01]  /*82680*/  IMAD.X R43, R25, 0x1, R11, P0 ;  /* 0x00000001192b7824 */ /* 0x000fe200000e060b */
[----:B0-----:R-:W2:Y:S04]  /*82690*/  LDL.LU.64 R16, [R1+0x64f8] ;  /* 0x0064f80001107983 */ /* 0x001ea80000300a00 */
[----:B------:R-:W-:Y:S04]  /*826a0*/  STL.64 [R1+0x64c8], R6 ;  /* 0x0064c80601007387 */ /* 0x000fe80000100a00 */
[----:B---3--:R-:W-:Y:S04]  /*826b0*/  STL.64 [R1+0x64c0], R14 ;  /* 0x0064c00e01007387 */ /* 0x008fe80000100a00 */
[----:B------:R0:W-:Y:S04]  /*826c0*/  STL.64 [R1+0x4848], R42 ;  /* 0x0048482a01007387 */ /* 0x0001e80000100a00 */
[----:B0-----:R-:W3:Y:S01]  /*826d0*/  LDL.LU.64 R42, [R1+0x64f0] ;  /* 0x0064f000012a7983 */ /* 0x001ee20000300a00 */
[----:B------:R-:W-:-:S02]  /*826e0*/  IADD3 R30, P1, R41, R15, RZ ;  /* 0x0000000f291e7210 */ /* 0x000fc40007f3e0ff */
[----:B------:R-:W-:-:S03]  /*826f0*/  IADD3 R24, P2, R41, R14, RZ ;  /* 0x0000000e29187210 */ /* 0x000fc60007f5e0ff */
[----:B------:R0:W-:Y:S01]  /*82700*/  STL [R1+0x4818], R30 ;  /* 0x0048181e01007387 */ /* 0x0001e20000100800 */
[----:B------:R-:W-:Y:S02]  /*82710*/  IMAD.MOV.U32 R14, RZ, RZ, R30 ;  /* 0x000000ffff0e7224 */ /* 0x000fe400078e001e */
[----:B0-----:R-:W-:Y:S02]  /*82720*/  IMAD.MOV.U32 R30, RZ, RZ, R28 ;  /* 0x000000ffff1e7224 */ /* 0x001fe400078e001c */
[----:B------:R-:W-:Y:S02]  /*82730*/  IMAD.MOV.U32 R15, RZ, RZ, R31 ;  /* 0x000000ffff0f7224 */ /* 0x000fe400078e001f */
[----:B------:R-:W-:Y:S01]  /*82740*/  IMAD.MOV.U32 R31, RZ, RZ, R29 ;  /* 0x000000ffff1f7224 */ /* 0x000fe200078e001d */
[----:B--2---:R-:W-:Y:S01]  /*82750*/  IADD3 R28, P0, R41, R16, RZ ;  /* 0x00000010291c7210 */ /* 0x004fe20007f1e0ff */
[----:B------:R-:W-:-:S04]  /*82760*/  IMAD.MOV.U32 R41, RZ, RZ, R25 ;  /* 0x000000ffff297224 */ /* 0x000fc800078e0019 */
[----:B------:R-:W-:-:S05]  /*82770*/  IMAD.X R25, R41, 0x1, R13, P2 ;  /* 0x0000000129197824 */ /* 0x000fca00010e060d */
[----:B------:R3:W-:Y:S01]  /*82780*/  STL.64 [R1+0x4838], R24 ;  /* 0x0048381801007387 */ /* 0x0007e20000100a00 */
[C---:B------:R-:W-:Y:S02]  /*82790*/  IMAD.X R15, R41.reuse, 0x1, R37, P1 ;  /* 0x00000001290f7824 */ /* 0x040fe400008e0625 */
[----:B------:R-:W-:-:S03]  /*827a0*/  IMAD.X R29, R41, 0x1, R38, P0 ;  /* 0x00000001291d7824 */ /* 0x000fc600000e0626 */
[----:B------:R-:W-:Y:S01]  /*827b0*/  STL [R1+0x481c], R15 ;  /* 0x00481c0f01007387 */ /* 0x000fe20000100800 */
[----:B---3--:R-:W-:Y:S02]  /*827c0*/  IADD3 R24, P2, R42, R18, RZ ;  /* 0x000000122a187210 */ /* 0x008fe40007f5e0ff */
[----:B------:R-:W-:Y:S01]  /*827d0*/  SHF.R.S32.HI R14, RZ, 0x1f, R42 ;  /* 0x0000001fff0e7819 */ /* 0x000fe2000001142a */
[----:B------:R-:W-:Y:S04]  /*827e0*/  STL.64 [R1+0x4800], R28 ;  /* 0x0048001c01007387 */ /* 0x000fe80000100a00 */
[----:B------:R-:W-:-:S05]  /*827f0*/  IMAD.X R25, R14, 0x1, R17, P2 ;  /* 0x000000010e197824 */ /* 0x000fca00010e0611 */
[----:B------:R0:W-:Y:S04]  /*82800*/  STL.64 [R1+0x47f0], R24 ;  /* 0x0047f01801007387 */ /* 0x0001e80000100a00 */
[----:B0-----:R-:W2:Y:S01]  /*82810*/  LDL.LU.64 R24, [R1+0x64e8] ;  /* 0x0064e80001187983 */ /* 0x001ea20000300a00 */
[----:B------:R-:W-:Y:S02]  /*82820*/  IMAD.MOV.U32 R6, RZ, RZ, R31 ;  /* 0x000000ffff067224 */ /* 0x000fe400078e001f */
[----:B------:R-:W-:Y:S02]  /*82830*/  IMAD.MOV.U32 R31, RZ, RZ, R27 ;  /* 0x000000ffff1f7224 */ /* 0x000fe400078e001b */
[----:B------:R-:W-:Y:S02]  /*82840*/  IMAD.MOV.U32 R15, RZ, RZ, R30 ;  /* 0x000000ffff0f7224 */ /* 0x000fe400078e001e */
[----:B------:R-:W-:-:S02]  /*82850*/  IMAD.MOV.U32 R14, RZ, RZ, R6 ;  /* 0x000000ffff0e7224 */ /* 0x000fc400078e0006 */
[----:B------:R-:W-:Y:S01]  /*82860*/  IMAD.MOV.U32 R30, RZ, RZ, R26 ;  /* 0x000000ffff1e7224 */ /* 0x000fe200078e001a */
[C---:B------:R-:W-:Y:S01]  /*82870*/  IADD3 R26, P1, R42.reuse, R20, RZ ;  /* 0x000000142a1a7210 */ /* 0x040fe20007f3e0ff */
[----:B------:R-:W-:Y:S01]  /*82880*/  IMAD.MOV.U32 R6, RZ, RZ, R31 ;  /* 0x000000ffff067224 */ /* 0x000fe200078e001f */
[----:B------:R-:W-:Y:S02]  /*82890*/  SHF.R.S32.HI R31, RZ, 0x1f, R42 ;  /* 0x0000001fff1f7819 */ /* 0x000fe4000001142a */
[----:B------:R-:W-:-:S03]  /*828a0*/  IADD3 R28, P0, R42, R22, RZ ;  /* 0x000000162a1c7210 */ /* 0x000fc60007f1e0ff */
[C---:B------:R-:W-:Y:S01]  /*828b0*/  IMAD.X R27, R31.reuse, 0x1, R19, P1 ;  /* 0x000000011f1b7824 */ /* 0x040fe200008e0613 */
[----:B------:R-:W-:Y:S01]  /*828c0*/  STL.64 [R1+0x64b8], R16 ;  /* 0x0064b81001007387 */ /* 0x000fe20000100a00 */
[----:B------:R-:W-:-:S03]  /*828d0*/  IMAD.X R29, R31, 0x1, R21, P0 ;  /* 0x000000011f1d7824 */ /* 0x000fc600000e0615 */
[----:B------:R0:W-:Y:S01]  /*828e0*/  STL.64 [R1+0x47e0], R26 ;  /* 0x0047e01a01007387 */ /* 0x0001e20000100a00 */
[----:B------:R-:W-:-:S03]  /*828f0*/  IMAD.MOV.U32 R41, RZ, RZ, R15 ;  /* 0x000000ffff297224 */ /* 0x000fc600078e000f */
[----:B0-----:R-:W3:Y:S04]  /*82900*/  LDL.LU.64 R26, [R1+0x64e0] ;  /* 0x0064e000011a7983 */ /* 0x001ee80000300a00 */
[----:B------:R-:W-:Y:S04]  /*82910*/  STL.64 [R1+0x64b0], R18 ;  /* 0x0064b01201007387 */ /* 0x000fe80000100a00 */
[----:B------:R0:W-:Y:S01]  /*82920*/  STL.64 [R1+0x4788], R28 ;  /* 0x0047881c01007387 */ /* 0x0001e20000100a00 */
[----:B------:R-:W-:-:S03]  /*82930*/  IMAD.MOV.U32 R15, RZ, RZ, R30 ;  /* 0x000000ffff0f7224 */ /* 0x000fc600078e001e */
        /* <DEDUP_REMOVED lines=8> */
[----:B---3--:R-:W-:-:S02]  /*829c0*/  IADD3 R14, P1, R42, R26, RZ ;  /* 0x0000001a2a0e7210 */ /* 0x008fc40007f3e0ff */
[----:B----4-:R-:W-:-:S05]  /*829d0*/  IADD3 R6, P0, R42, R28, RZ ;  /* 0x0000001c2a067210 */ /* 0x010fca0007f1e0ff */
[----:B------:R-:W-:Y:S04]  /*829e0*/  STL [R1+0x4738], R6 ;  /* 0x0047380601007387 */ /* 0x000fe80000100800 */
[----:B------:R0:W-:Y:S02]  /*829f0*/  STL.64 [R1+0x64a8], R22 ;  /* 0x0064a81601007387 */ /* 0x0001e40000100a00 */
[----:B0-----:R-:W-:Y:S01]  /*82a00*/  IMAD.MOV.U32 R23, RZ, RZ, R7 ;  /* 0x000000ffff177224 */ /* 0x001fe200078e0007 */
[----:B------:R-:W-:-:S05]  /*82a10*/  SHF.R.S32.HI R23, RZ, 0x1f, R42 ;  /* 0x0000001fff177819 */ /* 0x000fca000001142a */
[C---:B------:R-:W-:Y:S02]  /*82a20*/  IMAD.X R15, R23.reuse, 0x1, R25, P1 ;  /* 0x00000001170f7824 */ /* 0x040fe400008e0619 */
[----:B------:R-:W-:Y:S02]  /*82a30*/  IMAD.X R23, R23, 0x1, R27, P0 ;  /* 0x0000000117177824 */ /* 0x000fe400000e061b */
[----:B------:R-:W-:Y:S01]  /*82a40*/  IMAD.MOV.U32 R22, RZ, RZ, R6 ;  /* 0x000000ffff167224 */ /* 0x000fe200078e0006 */
[----:B------:R-:W-:Y:S04]  /*82a50*/  STL.64 [R1+0x4748], R14 ;  /* 0x0047480e01007387 */ /* 0x000fe80000100a00 */
[----:B------:R0:W-:Y:S02]  /*82a60*/  STL [R1+0x473c], R23 ;  /* 0x00473c1701007387 */ /* 0x0001e40000100800 */
[----:B0-----:R-:W-:-:S02]  /*82a70*/  SHF.R.S32.HI R23, RZ, 0x1f, R42 ;  /* 0x0000001fff177819 */ /* 0x001fc4000001142a */
[----:B------:R-:W-:Y:S01]  /*82a80*/  STL.64 [R1+0x64a0], R26 ;  /* 0x0064a01a01007387 */ /* 0x000fe20000100a00 */
[----:B--2---:R-:W-:-:S05]  /*82a90*/  IADD3 R6, P2, R42, R30, RZ ;  /* 0x0000001e2a067210 */ /* 0x004fca0007f5e0ff */
[----:B------:R-:W-:-:S05]  /*82aa0*/  IMAD.X R7, R23, 0x1, R29, P2 ;  /* 0x0000000117077824 */ /* 0x000fca00010e061d */
[----:B------:R0:W-:Y:S04]  /*82ab0*/  STL.64 [R1+0x4720], R6 ;  /* 0x0047200601007387 */ /* 0x0001e80000100a00 */
[----:B0-----:R-:W2:Y:S01]  /*82ac0*/  LDL.LU.64 R6, [R1+0x64c8] ;  /* 0x0064c80001067983 */ /* 0x001ea20000300a00 */
[C---:B------:R-:W-:Y:S02]  /*82ad0*/  IADD3 R14, P1, R42.reuse, R32, RZ ;  /* 0x000000202a0e7210 */ /* 0x040fe40007f3e0ff */
[----:B------:R-:W-:-:S03]  /*82ae0*/  IADD3 R22, P0, R42, R34, RZ ;  /* 0x000000222a167210 */ /* 0x000fc60007f1e0ff */
[C---:B------:R-:W-:Y:S02]  /*82af0*/  IMAD.X R15, R23.reuse, 0x1, R31, P1 ;  /* 0x00000001170f7824 */ /* 0x040fe400008e061f */
[----:B------:R-:W-:Y:S01]  /*82b00*/  IMAD.X R23, R23, 0x1, R33, P0 ;  /* 0x0000000117177824 */ /* 0x000fe200000e0621 */
[----:B------:R-:W-:Y:S01]  /*82b10*/  STL.64 [R1+0x6498], R28 ;  /* 0x0064981c01007387 */ /* 0x000fe20000100a00 */
[----:B------:R-:W-:-:S03]  /*82b20*/  IADD3 R26, P2, R42, R36, RZ ;  /* 0x000000242a1a7210 */ /* 0x000fc60007f5e0ff */
[----:B------:R-:W-:Y:S04]  /*82b30*/  STL.64 [R1+0x4710], R14 ;  /* 0x0047100e01007387 */ /* 0x000fe80000100a00 */
[----:B------:R-:W-:Y:S04]  /*82b40*/  STL.64 [R1+0x4700], R22 ;  /* 0x0047001601007387 */ /* 0x000fe80000100a00 */
[----:B------:R0:W-:Y:S02]  /*82b50*/  STL.64 [R1+0x6490], R32 ;  /* 0x0064902001007387 */ /* 0x0001e40000100a00 */
[----:B0-----:R-:W-:-:S05]  /*82b60*/  SHF.R.S32.HI R32, RZ, 0x1f, R42 ;  /* 0x0000001fff207819 */ /* 0x001fca000001142a */
[----:B------:R-:W-:-:S05]  /*82b70*/  IMAD.X R27, R32, 0x1, R35, P2 ;  /* 0x00000001201b7824 */ /* 0x000fca00010e0623 */
[----:B------:R-:W-:Y:S01]  /*82b80*/  STL.64 [R1+0x46e0], R26 ;  /* 0x0046e01a01007387 */ /* 0x000fe20000100a00 */
[----:B--2---:R-:W-:-:S05]  /*82b90*/  IADD3 R14, P1, R42, R6, RZ ;  /* 0x000000062a0e7210 */ /* 0x004fca0007f3e0ff */
[----:B------:R-:W-:-:S05]  /*82ba0*/  IMAD.X R15, R32, 0x1, R5, P1 ;  /* 0x00000001200f7824 */ /* 0x000fca00008e0605 */
[----:B------:R0:W-:Y:S04]  /*82bb0*/  STL.64 [R1+0x46c8], R14 ;  /* 0x0046c80e01007387 */ /* 0x0001e80000100a00 */
[----:B0-----:R-:W2:Y:S01]  /*82bc0*/  LDL.LU.64 R14, [R1+0x64c0] ;  /* 0x0064c000010e7983 */ /* 0x001ea20000300a00 */
[----:B------:R-:W-:Y:S01]  /*82bd0*/  IMAD.MOV.U32 R23, RZ, RZ, R16 ;  /* 0x000000ffff177224 */ /* 0x000fe200078e0010 */
[----:B------:R-:W-:Y:S01]  /*82be0*/  IADD3 R16, P0, R42, R10, RZ ;  /* 0x0000000a2a107210 */ /* 0x000fe20007f1e0ff */
[----:B------:R-:W-:Y:S02]  /*82bf0*/  IMAD.MOV.U32 R22, RZ, RZ, R18 ;  /* 0x000000ffff167224 */ /* 0x000fe400078e0012 */
[----:B------:R-:W-:Y:S02]  /*82c00*/  IMAD.MOV.U32 R18, RZ, RZ, R17 ;  /* 0x000000ffff127224 */ /* 0x000fe400078e0011 */
[----:B------:R-:W-:-:S02]  /*82c10*/  IMAD.X R17, R32, 0x1, R7, P0 ;  /* 0x0000000120117824 */ /* 0x000fc400000e0607 */
[----:B------:R-:W-:Y:S02]  /*82c20*/  IMAD.MOV.U32 R27, RZ, RZ, R18 ;  /* 0x000000ffff1b7224 */ /* 0x000fe400078e0012 */
[----:B------:R-:W-:Y:S01]  /*82c30*/  IMAD.MOV.U32 R26, RZ, RZ, R23 ;  /* 0x000000ffff1a7224 */ /* 0x000fe200078e0017 */
[----:B------:R0:W-:Y:S03]  /*82c40*/  STL.64 [R1+0x46b8], R16 ;  /* 0x0046b81001007387 */ /* 0x0001e60000100a00 */
[----:B------:R-:W-:Y:S01]  /*82c50*/  IMAD.MOV.U32 R28, RZ, RZ, R26 ;  /* 0x000000ffff1c7224 */ /* 0x000fe200078e001a */
[----:B0-----:R-:W3:Y:S01]  /*82c60*/  LDL.LU.64 R16, [R1+0x64b8] ;  /* 0x0064b80001107983 */ /* 0x001ee20000300a00 */
[C---:B--2---:R-:W-:Y:S02]  /*82c70*/  IADD3 R18, P1, R42.reuse, R14, RZ ;  /* 0x0000000e2a127210 */ /* 0x044fe40007f3e0ff */
[----:B------:R-:W-:-:S03]  /*82c80*/  IADD3 R26, P0, R42, R15, RZ ;  /* 0x0000000f2a1a7210 */ /* 0x000fc60007f1e0ff */
[----:B------:R-:W-:Y:S04]  /*82c90*/  STL [R1+0x4690], R18 ;  /* 0x0046901201007387 */ /* 0x000fe80000100800 */
[----:B------:R0:W-:Y:S02]  /*82ca0*/  STL.64 [R1+0x6488], R14 ;  /* 0x0064880e01007387 */ /* 0x0001e40000100a00 */
[----:B0-----:R-:W-:Y:S02]  /*82cb0*/  IMAD.MOV.U32 R14, RZ, RZ, R18 ;  /* 0x000000ffff0e7224 */ /* 0x001fe400078e0012 */
[----:B------:R-:W-:Y:S02]  /*82cc0*/  IMAD.MOV.U32 R15, RZ, RZ, R19 ;  /* 0x000000ffff0f7224 */ /* 0x000fe400078e0013 */
[----:B------:R-:W2:Y:S01]  /*82cd0*/  LDL.LU.64 R18, [R1+0x64b0] ;  /* 0x0064b00001127983 */ /* 0x000ea20000300a00 */
[----:B------:R-:W-:Y:S01]  /*82ce0*/  IMAD.MOV.U32 R29, RZ, RZ, R22 ;  /* 0x000000ffff1d7224 */ /* 0x000fe200078e0016 */
[----:B------:R-:W-:Y:S01]  /*82cf0*/  IADD3 R22, P2, R42, R12, RZ ;  /* 0x0000000c2a167210 */ /* 0x000fe20007f5e0ff */
[----:B------:R-:W-:-:S02]  /*82d00*/  IMAD.X R15, R32, 0x1, R13, P1 ;  /* 0x00000001200f7824 */ /* 0x000fc400008e060d */
[----:B------:R-:W-:Y:S02]  /*82d10*/  IMAD.MOV.U32 R33, RZ, RZ, R29 ;  /* 0x000000ffff217224 */ /* 0x000fe400078e001d */
[C---:B------:R-:W-:Y:S02]  /*82d20*/  IMAD.X R23, R32.reuse, 0x1, R11, P2 ;  /* 0x0000000120177824 */ /* 0x040fe400010e060b */
[----:B------:R-:W-:Y:S02]  /*82d30*/  IMAD.MOV.U32 R29, RZ, RZ, R27 ;  /* 0x000000ffff1d7224 */ /* 0x000fe400078e001b */
[----:B------:R-:W-:Y:S01]  /*82d40*/  IMAD.X R27, R32, 0x1, R37, P0 ;  /* 0x00000001201b7824 */ /* 0x000fe200000e0625 */
[----:B------:R3:W-:Y:S04]  /*82d50*/  STL.64 [R1+0x46a0], R22 ;  /* 0x0046a01601007387 */ /* 0x0007e80000100a00 */
[----:B------:R-:W-:Y:S04]  /*82d60*/  STL [R1+0x4694], R15 ;  /* 0x0046940f01007387 */ /* 0x000fe80000100800 */
[----:B------:R0:W-:Y:S01]  /*82d70*/  STL.64 [R1+0x4678], R26 ;  /* 0x0046781a01007387 */ /* 0x0001e20000100a00 */
[----:B---3--:R-:W-:-:S05]  /*82d80*/  IADD3 R22, P2, R42, R16, RZ ;  /* 0x000000102a167210 */ /* 0x008fca0007f5e0ff */
[----:B------:R-:W-:Y:S01]  /*82d90*/  IMAD.X R23, R32, 0x1, R38, P2 ;  /* 0x0000000120177824 */ /* 0x000fe200010e0626 */
[----:B0-----:R-:W-:Y:S02]  /*82da0*/  SHF.R.S32.HI R27, RZ, 0x1f, R43 ;  /* 0x0000001fff1b7819 */ /* 0x001fe4000001142b */
[C---:B------:R-:W-:Y:S02]  /*82db0*/  IADD3 R26, P0, R43.reuse, R20, RZ ;  /* 0x000000142b1a7210 */ /* 0x040fe40007f1e0ff */
[----:B------:R0:W-:Y:S04]  /*82dc0*/  STL.64 [R1+0x4660], R22 ;  /* 0x0046601601007387 */ /* 0x0001e80000100a00 */
[----:B0-----:R-:W3:Y:S04]  /*82dd0*/  LDL.LU.64 R22, [R1+0x64a8] ;  /* 0x0064a80001167983 */ /* 0x001ee80000300a00 */
[----:B------:R-:W-:Y:S01]  /*82de0*/  STL.64 [R1+0x6478], R16 ;  /* 0x0064781001007387 */ /* 0x000fe20000100a00 */
[----:B--2---:R-:W-:-:S05]  /*82df0*/  IADD3 R14, P1, R43, R18, RZ ;  /* 0x000000122b0e7210 */ /* 0x004fca0007f3e0ff */
[C---:B------:R-:W-:Y:S02]  /*82e00*/  IMAD.X R15, R27.reuse, 0x1, R17, P1 ;  /* 0x000000011b0f7824 */ /* 0x040fe400008e0611 */
[----:B------:R-:W-:-:S03]  /*82e10*/  IMAD.X R27, R27, 0x1, R19, P0 ;  /* 0x000000011b1b7824 */ /* 0x000fc600000e0613 */
[----:B------:R-:W-:Y:S04]  /*82e20*/  STL.64 [R1+0x4650], R14 ;  /* 0x0046500e01007387 */ /* 0x000fe80000100a00 */
[----:B------:R0:W-:Y:S04]  /*82e30*/  STL.64 [R1+0x4640], R26 ;  /* 0x0046401a01007387 */ /* 0x0001e80000100a00 */
[----:B0-----:R-:W2:Y:S01]  /*82e40*/  LDL.LU.64 R26, [R1+0x64a0] ;  /* 0x0064a000011a7983 */ /* 0x001ea20000300a00 */
[----:B------:R-:W-:Y:S02]  /*82e50*/  IMAD.MOV.U32 R42, RZ, RZ, R33 ;  /* 0x000000ffff2a7224 */ /* 0x000fe400078e0021 */
[----:B------:R-:W-:-:S02]  /*82e60*/  IMAD.MOV.U32 R33, RZ, RZ, R29 ;  /* 0x000000ffff217224 */ /* 0x000fc400078e001d */
[----:B------:R-:W-:Y:S02]  /*82e70*/  IMAD.MOV.U32 R16, RZ, RZ, R42 ;  /* 0x000000ffff107224 */ /* 0x000fe400078e002a */
[----:B------:R-:W-:Y:S02]  /*82e80*/  IMAD.MOV.U32 R32, RZ, RZ, R28 ;  /* 0x000000ffff207224 */ /* 0x000fe400078e001c */
[----:B------:R-:W-:Y:S01]  /*82e90*/  IMAD.MOV.U32 R42, RZ, RZ, R33 ;  /* 0x000000ffff2a7224 */ /* 0x000fe200078e0021 */
[----:B------:R-:W-:Y:S01]  /*82ea0*/  SHF.R.S32.HI R33, RZ, 0x1f, R43 ;  /* 0x0000001fff217819 */ /* 0x000fe2000001142b */
[----:B------:R-:W-:Y:S01]  /*82eb0*/  IMAD.MOV.U32 R17, RZ, RZ, R32 ;  /* 0x000000ffff117224 */ /* 0x000fe200078e0020 */
[C---:B------:R-:W-:Y:S02]  /*82ec0*/  IADD3 R14, P1, R43.reuse, R24, RZ ;  /* 0x000000182b0e7210 */ /* 0x040fe40007f3e0ff */
[----:B---3--:R-:W-:-:S03]  /*82ed0*/  IADD3 R28, P2, R43, R22, RZ ;  /* 0x000000162b1c7210 */ /* 0x008fc60007f5e0ff */
[C---:B------:R-:W-:Y:S02]  /*82ee0*/  IMAD.X R15, R33.reuse, 0x1, R23, P1 ;  /* 0x00000001210f7824 */ /* 0x040fe400008e0617 */
[----:B------:R-:W-:Y:S01]  /*82ef0*/  IMAD.X R29, R33, 0x1, R21, P2 ;  /* 0x00000001211d7824 */ /* 0x000fe200010e0615 */
[----:B------:R-:W-:Y:S04]  /*82f00*/  STL.64 [R1+0x6480], R18 ;  /* 0x0064801201007387 */ /* 0x000fe80000100a00 */
[----:B------:R0:W-:Y:S04]  /*82f10*/  STL.64 [R1+0x4638], R28 ;  /* 0x0046381c01007387 */ /* 0x0001e80000100a00 */
[----:B0-----:R-:W3:Y:S04]  /*82f20*/  LDL.LU.64 R28, [R1+0x6498] ;  /* 0x00649800011c7983 */ /* 0x001ee80000300a00 */
[----:B------:R-:W-:Y:S01]  /*82f30*/  STL.64 [R1+0x4630], R14 ;  /* 0x0046300e01007387 */ /* 0x000fe20000100a00 */
[----:B--2---:R-:W-:-:S05]  /*82f40*/  IADD3 R32, P0, R43, R26, RZ ;  /* 0x0000001a2b207210 */ /* 0x004fca0007f1e0ff */
[----:B------:R-:W-:-:S05]  /*82f50*/  IMAD.X R33, R33, 0x1, R25, P0 ;  /* 0x0000000121217824 */ /* 0x000fca00000e0619 */
[----:B------:R0:W-:Y:S04]  /*82f60*/  STL.64 [R1+0x4628], R32 ;  /* 0x0046282001007387 */ /* 0x0001e80000100a00 */
[----:B0-----:R-:W2:Y:S04]  /*82f70*/  LDL.LU.64 R32, [R1+0x6490] ;  /* 0x0064900001207983 */ /* 0x001ea80000300a00 */
[----:B------:R0:W-:Y:S01]  /*82f80*/  STL.64 [R1+0x6468], R24 ;  /* 0x0064681801007387 */ /* 0x0001e20000100a00 */
[----:B------:R-:W-:Y:S02]  /*82f90*/  IADD3 R14, P1, R43, R30, RZ ;  /* 0x0000001e2b0e7210 */ /* 0x000fe40007f3e0ff */
[----:B0-----:R-:W-:-:S02]  /*82fa0*/  SHF.R.S32.HI R25, RZ, 0x1f, R43 ;  /* 0x0000001fff197819 */ /* 0x001fc4000001142b */
[----:B---3--:R-:W-:-:S03]  /*82fb0*/  IADD3 R18, P2, R43, R28, RZ ;  /* 0x0000001c2b127210 */ /* 0x008fc60007f5e0ff */
[C---:B------:R-:W-:Y:S02]  /*82fc0*/  IMAD.X R15, R25.reuse, 0x1, R29, P1 ;  /* 0x00000001190f7824 */ /* 0x040fe400008e061d */
[----:B------:R-:W-:-:S05]  /*82fd0*/  IMAD.X R19, R25, 0x1, R27, P2 ;  /* 0x0000000119137824 */ /* 0x000fca00010e061b */
[----:B------:R0:W-:Y:S04]  /*82fe0*/  STL.64 [R1+0x4620], R18 ;  /* 0x0046201201007387 */ /* 0x0001e80000100a00 */
[----:B------:R1:W-:Y:S01]  /*82ff0*/  STL.64 [R1+0x4618], R14 ;  /* 0x0046180e01007387 */ /* 0x0003e20000100a00 */
[----:B0-----:R-:W-:Y:S02]  /*83000*/  IMAD.MOV.U32 R19, RZ, RZ, R17 ;  /* 0x000000ffff137224 */ /* 0x001fe400078e0011 */
[----:B------:R-:W-:Y:S01]  /*83010*/  IMAD.MOV.U32 R18, RZ, RZ, R16 ;  /* 0x000000ffff127224 */ /* 0x000fe200078e0010 */
[C---:B------:R-:W-:Y:S02]  /*83020*/  IADD3 R16, P2, R43.reuse, R34, RZ ;  /* 0x000000222b107210 */ /* 0x040fe40007f5e0ff */
[----:B-1----:R-:W-:-:S02]  /*83030*/  IADD3 R14, P1, R43, R36, RZ ;  /* 0x000000242b0e7210 */ /* 0x002fc40007f3e0ff */
        /* <DEDUP_REMOVED lines=12> */
[----:B------:R-:W-:-:S02]  /*83100*/  IADD3 R18, P0, R43, R6, RZ ;  /* 0x000000062b127210 */ /* 0x000fc40007f1e0ff */
[----:B------:R0:W-:Y:S01]  /*83110*/  STL.64 [R1+0x6458], R34 ;  /* 0x0064582201007387 */ /* 0x0001e20000100a00 */
[----:B------:R-:W-:Y:S02]  /*83120*/  IADD3 R16, P2, R43, R10, RZ ;  /* 0x0000000a2b107210 */ /* 0x000fe40007f5e0ff */
[----:B------:R-:W-:Y:S01]  /*83130*/  IMAD.X R19, R19, 0x1, R5, P0 ;  /* 0x0000000113137824 */ /* 0x000fe200000e0605 */
[----:B0-----:R-:W-:-:S04]  /*83140*/  SHF.R.S32.HI R35, RZ, 0x1f, R43 ;  /* 0x0000001fff237819 */ /* 0x001fc8000001142b */
[----:B------:R0:W-:Y:S01]  /*83150*/  STL.64 [R1+0x45f8], R18 ;  /* 0x0045f81201007387 */ /* 0x0001e20000100a00 */
[----:B------:R-:W-:Y:S02]  /*83160*/  IMAD.X R17, R35, 0x1, R7, P2 ;  /* 0x0000000123117824 */ /* 0x000fe400010e0607 */
[----:B------:R-:W-:Y:S02]  /*83170*/  IMAD.MOV.U32 R32, RZ, RZ, R24 ;  /* 0x000000ffff207224 */ /* 0x000fe400078e0018 */
[----:B------:R-:W-:Y:S01]  /*83180*/  IMAD.MOV.U32 R24, RZ, RZ, R44 ;  /* 0x000000ffff187224 */ /* 0x000fe200078e002c */
[----:B0-----:R-:W3:Y:S01]  /*83190*/  LDL.LU.64 R18, [R1+0x6480] ;  /* 0x0064800001127983 */ /* 0x001ee20000300a00 */
[----:B------:R-:W-:-:S03]  /*831a0*/  IADD3 R44, P1, R43, R12, RZ ;  /* 0x0000000c2b2c7210 */ /* 0x000fc60007f3e0ff */
[----:B------:R0:W-:Y:S01]  /*831b0*/  STL.64 [R1+0x45f0], R16 ;  /* 0x0045f01001007387 */ /* 0x0001e20000100a00 */
[----:B------:R-:W-:Y:S02]  /*831c0*/  IMAD.MOV.U32 R33, RZ, RZ, R25 ;  /* 0x000000ffff217224 */ /* 0x000fe400078e0019 */
[----:B------:R-:W-:Y:S02]  /*831d0*/  IMAD.MOV.U32 R25, RZ, RZ, R45 ;  /* 0x000000ffff197224 */ /* 0x000fe400078e002d */
[----:B------:R-:W-:Y:S01]  /*831e0*/  IMAD.X R45, R35, 0x1, R11, P1 ;  /* 0x00000001232d7824 */ /* 0x000fe200008e060b */
[----:B0-----:R-:W4:Y:S04]  /*831f0*/  LDL.LU.64 R16, [R1+0x6478] ;  /* 0x0064780001107983 */ /* 0x001f280000300a00 */
[----:B------:R-:W-:Y:S04]  /*83200*/  STL.64 [R1+0x6450], R6 ;  /* 0x0064500601007387 */ /* 0x000fe80000100a00 */
[----:B--2---:R-:W-:Y:S04]  /*83210*/  STL.64 [R1+0x6448], R14 ;  /* 0x0064480e01007387 */ /* 0x004fe80000100a00 */
[----:B------:R0:W-:Y:S04]  /*83220*/  STL.64 [R1+0x45e8], R44 ;  /* 0x0045e82c01007387 */ /* 0x0001e80000100a00 */
[----:B0-----:R-:W3:Y:S01]  /*83230*/  LDL.LU.64 R44, [R1+0x6470] ;  /* 0x00647000012c7983 */ /* 0x001ee20000300a00 */
[----:B------:R-:W-:-:S02]  /*83240*/  IADD3 R6, P2, R43, R15, RZ ;  /* 0x0000000f2b067210 */ /* 0x000fc40007f5e0ff */
[----:B------:R-:W-:-:S03]  /*83250*/  IADD3 R34, P0, R43, R14, RZ ;  /* 0x0000000e2b227210 */ /* 0x000fc60007f1e0ff */
[----:B------:R4:W-:Y:S01]  /*83260*/  STL [R1+0x45d8], R6 ;  /* 0x0045d80601007387 */ /* 0x0009e20000100800 */
[----:B------:R-:W-:Y:S02]  /*83270*/  IMAD.MOV.U32 R14, RZ, RZ, R6 ;  /* 0x000000ffff0e7224 */ /* 0x000fe400078e0006 */
[----:B------:R-:W-:Y:S01]  /*83280*/  IMAD.MOV.U32 R15, RZ, RZ, R7 ;  /* 0x000000ffff0f7224 */ /* 0x000fe200078e0007 */
[----:B----4-:R-:W-:Y:S01]  /*83290*/  IADD3 R6, P1, R43, R16, RZ ;  /* 0x000000102b067210 */ /* 0x010fe20007f3e0ff */
[----:B------:R-:W-:-:S04]  /*832a0*/  IMAD.MOV.U32 R43, RZ, RZ, R35 ;  /* 0x000000ffff2b7224 */ /* 0x000fc800078e0023 */
[C---:B------:R-:W-:Y:S02]  /*832b0*/  IMAD.X R35, R43.reuse, 0x1, R13, P0 ;  /* 0x000000012b237824 */ /* 0x040fe400000e060d */
[----:B------:R-:W-:-:S03]  /*832c0*/  IMAD.X R15, R43, 0x1, R37, P2 ;  /* 0x000000012b0f7824 */ /* 0x000fc600010e0625 */
[----:B------:R0:W-:Y:S01]  /*832d0*/  STL.64 [R1+0x45e0], R34 ;  /* 0x0045e02201007387 */ /* 0x0001e20000100a00 */
[----:B------:R-:W-:Y:S02]  /*832e0*/  IMAD.X R7, R43, 0x1, R38, P1 ;  /* 0x000000012b077824 */ /* 0x000fe400008e0626 */
[----:B0-----:R-:W-:Y:S02]  /*832f0*/  IMAD.MOV.U32 R34, RZ, RZ, R32 ;  /* 0x000000ffff227224 */ /* 0x001fe400078e0020 */
[----:B------:R-:W-:Y:S02]  /*83300*/  IMAD.MOV.U32 R32, RZ, RZ, R24 ;  /* 0x000000ffff207224 */ /* 0x000fe400078e0018 */
[----:B------:R-:W-:Y:S02]  /*83310*/  IMAD.MOV.U32 R35, RZ, RZ, R33 ;  /* 0x000000ffff237224 */ /* 0x000fe400078e0021 */
[----:B------:R-:W-:Y:S01]  /*83320*/  IMAD.MOV.U32 R33, RZ, RZ, R25 ;  /* 0x000000ffff217224 */ /* 0x000fe200078e0019 */
[----:B------:R-:W-:Y:S04]  /*83330*/  STL [R1+0x45dc], R15 ;  /* 0x0045dc0f01007387 */ /* 0x000fe80000100800 */
[----:B------:R-:W-:Y:S01]  /*83340*/  STL.64 [R1+0x45d0], R6 ;  /* 0x0045d00601007387 */ /* 0x000fe20000100a00 */
[----:B---3--:R-:W-:-:S02]  /*83350*/  IADD3 R24, P0, R44, R18, RZ ;  /* 0x000000122c187210 */ /* 0x008fc40007f1e0ff */
[----:B------:R-:W-:-:S05]  /*83360*/  SHF.R.S32.HI R43, RZ, 0x1f, R44 ;  /* 0x0000001fff2b7819 */ /* 0x000fca000001142c */
[----:B------:R-:W-:-:S05]  /*83370*/  IMAD.X R25, R43, 0x1, R17, P0 ;  /* 0x000000012b197824 */ /* 0x000fca00000e0611 */
[----:B------:R0:W-:Y:S04]  /*83380*/  STL.64 [R1+0x45c8], R24 ;  /* 0x0045c81801007387 */ /* 0x0001e80000100a00 */
[----:B0-----:R-:W2:Y:S01]  /*83390*/  LDL.LU.64 R24, [R1+0x6468] ;  /* 0x0064680001187983 */ /* 0x001ea20000300a00 */
[----:B------:R-:W-:Y:S01]  /*833a0*/  IADD3 R14, P2, R44, R20, RZ ;  /* 0x000000142c0e7210 */ /* 0x000fe20007f5e0ff */
[----:B------:R-:W-:-:S04]  /*833b0*/  IMAD.MOV.U32 R6, RZ, RZ, R34 ;  /* 0x000000ffff067224 */ /* 0x000fc800078e0022 */
[----:B------:R-:W-:Y:S01]  /*833c0*/  IMAD.X R15, R43, 0x1, R19, P2 ;  /* 0x000000012b0f7824 */ /* 0x000fe200010e0613 */
[----:B------:R-:W-:Y:S01]  /*833d0*/  STL.64 [R1+0x6440], R16 ;  /* 0x0064401001007387 */ /* 0x000fe20000100a00 */
[----:B------:R-:W-:-:S03]  /*833e0*/  IADD3 R34, P1, R44, R22, RZ ;  /* 0x000000162c227210 */ /* 0x000fc60007f3e0ff */
[----:B------:R0:W-:Y:S01]  /*833f0*/  STL.64 [R1+0x45c0], R14 ;  /* 0x0045c00e01007387 */ /* 0x0001e20000100a00 */
[----:B------:R-:W-:-:S03]  /*83400*/  IMAD.MOV.U32 R7, RZ, RZ, R35 ;  /* 0x000000ffff077224 */ /* 0x000fc600078e0023 */
[----:B------:R1:W-:Y:S01]  /*83410*/  STL.64 [R1+0x6430], R18 ;  /* 0x0064301201007387 */ /* 0x0003e20000100a00 */
[----:B0-----:R-:W-:Y:S02]  /*83420*/  IMAD.MOV.U32 R14, RZ, RZ, R6 ;  /* 0x000000ffff0e7224 */ /* 0x001fe400078e0006 */
[----:B------:R-:W-:Y:S01]  /*83430*/  IMAD.MOV.U32 R6, RZ, RZ, R32 ;  /* 0x000000ffff067224 */ /* 0x000fe200078e0020 */
[----:B-1----:R-:W-:Y:S02]  /*83440*/  SHF.R.S32.HI R18, RZ, 0x1f, R44 ;  /* 0x0000001fff127819 */ /* 0x002fe4000001142c */
[----:B------:R-:W-:Y:S01]  /*83450*/  IADD3 R32, P2, R44, R26, RZ ;  /* 0x0000001a2c207210 */ /* 0x000fe20007f5e0ff */
[----:B------:R-:W-:Y:S02]  /*83460*/  IMAD.MOV.U32 R15, RZ, RZ, R7 ;  /* 0x000000ffff0f7224 */ /* 0x000fe400078e0007 */
[----:B------:R-:W-:Y:S02]  /*83470*/  IMAD.X R35, R18, 0x1, R21, P1 ;  /* 0x0000000112237824 */ /* 0x000fe400008e0615 */
[----:B------:R-:W-:Y:S01]  /*83480*/  IMAD.MOV.U32 R7, RZ, RZ, R33 ;  /* 0x000000ffff077224 */ /* 0x000fe200078e0021 */
[----:B------:R-:W-:Y:S04]  /*83490*/  STL.64 [R1+0x6438], R20 ;  /* 0x0064381401007387 */ /* 0x000fe80000100a00 */
[----:B------:R-:W-:Y:S01]  /*834a0*/  STL.64 [R1+0x45b8], R34 ;  /* 0x0045b82201007387 */ /* 0x000fe20000100a00 */
[----:B--2---:R-:W-:Y:S01]  /*834b0*/  IADD3 R16, P0, R44, R24, RZ ;  /* 0x000000182c107210 */ /* 0x004fe20007f1e0ff */
[----:B------:R-:W-:-:S04]  /*834c0*/  IMAD.X R33, R18, 0x1, R25, P2 ;  /* 0x0000000112217824 */ /* 0x000fc800010e0619 */
[----:B------:R-:W-:-:S05]  /*834d0*/  IMAD.X R17, R18, 0x1, R23, P0 ;  /* 0x0000000112117824 */ /* 0x000fca00000e0617 */
[----:B------:R-:W-:Y:S04]  /*834e0*/  STL.64 [R1+0x45b0], R16 ;  /* 0x0045b01001007387 */ /* 0x000fe80000100a00 */
[----:B------:R0:W-:Y:S04]  /*834f0*/  STL.64 [R1+0x45a8], R32 ;  /* 0x0045a82001007387 */ /* 0x0001e80000100a00 */
[----:B0-----:R-:W2:Y:S01]  /*83500*/  LDL.LU.64 R32, [R1+0x6460] ;  /* 0x0064600001207983 */ /* 0x001ea20000300a00 */
[----:B------:R-:W-:Y:S01]  /*83510*/  IADD3 R34, P1, R44, R28, RZ ;  /* 0x0000001c2c227210 */ /* 0x000fe20007f3e0ff */
[----:B------:R-:W-:-:S02]  /*83520*/  IMAD.MOV.U32 R17, RZ, RZ, R14 ;  /* 0x000000ffff117224 */ /* 0x000fc400078e000e */
[----:B------:R-:W-:Y:S01]  /*83530*/  IMAD.MOV.U32 R14, RZ, RZ, R6 ;  /* 0x000000ffff0e7224 */ /* 0x000fe200078e0006 */
[----:B------:R-:W-:Y:S01]  /*83540*/  IADD3 R6, P0, R44, R30, RZ ;  /* 0x0000001e2c067210 */ /* 0x000fe20007f1e0ff */
[C---:B------:R-:W-:Y:S02]  /*83550*/  IMAD.X R35, R18.reuse, 0x1, R27, P1 ;  /* 0x0000000112237824 */ /* 0x040fe400008e061b */
[----:B------:R-:W-:Y:S02]  /*83560*/  IMAD.MOV.U32 R43, RZ, RZ, R15 ;  /* 0x000000ffff2b7224 */ /* 0x000fe400078e000f */
[----:B------:R-:W-:Y:S01]  /*83570*/  IMAD.MOV.U32 R15, RZ, RZ, R7 ;  /* 0x000000ffff0f7224 */ /* 0x000fe200078e0007 */
[----:B------:R0:W-:Y:S01]  /*83580*/  STL.64 [R1+0x45a0], R34 ;  /* 0x0045a02201007387 */ /* 0x0001e20000100a00 */
[----:B------:R-:W-:-:S03]  /*83590*/  IMAD.X R7, R18, 0x1, R29, P0 ;  /* 0x0000000112077824 */ /* 0x000fc600000e061d */
[----:B0-----:R-:W3:Y:S01]  /*835a0*/  LDL.LU.64 R34, [R1+0x6458] ;  /* 0x0064580001227983 */ /* 0x001ee20000300a00 */
[----:B--2---:R-:W-:-:S05]  /*835b0*/  IADD3 R20, P2, R44, R32, RZ ;  /* 0x000000202c147210 */ /* 0x004fca0007f5e0ff */
[----:B------:R-:W-:Y:S04]  /*835c0*/  STL [R1+0x4590], R20 ;  /* 0x0045901401007387 */ /* 0x000fe80000100800 */
[----:B------:R-:W-:Y:S04]  /*835d0*/  STL.64 [R1+0x6428], R26 ;  /* 0x0064281a01007387 */ /* 0x000fe80000100a00 */
[----:B------:R0:W-:Y:S04]  /*835e0*/  STL.64 [R1+0x4598], R6 ;  /* 0x0045980601007387 */ /* 0x0001e80000100a00 */
[----:B0-----:R-:W2:Y:S01]  /*835f0*/  LDL.LU.64 R6, [R1+0x6450] ;  /* 0x0064500001067983 */ /* 0x001ea20000300a00 */
[----:B------:R-:W-:-:S03]  /*83600*/  IMAD.MOV.U32 R19, RZ, RZ, R17 ;  /* 0x000000ffff137224 */ /* 0x000fc600078e0011 */
[----:B------:R0:W-:Y:S01]  /*83610*/  STL.64 [R1+0x6420], R28 ;  /* 0x0064201c01007387 */ /* 0x0001e20000100a00 */
[----:B------:R-:W-:Y:S01]  /*83620*/  IMAD.MOV.U32 R27, RZ, RZ, R21 ;  /* 0x000000ffff1b7224 */ /* 0x000fe200078e0015 */
[C---:B---3--:R-:W-:Y:S01]  /*83630*/  IADD3 R16, P1, R44.reuse, R34, RZ ;  /* 0x000000222c107210 */ /* 0x048fe20007f3e0ff */
[----:B------:R-:W-:Y:S02]  /*83640*/  IMAD.MOV.U32 R21, RZ, RZ, R19 ;  /* 0x000000ffff157224 */ /* 0x000fe400078e0013 */
[----:B------:R-:W-:Y:S02]  /*83650*/  IMAD.MOV.U32 R18, RZ, RZ, R43 ;  /* 0x000000ffff127224 */ /* 0x000fe400078e002b */
[----:B------:R-:W-:Y:S01]  /*83660*/  IMAD.MOV.U32 R19, RZ, RZ, R14 ;  /* 0x000000ffff137224 */ /* 0x000fe200078e000e */
[----:B0-----:R-:W-:Y:S01]  /*83670*/  SHF.R.S32.HI R28, RZ, 0x1f, R44 ;  /* 0x0000001fff1c7819 */ /* 0x001fe2000001142c */
[----:B------:R-:W-:Y:S01]  /*83680*/  IMAD.MOV.U32 R26, RZ, RZ, R20 ;  /* 0x000000ffff1a7224 */ /* 0x000fe200078e0014 */
[----:B------:R-:W-:Y:S01]  /*83690*/  IADD3 R14, P0, R44, R36, RZ ;  /* 0x000000242c0e7210 */ /* 0x000fe20007f1e0ff */
[----:B------:R-:W-:-:S02]  /*836a0*/  IMAD.MOV.U32 R20, RZ, RZ, R18 ;  /* 0x000000ffff147224 */ /* 0x000fc400078e0012 */
[C---:B------:R-:W-:Y:S02]  /*836b0*/  IMAD.X R27, R28.reuse, 0x1, R31, P2 ;  /* 0x000000011c1b7824 */ /* 0x040fe400010e061f */
[----:B------:R-:W-:Y:S02]  /*836c0*/  IMAD.MOV.U32 R43, RZ, RZ, R15 ;  /* 0x000000ffff2b7224 */ /* 0x000fe400078e000f */
[C---:B------:R-:W-:Y:S01]  /*836d0*/  IMAD.X R17, R28.reuse, 0x1, R33, P1 ;  /* 0x000000011c117824 */ /* 0x040fe200008e0621 */
[----:B------:R0:W-:Y:S01]  /*836e0*/  STL [R1+0x4594], R27 ;  /* 0x0045941b01007387 */ /* 0x0001e20000100800 */
[----:B------:R-:W-:-:S03]  /*836f0*/  IMAD.X R15, R28, 0x1, R35, P0 ;  /* 0x000000011c0f7824 */ /* 0x000fc600000e0623 */
[----:B------:R1:W-:Y:S01]  /*83700*/  STL.64 [R1+0x4588], R16 ;  /* 0x0045881001007387 */ /* 0x0003e20000100a00 */
[----:B0-----:R-:W-:Y:S02]  /*83710*/  IMAD.MOV.U32 R27, RZ, RZ, R21 ;  /* 0x000000ffff1b7224 */ /* 0x001fe400078e0015 */
[----:B------:R-:W-:Y:S01]  /*83720*/  IMAD.MOV.U32 R21, RZ, RZ, R19 ;  /* 0x000000ffff157224 */ /* 0x000fe200078e0013 */
[----:B------:R0:W-:Y:S01]  /*83730*/  STL.64 [R1+0x4580], R14 ;  /* 0x0045800e01007387 */ /* 0x0001e20000100a00 */
[----:B-1----:R-:W-:-:S03]  /*83740*/  IADD3 R16, P1, R44, R10, RZ ;  /* 0x0000000a2c107210 */ /* 0x002fc60007f3e0ff */
[----:B0-----:R-:W3:Y:S04]  /*83750*/  LDL.LU.64 R14, [R1+0x6448] ;  /* 0x00644800010e7983 */ /* 0x001ee80000300a00 */
[----:B------:R-:W-:Y:S01]  /*83760*/  STL.64 [R1+0x6418], R34 ;  /* 0x0064182201007387 */ /* 0x000fe20000100a00 */
[----:B--2---:R-:W-:-:S05]  /*83770*/  IADD3 R18, P2, R44, R6, RZ ;  /* 0x000000062c127210 */ /* 0x004fca0007f5e0ff */
[----:B------:R-:W-:-:S05]  /*83780*/  IMAD.X R19, R28, 0x1, R5, P2 ;  /* 0x000000011c137824 */ /* 0x000fca00010e0605 */
[----:B------:R0:W-:Y:S02]  /*83790*/  STL.64 [R1+0x4578], R18 ;  /* 0x0045781201007387 */ /* 0x0001e40000100a00 */
[----:B0-----:R-:W-:-:S05]  /*837a0*/  SHF.R.S32.HI R19, RZ, 0x1f, R44 ;  /* 0x0000001fff137819 */ /* 0x001fca000001142c */
[----:B------:R-:W-:-:S05]  /*837b0*/  IMAD.X R17, R19, 0x1, R7, P1 ;  /* 0x0000000113117824 */ /* 0x000fca00008e0607 */
[----:B------:R0:W-:Y:S04]  /*837c0*/  STL.64 [R1+0x4570], R16 ;  /* 0x0045701001007387 */ /* 0x0001e80000100a00 */
[----:B0-----:R-:W2:Y:S01]  /*837d0*/  LDL.LU.64 R16, [R1+0x6440] ;  /* 0x0064400001107983 */ /* 0x001ea20000300a00 */
[----:B------:R-:W-:Y:S01]  /*837e0*/  IMAD.MOV.U32 R26, RZ, RZ, R20 ;  /* 0x000000ffff1a7224 */ /* 0x000fe200078e0014 */
[C---:B------:R-:W-:Y:S01]  /*837f0*/  IADD3 R20, P0, R44.reuse, R12, RZ ;  /* 0x0000000c2c147210 */ /* 0x040fe20007f1e0ff */
[----:B------:R-:W-:Y:S01]  /*83800*/  IMAD.MOV.U32 R29, RZ, RZ, R27 ;  /* 0x000000ffff1d7224 */ /* 0x000fe200078e001b */
[----:B------:R-:W-:Y:S01]  /*83810*/  STL.64 [R1+0x6410], R6 ;  /* 0x0064100601007387 */ /* 0x000fe20000100a00 */
[----:B------:R-:W-:Y:S01]  /*83820*/  IMAD.MOV.U32 R27, RZ, RZ, R21 ;  /* 0x000000ffff1b7224 */ /* 0x000fe200078e0015 */
[C---:B---3--:R-:W-:Y:S01]  /*83830*/  IADD3 R18, P2, R44.reuse, R14, RZ ;  /* 0x0000000e2c127210 */ /* 0x048fe20007f5e0ff */
[----:B------:R-:W-:Y:S01]  /*83840*/  IMAD.MOV.U32 R28, RZ, RZ, R26 ;  /* 0x000000ffff1c7224 */ /* 0x000fe200078e001a */
[----:B------:R-:W-:Y:S01]  /*83850*/  STL.64 [R1+0x6408], R14 ;  /* 0x0064080e01007387 */ /* 0x000fe20000100a00 */
[----:B------:R-:W-:Y:S01]  /*83860*/  IMAD.X R21, R19, 0x1, R11, P0 ;  /* 0x0000000113157824 */ /* 0x000fe200000e060b */
[----:B------:R-:W-:-:S04]  /*83870*/  IADD3 R26, P1, R44, R15, RZ ;  /* 0x0000000f2c1a7210 */ /* 0x000fc80007f3e0ff */
[----:B------:R0:W-:Y:S04]  /*83880*/  STL.64 [R1+0x4568], R20 ;  /* 0x0045681401007387 */ /* 0x0001e80000100a00 */
[----:B0-----:R-:W3:Y:S01]  /*83890*/  LDL.LU.64 R20, [R1+0x6438] ;  /* 0x0064380001147983 */ /* 0x001ee20000300a00 */
[----:B--2---:R-:W-:Y:S01]  /*838a0*/  IADD3 R14, P0, R44, R16, RZ ;  /* 0x000000102c0e7210 */ /* 0x004fe20007f1e0ff */
[----:B------:R-:W-:-:S04]  /*838b0*/  IMAD.MOV.U32 R44, RZ, RZ, R19 ;  /* 0x000000ffff2c7224 */ /* 0x000fc800078e0013 */
[----:B------:R-:W-:-:S05]  /*838c0*/  IMAD.X R19, R44, 0x1, R13, P2 ;  /* 0x000000012c137824 */ /* 0x000fca00010e060d */
[----:B------:R0:W-:Y:S04]  /*838d0*/  STL.64 [R1+0x4560], R18 ;  /* 0x0045601201007387 */ /* 0x0001e80000100a00 */
[----:B0-----:R-:W2:Y:S01]  /*838e0*/  LDL.LU.64 R18, [R1+0x6430] ;  /* 0x0064300001127983 */ /* 0x001ea20000300a00 */
[----:B------:R-:W-:Y:S02]  /*838f0*/  IMAD.MOV.U32 R34, RZ, RZ, R27 ;  /* 0x000000ffff227224 */ /* 0x000fe400078e001b */
[C---:B------:R-:W-:Y:S02]  /*83900*/  IMAD.X R27, R44.reuse, 0x1, R37, P1 ;  /* 0x000000012c1b7824 */ /* 0x040fe400008e0625 */
[----:B------:R-:W-:-:S03]  /*83910*/  IMAD.X R15, R44, 0x1, R38, P0 ;  /* 0x000000012c0f7824 */ /* 0x000fc600000e0626 */
[----:B------:R3:W-:Y:S04]  /*83920*/  STL.64 [R1+0x4558], R26 ;  /* 0x0045581a01007387 */ /* 0x0007e80000100a00 */
[----:B------:R0:W-:Y:S01]  /*83930*/  STL.64 [R1+0x4550], R14 ;  /* 0x0045500e01007387 */ /* 0x0001e20000100a00 */
[C---:B---3--:R-:W-:Y:S01]  /*83940*/  IADD3 R26, P1, R45.reuse, R20, RZ ;  /* 0x000000142d1a7210 */ /* 0x048fe20007f3e0ff */
[----:B0-----:R-:W-:Y:S02]  /*83950*/  IMAD.MOV.U32 R14, RZ, RZ, R34 ;  /* 0x000000ffff0e7224 */ /* 0x001fe400078e0022 */
[----:B------:R-:W-:Y:S01]  /*83960*/  IMAD.MOV.U32 R34, RZ, RZ, R29 ;  /* 0x000000ffff227224 */ /* 0x000fe200078e001d */
[----:B------:R-:W-:Y:S01]  /*83970*/  SHF.R.S32.HI R29, RZ, 0x1f, R45 ;  /* 0x0000001fff1d7819 */ /* 0x000fe2000001142d */
[----:B------:R-:W-:Y:S01]  /*83980*/  IMAD.MOV.U32 R15, RZ, RZ, R28 ;  /* 0x000000ffff0f7224 */ /* 0x000fe200078e001c */
[----:B------:R-:W-:-:S02]  /*83990*/  IADD3 R28, P0, R45, R22, RZ ;  /* 0x000000162d1c7210 */ /* 0x000fc40007f1e0ff */
[----:B--2---:R-:W-:Y:S01]  /*839a0*/  IADD3 R6, P2, R45, R18, RZ ;  /* 0x000000122d067210 */ /* 0x004fe20007f5e0ff */
[----:B------:R-:W-:-:S04]  /*839b0*/  IMAD.X R27, R29, 0x1, R19, P1 ;  /* 0x000000011d1b7824 */ /* 0x000fc800008e0613 */
[----:B------:R-:W-:-:S05]  /*839c0*/  IMAD.X R7, R29, 0x1, R17, P2 ;  /* 0x000000011d077824 */ /* 0x000fca00010e0611 */
[----:B------:R-:W-:Y:S04]  /*839d0*/  STL.64 [R1+0x4548], R6 ;  /* 0x0045480601007387 */ /* 0x000fe80000100a00 */
[----:B------:R0:W-:Y:S01]  /*839e0*/  STL.64 [R1+0x4540], R26 ;  /* 0x0045401a01007387 */ /* 0x0001e20000100a00 */
[----:B------:R-:W-:-:S03]  /*839f0*/  IMAD.X R29, R29, 0x1, R21, P0 ;  /* 0x000000011d1d7824 */ /* 0x000fc600000e0615 */
[----:B0-----:R-:W2:Y:S04]  /*83a00*/  LDL.LU.64 R26, [R1+0x6428] ;  /* 0x00642800011a7983 */ /* 0x001ea80000300a00 */
[----:B------:R0:W-:Y:S04]  /*83a10*/  STL.64 [R1+0x4538], R28 ;  /* 0x0045381c01007387 */ /* 0x0001e80000100a00 */
[----:B0-----:R-:W3:Y:S01]  /*83a20*/  LDL.LU.64 R28, [R1+0x6420] ;  /* 0x00642000011c7983 */ /* 0x001ee20000300a00 */
[----:B------:R-:W-:Y:S02]  /*83a30*/  IMAD.MOV.U32 R44, RZ, RZ, R14 ;  /* 0x000000ffff2c7224 */ /* 0x000fe400078e000e */
[----:B------:R-:W-:-:S02]  /*83a40*/  IMAD.MOV.U32 R14, RZ, RZ, R15 ;  /* 0x000000ffff0e7224 */ /* 0x000fc400078e000f */
[----:B------:R-:W-:Y:S02]  /*83a50*/  IMAD.MOV.U32 R15, RZ, RZ, R34 ;  /* 0x000000ffff0f7224 */ /* 0x000fe400078e0022 */
[----:B------:R-:W-:Y:S01]  /*83a60*/  IMAD.MOV.U32 R7, RZ, RZ, R46 ;  /* 0x000000ffff077224 */ /* 0x000fe200078e002e */
[C---:B------:R-:W-:Y:S01]  /*83a70*/  IADD3 R46, P2, R45.reuse, R24, RZ ;  /* 0x000000182d2e7210 */ /* 0x040fe20007f5e0ff */
[----:B------:R-:W-:Y:S01]  /*83a80*/  IMAD.MOV.U32 R6, RZ, RZ, R47 ;  /* 0x000000ffff067224 */ /* 0x000fe200078e002f */
[----:B--2---:R-:W-:-:S05]  /*83a90*/  IADD3 R34, P1, R45, R26, RZ ;  /* 0x0000001a2d227210 */ /* 0x004fca0007f3e0ff */
[----:B------:R-:W-:Y:S04]  /*83aa0*/  STL [R1+0x4528], R34 ;  /* 0x0045282201007387 */ /* 0x000fe80000100800 */
[----:B------:R0:W-:Y:S02]  /*83ab0*/  STL.64 [R1+0x63f8], R20 ;  /* 0x0063f81401007387 */ /* 0x0001e40000100a00 */
[----:B0-----:R-:W-:Y:S02]  /*83ac0*/  IMAD.MOV.U32 R20, RZ, RZ, R34 ;  /* 0x000000ffff147224 */ /* 0x001fe400078e0022 */
[----:B------:R-:W-:Y:S01]  /*83ad0*/  IMAD.MOV.U32 R21, RZ, RZ, R35 ;  /* 0x000000ffff157224 */ /* 0x000fe200078e0023 */
[----:B------:R-:W-:Y:S01]  /*83ae0*/  SHF.R.S32.HI R21, RZ, 0x1f, R45 ;  /* 0x0000001fff157819 */ /* 0x000fe2000001142d */
[----:B------:R-:W-:Y:S01]  /*83af0*/  IMAD.MOV.U32 R20, RZ, RZ, R14 ;  /* 0x000000ffff147224 */ /* 0x000fe200078e000e */
[----:B---3--:R-:W-:Y:S01]  /*83b00*/  IADD3 R34, P0, R45, R28, RZ ;  /* 0x0000001c2d227210 */ /* 0x008fe20007f1e0ff */
[----:B------:R-:W-:Y:S01]  /*83b10*/  IMAD.MOV.U32 R14, RZ, RZ, R7 ;  /* 0x000000ffff0e7224 */ /* 0x000fe200078e0007 */
[----:B------:R-:W-:Y:S01]  /*83b20*/  SHF.R.S32.HI R7, RZ, 0x1f, R45 ;  /* 0x0000001fff077819 */ /* 0x000fe2000001142d */
[----:B------:R-:W-:-:S02]  /*83b30*/  IMAD.X R47, R21, 0x1, R23, P2 ;  /* 0x00000001152f7824 */ /* 0x000fc400010e0617 */
[----:B------:R-:W-:Y:S02]  /*83b40*/  IMAD.X R21, R21, 0x1, R25, P1 ;  /* 0x0000000115157824 */ /* 0x000fe400008e0619 */
[----:B------:R-:W-:Y:S01]  /*83b50*/  IMAD.X R35, R7, 0x1, R27, P0 ;  /* 0x0000000107237824 */ /* 0x000fe200000e061b */
[----:B------:R-:W-:Y:S04]  /*83b60*/  STL.64 [R1+0x4530], R46 ;  /* 0x0045302e01007387 */ /* 0x000fe80000100a00 */
[----:B------:R-:W-:Y:S04]  /*83b70*/  STL [R1+0x452c], R21 ;  /* 0x00452c1501007387 */ /* 0x000fe80000100800 */
[----:B------:R0:W-:Y:S04]  /*83b80*/  STL.64 [R1+0x4520], R34 ;  /* 0x0045202201007387 */ /* 0x0001e80000100a00 */
[----:B0-----:R-:W2:Y:S01]  /*83b90*/  LDL.LU.64 R34, [R1+0x6418] ;  /* 0x0064180001227983 */ /* 0x001ea20000300a00 */
[----:B------:R-:W-:Y:S01]  /*83ba0*/  IMAD.MOV.U32 R21, RZ, RZ, R15 ;  /* 0x000000ffff157224 */ /* 0x000fe200078e000f */
[C---:B------:R-:W-:Y:S01]  /*83bb0*/  IADD3 R46, P2, R45.reuse, R30, RZ ;  /* 0x0000001e2d2e7210 */ /* 0x040fe20007f5e0ff */
[----:B------:R-:W-:Y:S01]  /*83bc0*/  IMAD.MOV.U32 R15, RZ, RZ, R6 ;  /* 0x000000ffff0f7224 */ /* 0x000fe200078e0006 */
[----:B------:R-:W-:-:S03]  /*83bd0*/  IADD3 R6, P1, R45, R32, RZ ;  /* 0x000000202d067210 */ /* 0x000fc60007f3e0ff */
[C---:B------:R-:W-:Y:S02]  /*83be0*/  IMAD.X R47, R7.reuse, 0x1, R29, P2 ;  /* 0x00000001072f7824 */ /* 0x040fe400010e061d */
[----:B------:R-:W-:Y:S01]  /*83bf0*/  IMAD.X R7, R7, 0x1, R31, P1 ;  /* 0x0000000107077824 */ /* 0x000fe200008e061f */
[----:B------:R-:W-:Y:S04]  /*83c00*/  STL.64 [R1+0x63f0], R26 ;  /* 0x0063f01a01007387 */ /* 0x000fe80000100a00 */
[----:B------:R-:W-:Y:S04]  /*83c10*/  STL.64 [R1+0x4518], R46 ;  /* 0x0045182e01007387 */ /* 0x000fe80000100a00 */
[----:B------:R0:W-:Y:S04]  /*83c20*/  STL.64 [R1+0x4510], R6 ;  /* 0x0045100601007387 */ /* 0x0001e80000100a00 */
[----:B0-----:R-:W3:Y:S01]  /*83c30*/  LDL.LU.64 R6, [R1+0x6410] ;  /* 0x0064100001067983 */ /* 0x001ee20000300a00 */
[----:B------:R-:W-:-:S03]  /*83c40*/  IMAD.MOV.U32 R26, RZ, RZ, R14 ;  /* 0x000000ffff1a7224 */ /* 0x000fc600078e000e */
[----:B------:R0:W-:Y:S01]  /*83c50*/  STL.64 [R1+0x63e8], R30 ;  /* 0x0063e81e01007387 */ /* 0x0001e20000100a00 */
[----:B------:R-:W-:Y:S01]  /*83c60*/  IMAD.MOV.U32 R27, RZ, RZ, R15 ;  /* 0x000000ffff1b7224 */ /* 0x000fe200078e000f */
[----:B0-----:R-:W-:Y:S02]  /*83c70*/  SHF.R.S32.HI R31, RZ, 0x1f, R45 ;  /* 0x0000001fff1f7819 */ /* 0x001fe4000001142d */
[----:B--2---:R-:W-:-:S05]  /*83c80*/  IADD3 R14, P0, R45, R34, RZ ;  /* 0x000000222d0e7210 */ /* 0x004fca0007f1e0ff */
[----:B------:R-:W-:-:S05]  /*83c90*/  IMAD.X R15, R31, 0x1, R33, P0 ;  /* 0x000000011f0f7824 */ /* 0x000fca00000e0621 */
[----:B------:R0:W-:Y:S04]  /*83ca0*/  STL.64 [R1+0x4508], R14 ;  /* 0x0045080e01007387 */ /* 0x0001e80000100a00 */
[----:B0-----:R-:W2:Y:S01]  /*83cb0*/  LDL.LU.64 R14, [R1+0x6408] ;  /* 0x00640800010e7983 */ /* 0x001ea20000300a00 */
[C---:B------:R-:W-:Y:S02]  /*83cc0*/  IADD3 R46, P2, R45.reuse, R36, RZ ;  /* 0x000000242d2e7210 */ /* 0x040fe40007f5e0ff */
[----:B---3--:R-:W-:-:S03]  /*83cd0*/  IADD3 R30, P1, R45, R6, RZ ;  /* 0x000000062d1e7210 */ /* 0x008fc60007f3e0ff */
[C---:B------:R-:W-:Y:S01]  /*83ce0*/  IMAD.X R47, R31.reuse, 0x1, R35, P2 ;  /* 0x000000011f2f7824 */ /* 0x040fe200010e0623 */
[----:B------:R0:W-:Y:S01]  /*83cf0*/  STL.64 [R1+0x63e0], R32 ;  /* 0x0063e02001007387 */ /* 0x0001e20000100a00 */
[----:B------:R-:W-:-:S03]  /*83d00*/  IMAD.X R31, R31, 0x1, R5, P1 ;  /* 0x000000011f1f7824 */ /* 0x000fc600008e0605 */
[----:B------:R1:W-:Y:S04]  /*83d10*/  STL.64 [R1+0x4500], R46 ;  /* 0x0045002e01007387 */ /* 0x0003e80000100a00 */
[----:B------:R3:W-:Y:S01]  /*83d20*/  STL.64 [R1+0x44f8], R30 ;  /* 0x0044f81e01007387 */ /* 0x0007e20000100a00 */
[C---:B0-----:R-:W-:Y:S02]  /*83d30*/  IADD3 R32, P0, R45.reuse, R10, RZ ;  /* 0x0000000a2d207210 */ /* 0x041fe40007f1e0ff */
[----:B-1----:R-:W-:Y:S01]  /*83d40*/  IADD3 R46, P2, R45, R12, RZ ;  /* 0x0000000c2d2e7210 */ /* 0x002fe20007f5e0ff */
[----:B---3--:R-:W-:Y:S02]  /*83d50*/  IMAD.MOV.U32 R30, RZ, RZ, R27 ;  /* 0x000000ffff1e7224 */ /* 0x008fe400078e001b */
[----:B------:R-:W-:Y:S01]  /*83d60*/  IMAD.MOV.U32 R27, RZ, RZ, R21 ;  /* 0x000000ffff1b7224 */ /* 0x000fe200078e0015 */
[----:B------:R-:W-:-:S05]  /*83d70*/  SHF.R.S32.HI R21, RZ, 0x1f, R45 ;  /* 0x0000001fff157819 */ /* 0x000fca000001142d */
[C---:B------:R-:W-:Y:S02]  /*83d80*/  IMAD.X R33, R21.reuse, 0x1, R7, P0 ;  /* 0x0000000115217824 */ /* 0x040fe400000e0607 */
[----:B------:R-:W-:-:S03]  /*83d90*/  IMAD.X R47, R21, 0x1, R11, P2 ;  /* 0x00000001152f7824 */ /* 0x000fc600010e060b */
[----:B------:R-:W-:Y:S01]  /*83da0*/  STL.64 [R1+0x44f0], R32 ;  /* 0x0044f02001007387 */ /* 0x000fe20000100a00 */
[----:B------:R-:W-:Y:S02]  /*83db0*/  IMAD.MOV.U32 R31, RZ, RZ, R26 ;  /* 0x000000ffff1f7224 */ /* 0x000fe400078e001a */
[----:B------:R-:W-:Y:S01]  /*83dc0*/  IMAD.MOV.U32 R26, RZ, RZ, R20 ;  /* 0x000000ffff1a7224 */ /* 0x000fe200078e0014 */
[----:B--2---:R-:W-:Y:S01]  /*83dd0*/  STL.64 [R1+0x63d0], R14 ;  /* 0x0063d00e01007387 */ /* 0x004fe20000100a00 */
[----:B------:R-:W-:-:S03]  /*83de0*/  IADD3 R20, P1, R45, R14, RZ ;  /* 0x0000000e2d147210 */ /* 0x000fc60007f3e0ff */
[----:B------:R0:W-:Y:S04]  /*83df0*/  STL.64 [R1+0x44e8], R46 ;  /* 0x0044e82e01007387 */ /* 0x0001e80000100a00 */
[----:B0-----:R-:W2:Y:S04]  /*83e00*/  LDL.LU.64 R46, [R1+0x6400] ;  /* 0x00640000012e7983 */ /* 0x001ea80000300a00 */
[----:B------:R0:W-:Y:S02]  /*83e10*/  STL.64 [R1+0x63d8], R10 ;  /* 0x0063d80a01007387 */ /* 0x0001e40000100a00 */
[----:B0-----:R-:W-:-:S04]  /*83e20*/  IMAD.MOV.U32 R11, RZ, RZ, R21 ;  /* 0x000000ffff0b7224 */ /* 0x001fc800078e0015 */
[----:B------:R-:W-:-:S05]  /*83e30*/  IMAD.X R21, R11, 0x1, R13, P1 ;  /* 0x000000010b157824 */ /* 0x000fca00008e060d */
[----:B------:R0:W-:Y:S04]  /*83e40*/  STL.64 [R1+0x44e0], R20 ;  /* 0x0044e01401007387 */ /* 0x0001e80000100a00 */
[----:B0-----:R-:W3:Y:S01]  /*83e50*/  LDL.LU.64 R20, [R1+0x63f8] ;  /* 0x0063f80001147983 */ /* 0x001ee20000300a00 */
[C---:B------:R-:W-:Y:S02]  /*83e60*/  IADD3 R32, P0, R45.reuse, R15, RZ ;  /* 0x0000000f2d207210 */ /* 0x040fe40007f1e0ff */
[----:B------:R-:W-:-:S03]  /*83e70*/  IADD3 R10, P2, R45, R16, RZ ;  /* 0x000000102d0a7210 */ /* 0x000fc60007f5e0ff */
[C---:B------:R-:W-:Y:S02]  /*83e80*/  IMAD.X R33, R11.reuse, 0x1, R37, P0 ;  /* 0x000000010b217824 */ /* 0x040fe400000e0625 */
[----:B------:R-:W-:-:S03]  /*83e90*/  IMAD.X R11, R11, 0x1, R38, P2 ;  /* 0x000000010b0b7824 */ /* 0x000fc600010e0626 */
[----:B------:R0:W-:Y:S04]  /*83ea0*/  STL.64 [R1+0x44d8], R32 ;  /* 0x0044d82001007387 */ /* 0x0001e80000100a00 */
[----:B------:R-:W-:Y:S01]  /*83eb0*/  STL.64 [R1+0x44d0], R10 ;  /* 0x0044d00a01007387 */ /* 0x000fe20000100a00 */
[----:B0-----:R-:W-:Y:S02]  /*83ec0*/  IMAD.MOV.U32 R33, RZ, RZ, R26 ;  /* 0x000000ffff217224 */ /* 0x001fe400078e001a */
[----:B------:R-:W-:Y:S02]  /*83ed0*/  IMAD.MOV.U32 R32, RZ, RZ, R30 ;  /* 0x000000ffff207224 */ /* 0x000fe400078e001e */
[----:B------:R-:W-:Y:S01]  /*83ee0*/  IMAD.MOV.U32 R30, RZ, RZ, R27 ;  /* 0x000000ffff1e7224 */ /* 0x000fe200078e001b */
[----:B--2---:R-:W-:-:S02]  /*83ef0*/  IADD3 R14, P1, R46, R18, RZ ;  /* 0x000000122e0e7210 */ /* 0x004fc40007f3e0ff */
[----:B------:R-:W-:-:S05]  /*83f00*/  SHF.R.S32.HI R45, RZ, 0x1f, R46 ;  /* 0x0000001fff2d7819 */ /* 0x000fca000001142e */
[----:B------:R-:W-:-:S05]  /*83f10*/  IMAD.X R15, R45, 0x1, R17, P1 ;  /* 0x000000012d0f7824 */ /* 0x000fca00008e0611 */
[----:B------:R0:W-:Y:S02]  /*83f20*/  STL.64 [R1+0x44c8], R14 ;  /* 0x0044c80e01007387 */ /* 0x0001e40000100a00 */
[----:B0-----:R-:W-:Y:S02]  /*83f30*/  IMAD.MOV.U32 R14, RZ, RZ, R33 ;  /* 0x000000ffff0e7224 */ /* 0x001fe400078e0021 */
[----:B------:R-:W-:Y:S01]  /*83f40*/  IMAD.MOV.U32 R33, RZ, RZ, R31 ;  /* 0x000000ffff217224 */ /* 0x000fe200078e001f */
[----:B------:R-:W-:Y:S02]  /*83f50*/  SHF.R.S32.HI R31, RZ, 0x1f, R46 ;  /* 0x0000001fff1f7819 */ /* 0x000fe4000001142e */
[----:B---3--:R-:W-:-:S05]  /*83f60*/  IADD3 R26, P0, R46, R20, RZ ;  /* 0x000000142e1a7210 */ /* 0x008fca0007f1e0ff */
[----:B------:R-:W-:-:S05]  /*83f70*/  IMAD.X R27, R31, 0x1, R19, P0 ;  /* 0x000000011f1b7824 */ /* 0x000fca00000e0613 */
        /* <DEDUP_REMOVED lines=8> */
[----:B------:R0:W-:Y:S04]  /*84000*/  STL.64 [R1+0x63c8], R18 ;  /* 0x0063c81201007387 */ /* 0x0001e80000100a00 */
[----:B------:R-:W-:Y:S01]  /*84010*/  STL.64 [R1+0x44b8], R10 ;  /* 0x0044b80a01007387 */ /* 0x000fe20000100a00 */
[----:B------:R-:W-:-:S03]  /*84020*/  IMAD.MOV.U32 R45, RZ, RZ, R14 ;  /* 0x000000ffff2d7224 */ /* 0x000fc600078e000e */
[----:B------:R1:W-:Y:S01]  /*84030*/  STL.64 [R1+0x44b0], R30 ;  /* 0x0044b01e01007387 */ /* 0x0003e20000100a00 */
[----:B------:R-:W-:Y:S02]  /*84040*/  IMAD.MOV.U32 R14, RZ, RZ, R32 ;  /* 0x000000ffff0e7224 */ /* 0x000fe400078e0020 */
[----:B0-----:R-:W-:Y:S01]  /*84050*/  IMAD.MOV.U32 R18, RZ, RZ, R33 ;  /* 0x000000ffff127224 */ /* 0x001fe200078e0021 */
[----:B-1----:R-:W3:Y:S04]  /*84060*/  LDL.LU.64 R30, [R1+0x63e8] ;  /* 0x0063e800011e7983 */ /* 0x002ee80000300a00 */
[----:B------:R0:W-:Y:S02]  /*84070*/  STL.64 [R1+0x63c0], R22 ;  /* 0x0063c01601007387 */ /* 0x0001e40000100a00 */
[----:B0-----:R-:W-:-:S02]  /*84080*/  SHF.R.S32.HI R22, RZ, 0x1f, R46 ;  /* 0x0000001fff167819 */ /* 0x001fc4000001142e */
[----:B--2---:R-:W-:-:S05]  /*84090*/  IADD3 R32, P0, R46, R26, RZ ;  /* 0x0000001a2e207210 */ /* 0x004fca0007f1e0ff */
[----:B------:R-:W-:-:S05]  /*840a0*/  IMAD.X R33, R22, 0x1, R25, P0 ;  /* 0x0000000116217824 */ /* 0x000fca00000e0619 */
[----:B------:R0:W-:Y:S04]  /*840b0*/  STL.64 [R1+0x44a8], R32 ;  /* 0x0044a82001007387 */ /* 0x0001e80000100a00 */
[----:B0-----:R-:W2:Y:S01]  /*840c0*/  LDL.LU.64 R32, [R1+0x63e0] ;  /* 0x0063e00001207983 */ /* 0x001ea20000300a00 */
[----:B------:R-:W-:Y:S01]  /*840d0*/  IMAD.MOV.U32 R11, RZ, RZ, R18 ;  /* 0x000000ffff0b7224 */ /* 0x000fe200078e0012 */
[C---:B------:R-:W-:Y:S02]  /*840e0*/  IADD3 R10, P2, R46.reuse, R28, RZ ;  /* 0x0000001c2e0a7210 */ /* 0x040fe40007f5e0ff */
[----:B---3--:R-:W-:Y:S01]  /*840f0*/  IADD3 R18, P1, R46, R30, RZ ;  /* 0x0000001e2e127210 */ /* 0x008fe20007f3e0ff */
[----:B------:R-:W-:Y:S02]  /*84100*/  IMAD.MOV.U32 R23, RZ, RZ, R11 ;  /* 0x000000ffff177224 */ /* 0x000fe400078e000b */
[----:B------:R-:W-:-:S02]  /*84110*/  IMAD.X R11, R22, 0x1, R27, P2 ;  /* 0x00000001160b7824 */ /* 0x000fc400010e061b */
[----:B------:R-:W-:Y:S04]  /*84120*/  STL [R1+0x4498], R18 ;  /* 0x0044981201007387 */ /* 0x000fe80000100800 */
[----:B------:R0:W-:Y:S04]  /*84130*/  STL.64 [R1+0x63b8], R24 ;  /* 0x0063b81801007387 */ /* 0x0001e80000100a00 */
[----:B------:R1:W-:Y:S01]  /*84140*/  STL.64 [R1+0x44a0], R10 ;  /* 0x0044a00a01007387 */ /* 0x0003e20000100a00 */
[----:B0-----:R-:W-:Y:S02]  /*84150*/  IMAD.MOV.U32 R25, RZ, RZ, R19 ;  /* 0x000000ffff197224 */ /* 0x001fe400078e0013 */
[----:B------:R-:W-:-:S02]  /*84160*/  IMAD.X R25, R22, 0x1, R29, P1 ;  /* 0x0000000116197824 */ /* 0x000fc400008e061d */
[----:B------:R-:W-:-:S03]  /*84170*/  IMAD.MOV.U32 R24, RZ, RZ, R18 ;  /* 0x000000ffff187224 */ /* 0x000fc600078e0012 */
[----:B------:R-:W-:Y:S01]  /*84180*/  STL [R1+0x449c], R25 ;  /* 0x00449c1901007387 */ /* 0x000fe20000100800 */
[----:B-1----:R-:W-:-:S03]  /*84190*/  IADD3 R10, P2, R46, R34, RZ ;  /* 0x000000222e0a7210 */ /* 0x002fc60007f5e0ff */
[----:B------:R0:W-:Y:S02]  /*841a0*/  STL.64 [R1+0x63b0], R28 ;  /* 0x0063b01c01007387 */ /* 0x0001e40000100a00 */
[----:B0-----:R-:W-:Y:S01]  /*841b0*/  SHF.R.S32.HI R28, RZ, 0x1f, R46 ;  /* 0x0000001fff1c7819 */ /* 0x001fe2000001142e */
[----:B------:R-:W-:Y:S02]  /*841c0*/  IMAD.MOV.U32 R25, RZ, RZ, R23 ;  /* 0x000000ffff197224 */ /* 0x000fe400078e0017 */
[----:B------:R-:W-:Y:S01]  /*841d0*/  IMAD.MOV.U32 R23, RZ, RZ, R14 ;  /* 0x000000ffff177224 */ /* 0x000fe200078e000e */
[----:B------:R-:W-:Y:S01]  /*841e0*/  IADD3 R14, P1, R46, R36, RZ ;  /* 0x000000242e0e7210 */ /* 0x000fe20007f3e0ff */
[----:B------:R-:W-:Y:S02]  /*841f0*/  IMAD.MOV.U32 R22, RZ, RZ, R45 ;  /* 0x000000ffff167224 */ /* 0x000fe400078e002d */
[----:B------:R-:W-:Y:S02]  /*84200*/  IMAD.MOV.U32 R45, RZ, RZ, R15 ;  /* 0x000000ffff2d7224 */ /* 0x000fe400078e000f */
[----:B------:R-:W-:Y:S01]  /*84210*/  IMAD.X R15, R28, 0x1, R35, P1 ;  /* 0x000000011c0f7824 */ /* 0x000fe200008e0623 */
[----:B--2---:R-:W-:Y:S01]  /*84220*/  IADD3 R18, P0, R46, R32, RZ ;  /* 0x000000202e127210 */ /* 0x004fe20007f1e0ff */
[----:B------:R-:W-:-:S04]  /*84230*/  IMAD.X R11, R28, 0x1, R33, P2 ;  /* 0x000000011c0b7824 */ /* 0x000fc800010e0621 */
[----:B------:R-:W-:-:S05]  /*84240*/  IMAD.X R19, R28, 0x1, R31, P0 ;  /* 0x000000011c137824 */ /* 0x000fca00000e061f */
[----:B------:R-:W-:Y:S04]  /*84250*/  STL.64 [R1+0x4490], R18 ;  /* 0x0044901201007387 */ /* 0x000fe80000100a00 */
[----:B------:R0:W-:Y:S04]  /*84260*/  STL.64 [R1+0x4488], R10 ;  /* 0x0044880a01007387 */ /* 0x0001e80000100a00 */
[----:B0-----:R-:W2:Y:S04]  /*84270*/  LDL.LU.64 R10, [R1+0x63d8] ;  /* 0x0063d800010a7983 */ /* 0x001ea80000300a00 */
[----:B------:R-:W-:Y:S04]  /*84280*/  STL.64 [R1+0x63a8], R32 ;  /* 0x0063a82001007387 */ /* 0x000fe80000100a00 */
[----:B------:R0:W-:Y:S04]  /*84290*/  STL.64 [R1+0x4480], R14 ;  /* 0x0044800e01007387 */ /* 0x0001e80000100a00 */
[----:B0-----:R-:W3:Y:S01]  /*842a0*/  LDL.LU.64 R14, [R1+0x63d0] ;  /* 0x0063d000010e7983 */ /* 0x001ee20000300a00 */
[----:B------:R-:W-:-:S05]  /*842b0*/  IADD3 R18, P0, R46, R6, RZ ;  /* 0x000000062e127210 */ /* 0x000fca0007f1e0ff */
[----:B------:R-:W-:Y:S02]  /*842c0*/  IMAD.X R19, R28, 0x1, R5, P0 ;  /* 0x000000011c137824 */ /* 0x000fe400000e0605 */
[----:B------:R-:W-:-:S03]  /*842d0*/  IMAD.MOV.U32 R29, RZ, RZ, R22 ;  /* 0x000000ffff1d7224 */ /* 0x000fc600078e0016 */
[----:B------:R3:W-:Y:S01]  /*842e0*/  STL.64 [R1+0x4478], R18 ;  /* 0x0044781201007387 */ /* 0x0007e20000100a00 */
[C---:B------:R-:W-:Y:S01]  /*842f0*/  IADD3 R22, P1, R46.reuse, R12, RZ ;  /* 0x0000000c2e167210 */ /* 0x040fe20007f3e0ff */
[----:B------:R-:W-:Y:S01]  /*84300*/  IMAD.MOV.U32 R24, RZ, RZ, R23 ;  /* 0x000000ffff187224 */ /* 0x000fe200078e0017 */
[----:B--2---:R-:W-:-:S05]  /*84310*/  IADD3 R32, P2, R46, R10, RZ ;  /* 0x0000000a2e207210 */ /* 0x004fca0007f5e0ff */
[----:B------:R-:W-:-:S05]  /*84320*/  IMAD.X R33, R28, 0x1, R7, P2 ;  /* 0x000000011c217824 */ /* 0x000fca00010e0607 */
[----:B------:R-:W-:Y:S01]  /*84330*/  STL.64 [R1+0x4470], R32 ;  /* 0x0044702001007387 */ /* 0x000fe20000100a00 */
[----:B---3--:R-:W-:-:S03]  /*84340*/  IADD3 R18, P0, R46, R14, RZ ;  /* 0x0000000e2e127210 */ /* 0x008fc60007f1e0ff */
[----:B------:R0:W-:Y:S02]  /*84350*/  STL.64 [R1+0x63a0], R14 ;  /* 0x0063a00e01007387 */ /* 0x0001e40000100a00 */
[----:B0-----:R-:W-:-:S05]  /*84360*/  SHF.R.S32.HI R14, RZ, 0x1f, R46 ;  /* 0x0000001fff0e7819 */ /* 0x001fca000001142e */
[C---:B------:R-:W-:Y:S02]  /*84370*/  IMAD.X R23, R14.reuse, 0x1, R11, P1 ;  /* 0x000000010e177824 */ /* 0x040fe400008e060b */
[----:B------:R-:W-:-:S03]  /*84380*/  IMAD.X R19, R14, 0x1, R13, P0 ;  /* 0x000000010e137824 */ /* 0x000fc600000e060d */
[----:B------:R-:W-:Y:S04]  /*84390*/  STL.64 [R1+0x4468], R22 ;  /* 0x0044681601007387 */ /* 0x000fe80000100a00 */
[----:B------:R0:W-:Y:S04]  /*843a0*/  STL.64 [R1+0x4460], R18 ;  /* 0x0044601201007387 */ /* 0x0001e80000100a00 */
[----:B0-----:R-:W2:Y:S01]  /*843b0*/  LDL.LU.64 R18, [R1+0x63c8] ;  /* 0x0063c80001127983 */ /* 0x001ea20000300a00 */
[C---:B------:R-:W-:Y:S02]  /*843c0*/  IADD3 R32, P2, R46.reuse, R15, RZ ;  /* 0x0000000f2e207210 */ /* 0x040fe40007f5e0ff */
[----:B------:R-:W-:-:S03]  /*843d0*/  IADD3 R22, P1, R46, R16, RZ ;  /* 0x000000102e167210 */ /* 0x000fc60007f3e0ff */
[C---:B------:R-:W-:Y:S02]  /*843e0*/  IMAD.X R33, R14.reuse, 0x1, R37, P2 ;  /* 0x000000010e217824 */ /* 0x040fe400010e0625 */
[----:B------:R-:W-:Y:S02]  /*843f0*/  IMAD.X R23, R14, 0x1, R38, P1 ;  /* 0x000000010e177824 */ /* 0x000fe400008e0626 */
[----:B------:R-:W-:Y:S01]  /*84400*/  IMAD.MOV.U32 R15, RZ, RZ, R29 ;  /* 0x000000ffff0f7224 */ /* 0x000fe200078e001d */
[----:B------:R-:W-:Y:S01]  /*84410*/  STL.64 [R1+0x4458], R32 ;  /* 0x0044582001007387 */ /* 0x000fe20000100a00 */
[----:B------:R-:W-:-:S03]  /*84420*/  IMAD.MOV.U32 R29, RZ, RZ, R25 ;  /* 0x000000ffff1d7224 */ /* 0x000fc600078e0019 */
[----:B------:R0:W-:Y:S01]  /*84430*/  STL.64 [R1+0x4450], R22 ;  /* 0x0044501601007387 */ /* 0x0001e20000100a00 */
[----:B------:R-:W-:Y:S02]  /*84440*/  IMAD.MOV.U32 R28, RZ, RZ, R24 ;  /* 0x000000ffff1c7224 */ /* 0x000fe400078e0018 */
[----:B------:R-:W-:Y:S01]  /*84450*/  IMAD.MOV.U32 R14, RZ, RZ, R29 ;  /* 0x000000ffff0e7224 */ /* 0x000fe200078e001d */
[----:B------:R-:W-:Y:S01]  /*84460*/  SHF.R.S32.HI R29, RZ, 0x1f, R47 ;  /* 0x0000001fff1d7819 */ /* 0x000fe2000001142f */
[----:B0-----:R-:W3:Y:S01]  /*84470*/  LDL.LU.64 R22, [R1+0x63c0] ;  /* 0x0063c00001167983 */ /* 0x001ee20000300a00 */
[----:B--2---:R-:W-:-:S05]  /*84480*/  IADD3 R24, P0, R47, R18, RZ ;  /* 0x000000122f187210 */ /* 0x004fca0007f1e0ff */
[----:B------:R-:W-:-:S05]  /*84490*/  IMAD.X R25, R29, 0x1, R17, P0 ;  /* 0x000000011d197824 */ /* 0x000fca00000e0611 */
[----:B------:R0:W-:Y:S04]  /*844a0*/  STL.64 [R1+0x4448], R24 ;  /* 0x0044481801007387 */ /* 0x0001e80000100a00 */
[----:B0-----:R-:W2:Y:S01]  /*844b0*/  LDL.LU.64 R24, [R1+0x63b8] ;  /* 0x0063b80001187983 */ /* 0x001ea20000300a00 */
[C---:B------:R-:W-:Y:S01]  /*844c0*/  IADD3 R32, P2, R47.reuse, R20, RZ ;  /* 0x000000142f207210 */ /* 0x040fe20007f5e0ff */
[----:B------:R-:W-:Y:S01]  /*844d0*/  IMAD.MOV.U32 R46, RZ, RZ, R28 ;  /* 0x000000ffff2e7224 */ /* 0x000fe200078e001c */
[----:B---3--:R-:W-:-:S03]  /*844e0*/  IADD3 R28, P1, R47, R22, RZ ;  /* 0x000000162f1c7210 */ /* 0x008fc60007f3e0ff */
[C---:B------:R-:W-:Y:S01]  /*844f0*/  IMAD.X R33, R29.reuse, 0x1, R19, P2 ;  /* 0x000000011d217824 */ /* 0x040fe200010e0613 */
[----:B------:R-:W-:Y:S01]  /*84500*/  STL.64 [R1+0x6398], R16 ;  /* 0x0063981001007387 */ /* 0x000fe20000100a00 */
[----:B------:R-:W-:-:S03]  /*84510*/  IMAD.X R29, R29, 0x1, R21, P1 ;  /* 0x000000011d1d7824 */ /* 0x000fc600008e0615 */
[----:B------:R0:W-:Y:S04]  /*84520*/  STL.64 [R1+0x4440], R32 ;  /* 0x0044402001007387 */ /* 0x0001e80000100a00 */
[----:B------:R1:W-:Y:S01]  /*84530*/  STL.64 [R1+0x4438], R28 ;  /* 0x0044381c01007387 */ /* 0x0003e20000100a00 */
[----:B0-----:R-:W-:-:S03]  /*84540*/  IADD3 R32, P2, R47, R26, RZ ;  /* 0x0000001a2f207210 */ /* 0x001fc60007f5e0ff */
[----:B-1----:R-:W3:Y:S04]  /*84550*/  LDL.LU.64 R28, [R1+0x63b0] ;  /* 0x0063b000011c7983 */ /* 0x002ee80000300a00 */
[----:B------:R0:W-:Y:S02]  /*84560*/  STL.64 [R1+0x6388], R20 ;  /* 0x0063881401007387 */ /* 0x0001e40000100a00 */
[----:B0-----:R-:W-:Y:S02]  /*84570*/  SHF.R.S32.HI R21, RZ, 0x1f, R47 ;  /* 0x0000001fff157819 */ /* 0x001fe4000001142f */
[----:B--2---:R-:W-:-:S03]  /*84580*/  IADD3 R16, P0, R47, R24, RZ ;  /* 0x000000182f107210 */ /* 0x004fc60007f1e0ff */
[C---:B------:R-:W-:Y:S02]  /*84590*/  IMAD.X R33, R21.reuse, 0x1, R25, P2 ;  /* 0x0000000115217824 */ /* 0x040fe400010e0619 */
[----:B------:R-:W-:-:S05]  /*845a0*/  IMAD.X R17, R21, 0x1, R23, P0 ;  /* 0x0000000115117824 */ /* 0x000fca00000e0617 */
[----:B------:R-:W-:Y:S04]  /*845b0*/  STL.64 [R1+0x4430], R16 ;  /* 0x0044301001007387 */ /* 0x000fe80000100a00 */
[----:B------:R0:W-:Y:S04]  /*845c0*/  STL.64 [R1+0x4428], R32 ;  /* 0x0044282001007387 */ /* 0x0001e80000100a00 */
[----:B0-----:R-:W2:Y:S01]  /*845d0*/  LDL.LU.64 R32, [R1+0x63a8] ;  /* 0x0063a80001207983 */ /* 0x001ea20000300a00 */
[----:B---3--:R-:W-:-:S05]  /*845e0*/  IADD3 R20, P1, R47, R28, RZ ;  /* 0x0000001c2f147210 */ /* 0x008fca0007f3e0ff */
[----:B------:R-:W-:Y:S01]  /*845f0*/  IMAD.X R21, R21, 0x1, R27, P1 ;  /* 0x0000000115157824 */ /* 0x000fe200008e061b */
[----:B------:R-:W-:Y:S01]  /*84600*/  STL.64 [R1+0x6380], R24 ;  /* 0x0063801801007387 */ /* 0x000fe20000100a00 */
[----:B------:R-:W-:-:S03]  /*84610*/  IADD3 R16, P0, R47, R30, RZ ;  /* 0x0000001e2f107210 */ /* 0x000fc60007f1e0ff */
[----:B------:R0:W-:Y:S02]  /*84620*/  STL.64 [R1+0x4420], R20 ;  /* 0x0044201401007387 */ /* 0x0001e40000100a00 */
[----:B0-----:R-:W-:Y:S02]  /*84630*/  SHF.R.S32.HI R21, RZ, 0x1f, R47 ;  /* 0x0000001fff157819 */ /* 0x001fe4000001142f */
[----:B------:R-:W-:-:S03]  /*84640*/  IADD3 R20, P1, R47, R34, RZ ;  /* 0x000000222f147210 */ /* 0x000fc60007f3e0ff */
[----:B------:R-:W-:-:S05]  /*84650*/  IMAD.X R17, R21, 0x1, R29, P0 ;  /* 0x0000000115117824 */ /* 0x000fca00000e061d */
[----:B------:R0:W-:Y:S02]  /*84660*/  STL.64 [R1+0x4418], R16 ;  /* 0x0044181001007387 */ /* 0x0001e40000100a00 */
[----:B0-----:R-:W-:Y:S01]  /*84670*/  IMAD.MOV.U32 R17, RZ, RZ, R14 ;  /* 0x000000ffff117224 */ /* 0x001fe200078e000e */
[C---:B------:R-:W-:Y:S01]  /*84680*/  IADD3 R14, P0, R47.reuse, R36, RZ ;  /* 0x000000242f0e7210 */ /* 0x040fe20007f1e0ff */
[----:B------:R-:W-:Y:S02]  /*84690*/  IMAD.MOV.U32 R16, RZ, RZ, R46 ;  /* 0x000000ffff107224 */ /* 0x000fe400078e002e */
[----:B------:R-:W-:Y:S01]  /*846a0*/  IMAD.MOV.U32 R46, RZ, RZ, R15 ;  /* 0x000000ffff2e7224 */ /* 0x000fe200078e000f */
[----:B--2---:R-:W-:-:S05]  /*846b0*/  IADD3 R24, P2, R47, R32, RZ ;  /* 0x000000202f187210 */ /* 0x004fca0007f5e0ff */
[C---:B------:R-:W-:Y:S02]  /*846c0*/  IMAD.X R25, R21.reuse, 0x1, R31, P2 ;  /* 0x0000000115197824 */ /* 0x040fe400010e061f */
[----:B------:R-:W-:-:S03]  /*846d0*/  IMAD.X R21, R21, 0x1, R33, P1 ;  /* 0x0000000115157824 */ /* 0x000fc600008e0621 */
[----:B------:R-:W-:Y:S04]  /*846e0*/  STL.64 [R1+0x4410], R24 ;  /* 0x0044101801007387 */ /* 0x000fe80000100a00 */
[----:B------:R0:W-:Y:S02]  /*846f0*/  STL.64 [R1+0x4408], R20 ;  /* 0x0044081401007387 */ /* 0x0001e40000100a00 */
[----:B0-----:R-:W-:Y:S01]  /*84700*/  IMAD.MOV.U32 R20, RZ, RZ, R17 ;  /* 0x000000ffff147224 */ /* 0x001fe200078e0011 */
[----:B------:R-:W-:-:S05]  /*84710*/  SHF.R.S32.HI R17, RZ, 0x1f, R47 ;  /* 0x0000001fff117819 */ /* 0x000fca000001142f */
[----:B------:R-:W-:-:S05]  /*84720*/  IMAD.X R15, R17, 0x1, R35, P0 ;  /* 0x00000001110f7824 */ /* 0x000fca00000e0623 */
[----:B------:R0:W-:Y:S04]  /*84730*/  STL.64 [R1+0x4400], R14 ;  /* 0x0044000e01007387 */ /* 0x0001e80000100a00 */
[----:B0-----:R-:W2:Y:S01]  /*84740*/  LDL.LU.64 R14, [R1+0x63a0] ;  /* 0x0063a000010e7983 */ /* 0x001ea20000300a00 */
[C---:B------:R-:W-:Y:S01]  /*84750*/  IADD3 R24, P2, R47.reuse, R6, RZ ;  /* 0x000000062f187210 */ /* 0x040fe20007f5e0ff */
[----:B------:R-:W-:Y:S01]  /*84760*/  IMAD.MOV.U32 R21, RZ, RZ, R16 ;  /* 0x000000ffff157224 */ /* 0x000fe200078e0010 */
[----:B------:R-:W-:-:S03]  /*84770*/  IADD3 R16, P1, R47, R10, RZ ;  /* 0x0000000a2f107210 */ /* 0x000fc60007f3e0ff */
[C---:B------:R-:W-:Y:S02]  /*84780*/  IMAD.X R25, R17.reuse, 0x1, R5, P2 ;  /* 0x0000000111197824 */ /* 0x040fe400010e0605 */
[----:B------:R-:W-:Y:S01]  /*84790*/  IMAD.X R17, R17, 0x1, R7, P1 ;  /* 0x0000000111117824 */ /* 0x000fe200008e0607 */
[----:B------:R0:W-:Y:S04]  /*847a0*/  STL.64 [R1+0x6378], R34 ;  /* 0x0063782201007387 */ /* 0x0001e80000100a00 */
[----:B------:R-:W-:Y:S04]  /*847b0*/  STL.64 [R1+0x43f8], R24 ;  /* 0x0043f81801007387 */ /* 0x000fe80000100a00 */
[----:B------:R1:W-:Y:S01]  /*847c0*/  STL.64 [R1+0x43f0], R16 ;  /* 0x0043f01001007387 */ /* 0x0003e20000100a00 */
[----:B0-----:R-:W-:Y:S01]  /*847d0*/  IMAD.MOV.U32 R34, RZ, RZ, R48 ;  /* 0x000000ffff227224 */ /* 0x001fe200078e0030 */
[----:B------:R-:W-:Y:S01]  /*847e0*/  IADD3 R48, P0, R47, R12, RZ ;  /* 0x0000000c2f307210 */ /* 0x000fe20007f1e0ff */
[----:B------:R-:W-:Y:S01]  /*847f0*/  IMAD.MOV.U32 R35, RZ, RZ, R49 ;  /* 0x000000ffff237224 */ /* 0x000fe200078e0031 */
[----:B-1----:R-:W3:Y:S04]  /*84800*/  LDL.LU.64 R16, [R1+0x6398] ;  /* 0x0063980001107983 */ /* 0x002ee80000300a00 */
[----:B------:R0:W-:Y:S02]  /*84810*/  STL.64 [R1+0x6368], R6 ;  /* 0x0063680601007387 */ /* 0x0001e40000100a00 */
[----:B0-----:R-:W-:-:S05]  /*84820*/  SHF.R.S32.HI R6, RZ, 0x1f, R47 ;  /* 0x0000001fff067819 */ /* 0x001fca000001142f */
[----:B------:R-:W-:Y:S01]  /*84830*/  IMAD.X R49, R6, 0x1, R11, P0 ;  /* 0x0000000106317824 */ /* 0x000fe200000e060b */
[----:B--2---:R-:W-:Y:S04]  /*84840*/  STL.64 [R1+0x6360], R14 ;  /* 0x0063600e01007387 */ /* 0x004fe80000100a00 */
[----:B------:R0:W-:Y:S04]  /*84850*/  STL.64 [R1+0x43e8], R48 ;  /* 0x0043e83001007387 */ /* 0x0001e80000100a00 */
[----:B0-----:R-:W2:Y:S01]  /*84860*/  LDL.LU.64 R48, [R1+0x6390] ;  /* 0x0063900001307983 */ /* 0x001ea20000300a00 */
[----:B------:R-:W-:Y:S01]  /*84870*/  IMAD.MOV.U32 R25, RZ, RZ, R34 ;  /* 0x000000ffff197224 */ /* 0x000fe200078e0022 */
[----:B------:R-:W-:Y:S01]  /*84880*/  IADD3 R24, P2, R47, R14, RZ ;  /* 0x0000000e2f187210 */ /* 0x000fe20007f5e0ff */
[----:B------:R-:W-:Y:S01]  /*84890*/  IMAD.MOV.U32 R34, RZ, RZ, R35 ;  /* 0x000000ffff227224 */ /* 0x000fe200078e0023 */
[----:B------:R0:W-:Y:S01]  /*848a0*/  STL.64 [R1+0x6370], R10 ;  /* 0x0063700a01007387 */ /* 0x0001e20000100a00 */
[----:B------:R-:W-:-:S02]  /*848b0*/  IMAD.MOV.U32 R7, RZ, RZ, R21 ;  /* 0x000000ffff077224 */ /* 0x000fc400078e0015 */
[----:B------:R-:W-:Y:S01]  /*848c0*/  IMAD.MOV.U32 R35, RZ, RZ, R20 ;  /* 0x000000ffff237224 */ /* 0x000fe200078e0014 */
[----:B------:R-:W-:Y:S01]  /*848d0*/  IADD3 R20, P1, R47, R15, RZ ;  /* 0x0000000f2f147210 */ /* 0x000fe20007f3e0ff */
[----:B0-----:R-:W-:Y:S02]  /*848e0*/  IMAD.MOV.U32 R11, RZ, RZ, R6 ;  /* 0x000000ffff0b7224 */ /* 0x001fe400078e0006 */
[----:B------:R-:W-:Y:S02]  /*848f0*/  IMAD.MOV.U32 R6, RZ, RZ, R7 ;  /* 0x000000ffff067224 */ /* 0x000fe400078e0007 */
[----:B------:R-:W-:Y:S02]  /*84900*/  IMAD.MOV.U32 R7, RZ, RZ, R25 ;  /* 0x000000ffff077224 */ /* 0x000fe400078e0019 */
[C---:B------:R-:W-:Y:S02]  /*84910*/  IMAD.X R25, R11.reuse, 0x1, R13, P2 ;  /* 0x000000010b197824 */ /* 0x040fe400010e060d */
[----:B------:R-:W-:-:S03]  /*84920*/  IMAD.X R21, R11, 0x1, R37, P1 ;  /* 0x000000010b157824 */ /* 0x000fc600008e0625 */
[----:B------:R-:W-:Y:S01]  /*84930*/  STL.64 [R1+0x43e0], R24 ;  /* 0x0043e01801007387 */ /* 0x000fe20000100a00 */
[----:B---3--:R-:W-:-:S03]  /*84940*/  IADD3 R10, P0, R47, R16, RZ ;  /* 0x000000102f0a7210 */ /* 0x008fc60007f1e0ff */
[----:B------:R0:W-:Y:S02]  /*84950*/  STL.64 [R1+0x43d8], R20 ;  /* 0x0043d81401007387 */ /* 0x0001e40000100a00 */
[----:B------:R-:W-:Y:S02]  /*84960*/  IMAD.X R11, R11, 0x1, R38, P0 ;  /* 0x000000010b0b7824 */ /* 0x000fe400000e0626 */
[----:B0-----:R-:W3:Y:S04]  /*84970*/  LDL.LU.64 R20, [R1+0x6388] ;  /* 0x0063880001147983 */ /* 0x001ee80000300a00 */
[----:B------:R-:W-:Y:S01]  /*84980*/  STL.64 [R1+0x43d0], R10 ;  /* 0x0043d00a01007387 */ /* 0x000fe20000100a00 */
[----:B--2---:R-:W-:Y:S02]  /*84990*/  IADD3 R24, P2, R48, R18, RZ ;  /* 0x0000001230187210 */ /* 0x004fe40007f5e0ff */
[----:B------:R-:W-:-:S05]  /*849a0*/  SHF.R.S32.HI R47, RZ, 0x1f, R48 ;  /* 0x0000001fff2f7819 */ /* 0x000fca0000011430 */
[----:B------:R-:W-:-:S05]  /*849b0*/  IMAD.X R25, R47, 0x1, R17, P2 ;  /* 0x000000012f197824 */ /* 0x000fca00010e0611 */
[----:B------:R0:W-:Y:S04]  /*849c0*/  STL.64 [R1+0x43c8], R24 ;  /* 0x0043c81801007387 */ /* 0x0001e80000100a00 */
[----:B0-----:R-:W2:Y:S01]  /*849d0*/  LDL.LU.64 R24, [R1+0x6380] ;  /* 0x0063800001187983 */ /* 0x001ea20000300a00 */
[----:B------:R-:W-:Y:S01]  /*849e0*/  IMAD.MOV.U32 R15, RZ, RZ, R6 ;  /* 0x000000ffff0f7224 */ /* 0x000fe200078e0006 */
[C---:B------:R-:W-:Y:S01]  /*849f0*/  IADD3 R10, P0, R48.reuse, R22, RZ ;  /* 0x00000016300a7210 */ /* 0x040fe20007f1e0ff */
[----:B------:R-:W-:Y:S01]  /*84a00*/  IMAD.MOV.U32 R14, RZ, RZ, R7 ;  /* 0x000000ffff0e7224 */ /* 0x000fe200078e0007 */
[----:B------:R-:W-:Y:S01]  /*84a10*/  STL.64 [R1+0x6358], R16 ;  /* 0x0063581001007387 */ /* 0x000fe20000100a00 */
[----:B---3--:R-:W-:Y:S02]  /*84a20*/  IADD3 R6, P1, R48, R20, RZ ;  /* 0x0000001430067210 */ /* 0x008fe40007f3e0ff */
[----:B------:R-:W-:-:S03]  /*84a30*/  IMAD.X R11, R47, 0x1, R21, P0 ;  /* 0x000000012f0b7824 */ /* 0x000fc600000e0615 */
[----:B------:R-:W-:-:S05]  /*84a40*/  IMAD.X R7, R47, 0x1, R19, P1 ;  /* 0x000000012f077824 */ /* 0x000fca00008e0613 */
[----:B------:R0:W-:Y:S04]  /*84a50*/  STL.64 [R1+0x43c0], R6 ;  /* 0x0043c00601007387 */ /* 0x0001e80000100a00 */
[----:B------:R1:W-:Y:S04]  /*84a60*/  STL.64 [R1+0x43b8], R10 ;  /* 0x0043b80a01007387 */ /* 0x0003e80000100a00 */
[----:B------:R3:W-:Y:S01]  /*84a70*/  STL.64 [R1+0x6350], R20 ;  /* 0x0063501401007387 */ /* 0x0007e20000100a00 */
[C---:B0-----:R-:W-:Y:S01]  /*84a80*/  IADD3 R6, P1, R48.reuse, R26, RZ ;  /* 0x0000001a30067210 */ /* 0x041fe20007f3e0ff */
[----:B-1----:R-:W-:Y:S01]  /*84a90*/  IMAD.MOV.U32 R11, RZ, RZ, R34 ;  /* 0x000000ffff0b7224 */ /* 0x002fe200078e0022 */
[----:B------:R-:W-:-:S02]  /*84aa0*/  IADD3 R34, P0, R48, R28, RZ ;  /* 0x0000001c30227210 */ /* 0x000fc40007f1e0ff */
[----:B---3--:R-:W-:Y:S01]  /*84ab0*/  SHF.R.S32.HI R20, RZ, 0x1f, R48 ;  /* 0x0000001fff147819 */ /* 0x008fe20000011430 */
[----:B------:R-:W-:Y:S02]  /*84ac0*/  IMAD.MOV.U32 R10, RZ, RZ, R14 ;  /* 0x000000ffff0a7224 */ /* 0x000fe400078e000e */
[----:B------:R-:W-:Y:S02]  /*84ad0*/  IMAD.MOV.U32 R14, RZ, RZ, R35 ;  /* 0x000000ffff0e7224 */ /* 0x000fe400078e0023 */
[----:B------:R-:W-:Y:S01]  /*84ae0*/  IMAD.X R35, R20, 0x1, R27, P0 ;  /* 0x0000000114237824 */ /* 0x000fe200000e061b */
[----:B--2---:R-:W-:Y:S01]  /*84af0*/  IADD3 R16, P2, R48, R24, RZ ;  /* 0x0000001830107210 */ /* 0x004fe20007f5e0ff */
[----:B------:R-:W-:-:S04]  /*84b00*/  IMAD.X R7, R20, 0x1, R25, P1 ;  /* 0x0000000114077824 */ /* 0x000fc800008e0619 */
[----:B------:R-:W-:-:S05]  /*84b10*/  IMAD.X R17, R20, 0x1, R23, P2 ;  /* 0x0000000114117824 */ /* 0x000fca00010e0617 */
[----:B------:R-:W-:Y:S04]  /*84b20*/  STL.64 [R1+0x43b0], R16 ;  /* 0x0043b01001007387 */ /* 0x000fe80000100a00 */
[----:B------:R-:W-:Y:S04]  /*84b30*/  STL.64 [R1+0x43a8], R6 ;  /* 0x0043a80601007387 */ /* 0x000fe80000100a00 */
[----:B------:R0:W-:Y:S04]  /*84b40*/  STL.64 [R1+0x43a0], R34 ;  /* 0x0043a02201007387 */ /* 0x0001e80000100a00 */
[----:B0-----:R-:W2:Y:S01]  /*84b50*/  LDL.LU.64 R34, [R1+0x6378] ;  /* 0x0063780001227983 */ /* 0x001ea20000300a00 */
[----:B------:R-:W-:Y:S01]  /*84b60*/  IMAD.MOV.U32 R47, RZ, RZ, R10 ;  /* 0x000000ffff2f7224 */ /* 0x000fe200078e000a */
[----:B------:R-:W-:-:S02]  /*84b70*/  IADD3 R10, P2, R48, R30, RZ ;  /* 0x0000001e300a7210 */ /* 0x000fc40007f5e0ff */
[----:B------:R-:W-:Y:S01]  /*84b80*/  IADD3 R6, P1, R48, R32, RZ ;  /* 0x0000002030067210 */ /* 0x000fe20007f3e0ff */
[----:B------:R-:W-:Y:S02]  /*84b90*/  IMAD.MOV.U32 R17, RZ, RZ, R11 ;  /* 0x000000ffff117224 */ /* 0x000fe400078e000b */
[C---:B------:R-:W-:Y:S02]  /*84ba0*/  IMAD.X R11, R20.reuse, 0x1, R29, P2 ;  /* 0x00000001140b7824 */ /* 0x040fe400010e061d */
[----:B------:R-:W-:Y:S01]  /*84bb0*/  IMAD.X R7, R20, 0x1, R31, P1 ;  /* 0x0000000114077824 */ /* 0x000fe200008e061f */
[----:B------:R-:W-:Y:S01]  /*84bc0*/  STL.64 [R1+0x6348], R26 ;  /* 0x0063481a01007387 */ /* 0x000fe20000100a00 */
[----:B------:R-:W-:-:S03]  /*84bd0*/  IMAD.MOV.U32 R16, RZ, RZ, R14 ;  /* 0x000000ffff107224 */ /* 0x000fc600078e000e */
[----:B------:R0:W-:Y:S01]  /*84be0*/  STL.64 [R1+0x4398], R10 ;  /* 0x0043980a01007387 */ /* 0x0001e20000100a00 */
[----:B------:R-:W-:Y:S02]  /*84bf0*/  IMAD.MOV.U32 R21, RZ, RZ, R17 ;  /* 0x000000ffff157224 */ /* 0x000fe400078e0011 */
[----:B------:R-:W-:Y:S01]  /*84c00*/  IMAD.MOV.U32 R17, RZ, RZ, R15 ;  /* 0x000000ffff117224 */ /* 0x000fe200078e000f */
[----:B0-----:R-:W3:Y:S04]  /*84c10*/  LDL.LU.64 R10, [R1+0x6370] ;  /* 0x00637000010a7983 */ /* 0x001ee80000300a00 */
[----:B------:R0:W-:Y:S04]  /*84c20*/  STL.64 [R1+0x4390], R6 ;  /* 0x0043900601007387 */ /* 0x0001e80000100a00 */
[----:B0-----:R-:W4:Y:S04]  /*84c30*/  LDL.LU.64 R6, [R1+0x6368] ;  /* 0x0063680001067983 */ /* 0x001f280000300a00 */
[----:B------:R-:W-:Y:S01]  /*84c40*/  STL.64 [R1+0x6340], R30 ;  /* 0x0063401e01007387 */ /* 0x000fe20000100a00 */
[----:B--2---:R-:W-:-:S05]  /*84c50*/  IADD3 R14, P0, R48, R34, RZ ;  /* 0x00000022300e7210 */ /* 0x004fca0007f1e0ff */
[----:B------:R-:W-:-:S05]  /*84c60*/  IMAD.X R15, R20, 0x1, R33, P0 ;  /* 0x00000001140f7824 */ /* 0x000fca00000e0621 */
[----:B------:R0:W-:Y:S04]  /*84c70*/  STL.64 [R1+0x4388], R14 ;  /* 0x0043880e01007387 */ /* 0x0001e80000100a00 */
[----:B0-----:R-:W2:Y:S01]  /*84c80*/  LDL.LU.64 R14, [R1+0x6360] ;  /* 0x00636000010e7983 */ /* 0x001ea20000300a00 */
[----:B------:R-:W-:-:S05]  /*84c90*/  IADD3 R26, P2, R48, R36, RZ ;  /* 0x00000024301a7210 */ /* 0x000fca0007f5e0ff */
[----:B------:R-:W-:Y:S01]  /*84ca0*/  IMAD.X R27, R20, 0x1, R35, P2 ;  /* 0x00000001141b7824 */ /* 0x000fe200010e0623 */
[----:B------:R3:W-:Y:S04]  /*84cb0*/  STL.64 [R1+0x6338], R32 ;  /* 0x0063382001007387 */ /* 0x0007e80000100a00 */
[----:B------:R-:W-:Y:S04]  /*84cc0*/  STL.64 [R1+0x4380], R26 ;  /* 0x0043801a01007387 */ /* 0x000fe80000100a00 */
[----:B------:R0:W-:Y:S01]  /*84cd0*/  STL.64 [R1+0x6330], R34 ;  /* 0x0063302201007387 */ /* 0x0001e20000100a00 */
[----:B----4-:R-:W-:-:S02]  /*84ce0*/  IADD3 R30, P1, R48, R6, RZ ;  /* 0x00000006301e7210 */ /* 0x010fc40007f3e0ff */
[C---:B---3--:R-:W-:Y:S02]  /*84cf0*/  IADD3 R32, P0, R48.reuse, R10, RZ ;  /* 0x0000000a30207210 */ /* 0x048fe40007f1e0ff */
[----:B0-----:R-:W-:Y:S01]  /*84d00*/  SHF.R.S32.HI R34, RZ, 0x1f, R48 ;  /* 0x0000001fff227819 */ /* 0x001fe20000011430 */
[----:B------:R-:W-:Y:S01]  /*84d10*/  IMAD.MOV.U32 R20, RZ, RZ, R16 ;  /* 0x000000ffff147224 */ /* 0x000fe200078e0010 */
[----:B------:R-:W-:-:S03]  /*84d20*/  IADD3 R16, P2, R48, R12, RZ ;  /* 0x0000000c30107210 */ /* 0x000fc60007f5e0ff */
[C---:B------:R-:W-:Y:S02]  /*84d30*/  IMAD.X R31, R34.reuse, 0x1, R5, P1 ;  /* 0x00000001221f7824 */ /* 0x040fe400008e0605 */
[C---:B------:R-:W-:Y:S02]  /*84d40*/  IMAD.X R33, R34.reuse, 0x1, R7, P0 ;  /* 0x0000000122217824 */ /* 0x040fe400000e0607 */
[----:B------:R-:W-:Y:S01]  /*84d50*/  IMAD.MOV.U32 R27, RZ, RZ, R21 ;  /* 0x000000ffff1b7224 */ /* 0x000fe200078e0015 */
[----:B------:R-:W-:Y:S01]  /*84d60*/  STL.64 [R1+0x4378], R30 ;  /* 0x0043781e01007387 */ /* 0x000fe20000100a00 */
[----:B------:R-:W-:Y:S02]  /*84d70*/  IMAD.MOV.U32 R26, RZ, RZ, R20 ;  /* 0x000000ffff1a7224 */ /* 0x000fe400078e0014 */
[----:B------:R-:W-:Y:S01]  /*84d80*/  IMAD.MOV.U32 R21, RZ, RZ, R17 ;  /* 0x000000ffff157224 */ /* 0x000fe200078e0011 */
[----:B------:R0:W-:Y:S01]  /*84d90*/  STL.64 [R1+0x4370], R32 ;  /* 0x0043702001007387 */ /* 0x0001e20000100a00 */
[----:B------:R-:W-:-:S03]  /*84da0*/  IMAD.X R17, R34, 0x1, R11, P2 ;  /* 0x0000000122117824 */ /* 0x000fc600010e060b */
[----:B------:R-:W-:Y:S01]  /*84db0*/  STL.64 [R1+0x6328], R6 ;  /* 0x0063280601007387 */ /* 0x000fe20000100a00 */
[----:B0-----:R-:W-:Y:S02]  /*84dc0*/  IMAD.MOV.U32 R33, RZ, RZ, R27 ;  /* 0x000000ffff217224 */ /* 0x001fe400078e001b */
[----:B------:R-:W-:Y:S01]  /*84dd0*/  IMAD.MOV.U32 R27, RZ, RZ, R21 ;  /* 0x000000ffff1b7224 */ /* 0x000fe200078e0015 */
[C---:B--2---:R-:W-:Y:S02]  /*84de0*/  IADD3 R30, P1, R48.reuse, R14, RZ ;  /* 0x0000000e301e7210 */ /* 0x044fe40007f3e0ff */
[----:B------:R-:W-:Y:S01]  /*84df0*/  IADD3 R20, P0, R48, R15, RZ ;  /* 0x0000000f30147210 */ /* 0x000fe20007f1e0ff */
[----:B------:R-:W-:Y:S02]  /*84e00*/  STL.64 [R1+0x6320], R14 ;  /* 0x0063200e01007387 */ /* 0x000fe40000100a00 */
[C---:B------:R-:W-:Y:S02]  /*84e10*/  IMAD.X R31, R34.reuse, 0x1, R13, P1 ;  /* 0x00000001221f7824 */ /* 0x040fe400008e060d */
[----:B------:R-:W-:Y:S01]  /*84e20*/  IMAD.X R21, R34, 0x1, R37, P0 ;  /* 0x0000000122157824 */ /* 0x000fe200000e0625 */
[----:B------:R0:W-:Y:S04]  /*84e30*/  STL.64 [R1+0x4368], R16 ;  /* 0x0043681001007387 */ /* 0x0001e80000100a00 */
[----:B0-----:R-:W2:Y:S04]  /*84e40*/  LDL.LU.64 R16, [R1+0x6358] ;  /* 0x0063580001107983 */ /* 0x001ea80000300a00 */
[----:B------:R-:W-:Y:S04]  /*84e50*/  STL [R1+0x5634], R48 ;  /* 0x0056343001007387 */ /* 0x000fe80000100800 */
[----:B------:R-:W-:Y:S04]  /*84e60*/  STL.64 [R1+0x4360], R30 ;  /* 0x0043601e01007387 */ /* 0x000fe80000100a00 */
[----:B------:R0:W-:Y:S04]  /*84e70*/  STL.64 [R1+0x4358], R20 ;  /* 0x0043581401007387 */ /* 0x0001e80000100a00 */
[----:B0-----:R-:W3:Y:S01]  /*84e80*/  LDL.LU.64 R20, [R1+0x6350] ;  /* 0x0063500001147983 */ /* 0x001ee20000300a00 */
[----:B------:R-:W-:Y:S01]  /*84e90*/  IADD3 R30, P1, R49, R18, RZ ;  /* 0x00000012311e7210 */ /* 0x000fe20007f3e0ff */
[----:B------:R-:W-:-:S02]  /*84ea0*/  IMAD.MOV.U32 R35, RZ, RZ, R26 ;  /* 0x000000ffff237224 */ /* 0x000fc400078e001a */
[----:B------:R-:W-:Y:S01]  /*84eb0*/  IMAD.MOV.U32 R32, RZ, RZ, R27 ;  /* 0x000000ffff207224 */ /* 0x000fe200078e001b */
[----:B--2---:R-:W-:Y:S02]  /*84ec0*/  IADD3 R6, P2, R48, R16, RZ ;  /* 0x0000001030067210 */ /* 0x004fe40007f5e0ff */
[----:B------:R-:W-:-:S03]  /*84ed0*/  SHF.R.S32.HI R48, RZ, 0x1f, R49 ;  /* 0x0000001fff307819 */ /* 0x000fc60000011431 */
[----:B------:R-:W-:Y:S02]  /*84ee0*/  IMAD.X R7, R34, 0x1, R38, P2 ;  /* 0x0000000122077824 */ /* 0x000fe400010e0626 */
[----:B------:R-:W-:-:S03]  /*84ef0*/  IMAD.X R31, R48, 0x1, R17, P1 ;  /* 0x00000001301f7824 */ /* 0x000fc600008e0611 */
[----:B------:R-:W-:Y:S04]  /*84f00*/  STL.64 [R1+0x4350], R6 ;  /* 0x0043500601007387 */ /* 0x000fe80000100a00 */
[----:B------:R-:W-:Y:S01]  /*84f10*/  STL.64 [R1+0x4348], R30 ;  /* 0x0043481e01007387 */ /* 0x000fe20000100a00 */
[----:B---3--:R-:W-:-:S05]  /*84f20*/  IADD3 R26, P0, R49, R20, RZ ;  /* 0x00000014311a7210 */ /* 0x008fca0007f1e0ff */
[----:B------:R-:W-:-:S05]  /*84f30*/  IMAD.X R27, R48, 0x1, R19, P0 ;  /* 0x00000001301b7824 */ /* 0x000fca00000e0613 */
[----:B------:R0:W-:Y:S04]  /*84f40*/  STL.64 [R1+0x4340], R26 ;  /* 0x0043401a01007387 */ /* 0x0001e80000100a00 */
[----:B0-----:R-:W2:Y:S01]  /*84f50*/  LDL.LU.64 R26, [R1+0x6348] ;  /* 0x00634800011a7983 */ /* 0x001ea20000300a00 */
[C---:B------:R-:W-:Y:S02]  /*84f60*/  IADD3 R34, P2, R49.reuse, R22, RZ ;  /* 0x0000001631227210 */ /* 0x040fe40007f5e0ff */
[----:B------:R-:W-:Y:S01]  /*84f70*/  IADD3 R30, P1, R49, R24, RZ ;  /* 0x00000018311e7210 */ /* 0x000fe20007f3e0ff */
[----:B------:R-:W-:Y:S02]  /*84f80*/  IMAD.MOV.U32 R7, RZ, RZ, R35 ;  /* 0x000000ffff077224 */ /* 0x000fe400078e0023 */
[----:B------:R-:W-:-:S02]  /*84f90*/  IMAD.X R35, R48, 0x1, R21, P2 ;  /* 0x0000000130237824 */ /* 0x000fc400010e0615 */
[----:B------:R-:W-:-:S03]  /*84fa0*/  IMAD.X R31, R48, 0x1, R23, P1 ;  /* 0x00000001301f7824 */ /* 0x000fc600008e0617 */
[----:B------:R-:W-:Y:S04]  /*84fb0*/  STL.64 [R1+0x4338], R34 ;  /* 0x0043382201007387 */ /* 0x000fe80000100a00 */
[----:B------:R0:W-:Y:S04]  /*84fc0*/  STL.64 [R1+0x4330], R30 ;  /* 0x0043301e01007387 */ /* 0x0001e80000100a00 */
[----:B0-----:R-:W3:Y:S01]  /*84fd0*/  LDL.LU.64 R30, [R1+0x6340] ;  /* 0x00634000011e7983 */ /* 0x001ee20000300a00 */
[----:B------:R-:W-:Y:S02]  /*84fe0*/  IMAD.MOV.U32 R14, RZ, RZ, R32 ;  /* 0x000000ffff0e7224 */ /* 0x000fe400078e0020 */
[----:B------:R-:W-:Y:S01]  /*84ff0*/  IMAD.MOV.U32 R35, RZ, RZ, R7 ;  /* 0x000000ffff237224 */ /* 0x000fe200078e0007 */
[----:B------:R-:W-:Y:S01]  /*85000*/  SHF.R.S32.HI R7, RZ, 0x1f, R49 ;  /* 0x0000001fff077819 */ /* 0x000fe20000011431 */
[----:B------:R-:W-:Y:S01]  /*85010*/  IMAD.MOV.U32 R6, RZ, RZ, R33 ;  /* 0x000000ffff067224 */ /* 0x000fe200078e0021 */
[----:B------:R-:W-:Y:S01]  /*85020*/  IADD3 R34, P2, R49, R28, RZ ;  /* 0x0000001c31227210 */ /* 0x000fe20007f5e0ff */
[----:B------:R-:W-:-:S02]  /*85030*/  IMAD.MOV.U32 R48, RZ, RZ, R14 ;  /* 0x000000ffff307224 */ /* 0x000fc400078e000e */
[----:B------:R-:W-:Y:S01]  /*85040*/  IMAD.MOV.U32 R14, RZ, RZ, R6 ;  /* 0x000000ffff0e7224 */ /* 0x000fe200078e0006 */
[----:B--2---:R-:W-:-:S05]  /*85050*/  IADD3 R32, P0, R49, R26, RZ ;  /* 0x0000001a31207210 */ /* 0x004fca0007f1e0ff */
[----:B------:R-:W-:-:S05]  /*85060*/  IMAD.X R33, R7, 0x1, R25, P0 ;  /* 0x0000000107217824 */ /* 0x000fca00000e0619 */
[----:B------:R0:W-:Y:S04]  /*85070*/  STL.64 [R1+0x4328], R32 ;  /* 0x0043282001007387 */ /* 0x0001e80000100a00 */
[----:B0-----:R-:W2:Y:S04]  /*85080*/  LDL.LU.64 R32, [R1+0x6338] ;  /* 0x0063380001207983 */ /* 0x001ea80000300a00 */
[----:B------:R0:W-:Y:S02]  /*85090*/  STL.64 [R1+0x6310], R24 ;  /* 0x0063101801007387 */ /* 0x0001e40000100a00 */
[----:B0-----:R-:W-:-:S02]  /*850a0*/  IMAD.MOV.U32 R25, RZ, RZ, R35 ;  /* 0x000000ffff197224 */ /* 0x001fc400078e0023 */
[----:B------:R-:W-:-:S05]  /*850b0*/  IMAD.X R35, R7, 0x1, R27, P2 ;  /* 0x0000000107237824 */ /* 0x000fca00010e061b */
[----:B------:R0:W-:Y:S04]  /*850c0*/  STL.64 [R1+0x4320], R34 ;  /* 0x0043202201007387 */ /* 0x0001e80000100a00 */
[----:B0-----:R-:W4:Y:S01]  /*850d0*/  LDL.LU.64 R34, [R1+0x6330] ;  /* 0x0063300001227983 */ /* 0x001f220000300a00 */
[----:B---3--:R-:W-:-:S05]  /*850e0*/  IADD3 R6, P1, R49, R30, RZ ;  /* 0x0000001e31067210 */ /* 0x008fca0007f3e0ff */
[----:B------:R-:W-:Y:S01]  /*850f0*/  IMAD.X R7, R7, 0x1, R29, P1 ;  /* 0x0000000107077824 */ /* 0x000fe200008e061d */
[----:B------:R-:W-:Y:S04]  /*85100*/  STL.64 [R1+0x6308], R26 ;  /* 0x0063081a01007387 */ /* 0x000fe80000100a00 */
[----:B------:R0:W-:Y:S04]  /*85110*/  STL.64 [R1+0x4318], R6 ;  /* 0x0043180601007387 */ /* 0x0001e80000100a00 */
[----:B0-----:R-:W3:Y:S01]  /*85120*/  LDL.LU.64 R6, [R1+0x6328] ;  /* 0x0063280001067983 */ /* 0x001ee20000300a00 */
[----:B------:R-:W-:-:S04]  /*85130*/  IMAD.MOV.U32 R27, RZ, RZ, R14 ;  /* 0x000000ffff1b7224 */ /* 0x000fc800078e000e */
[----:B------:R-:W-:Y:S02]  /*85140*/  IMAD.MOV.U32 R26, RZ, RZ, R27 ;  /* 0x000000ffff1a7224 */ /* 0x000fe400078e001b */
[----:B------:R-:W-:Y:S01]  /*85150*/  IMAD.MOV.U32 R27, RZ, RZ, R25 ;  /* 0x000000ffff1b7224 */ /* 0x000fe200078e0019 */
[C---:B--2---:R-:W-:Y:S02]  /*85160*/  IADD3 R24, P0, R49.reuse, R32, RZ ;  /* 0x0000002031187210 */ /* 0x044fe40007f1e0ff */
[----:B----4-:R-:W-:-:S05]  /*85170*/  IADD3 R14, P2, R49, R34, RZ ;  /* 0x00000022310e7210 */ /* 0x010fca0007f5e0ff */
[----:B------:R-:W-:Y:S04]  /*85180*/  STL [R1+0x4308], R14 ;  /* 0x0043080e01007387 */ /* 0x000fe80000100800 */
[----:B------:R0:W-:Y:S02]  /*85190*/  STL.64 [R1+0x6300], R28 ;  /* 0x0063001c01007387 */ /* 0x0001e40000100a00 */
[----:B0-----:R-:W-:Y:S01]  /*851a0*/  IMAD.MOV.U32 R29, RZ, RZ, R15 ;  /* 0x000000ffff1d7224 */ /* 0x001fe200078e000f */
[----:B------:R-:W-:-:S05]  /*851b0*/  SHF.R.S32.HI R29, RZ, 0x1f, R49 ;  /* 0x0000001fff1d7819 */ /* 0x000fca0000011431 */
[C---:B------:R-:W-:Y:S02]  /*851c0*/  IMAD.X R25, R29.reuse, 0x1, R31, P0 ;  /* 0x000000011d197824 */ /* 0x040fe400000e061f */
[----:B------:R-:W-:-:S03]  /*851d0*/  IMAD.X R29, R29, 0x1, R33, P2 ;  /* 0x000000011d1d7824 */ /* 0x000fc600010e0621 */
[----:B------:R-:W-:Y:S04]  /*851e0*/  STL.64 [R1+0x4310], R24 ;  /* 0x0043101801007387 */ /* 0x000fe80000100a00 */
[----:B------:R0:W-:Y:S01]  /*851f0*/  STL [R1+0x430c], R29 ;  /* 0x00430c1d01007387 */ /* 0x0001e20000100800 */
[----:B------:R-:W-:Y:S01]  /*85200*/  IMAD.MOV.U32 R28, RZ, RZ, R14 ;  /* 0x000000ffff1c7224 */ /* 0x000fe200078e000e */
[----:B------:R-:W-:Y:S01]  /*85210*/  IADD3 R14, P1, R49, R36, RZ ;  /* 0x00000024310e7210 */ /* 0x000fe20007f3e0ff */
[----:B0-----:R-:W-:Y:S02]  /*85220*/  IMAD.MOV.U32 R29, RZ, RZ, R27 ;  /* 0x000000ffff1d7224 */ /* 0x001fe400078e001b */
[----:B------:R-:W-:Y:S02]  /*85230*/  IMAD.MOV.U32 R27, RZ, RZ, R47 ;  /* 0x000000ffff1b7224 */ /* 0x000fe400078e002f */
[----:B------:R-:W-:-:S02]  /*85240*/  IMAD.MOV.U32 R47, RZ, RZ, R45 ;  /* 0x000000ffff2f7224 */ /* 0x000fc400078e002d */
[----:B------:R-:W-:Y:S01]  /*85250*/  IMAD.MOV.U32 R45, RZ, RZ, R51 ;  /* 0x000000ffff2d7224 */ /* 0x000fe200078e0033 */
[----:B------:R-:W-:-:S05]  /*85260*/  SHF.R.S32.HI R51, RZ, 0x1f, R49 ;  /* 0x0000001fff337819 */ /* 0x000fca0000011431 */
[----:B------:R-:W-:Y:S02]  /*85270*/  IMAD.X R15, R51, 0x1, R35, P1 ;  /* 0x00000001330f7824 */ /* 0x000fe400008e0623 */
[----:B------:R-:W-:-:S03]  /*85280*/  IMAD.MOV.U32 R28, RZ, RZ, R26 ;  /* 0x000000ffff1c7224 */ /* 0x000fc600078e001a */
[----:B------:R0:W-:Y:S01]  /*85290*/  STL.64 [R1+0x4300], R14 ;  /* 0x0043000e01007387 */ /* 0x0001e20000100a00 */
[----:B------:R-:W-:Y:S02]  /*852a0*/  IMAD.MOV.U32 R26, RZ, RZ, R48 ;  /* 0x000000ffff1a7224 */ /* 0x000fe400078e0030 */
[----:B------:R-:W-:Y:S01]  /*852b0*/  IMAD.MOV.U32 R48, RZ, RZ, R44 ;  /* 0x000000ffff307224 */ /* 0x000fe200078e002c */
[C---:B---3--:R-:W-:Y:S01]  /*852c0*/  IADD3 R24, P0, R49.reuse, R6, RZ ;  /* 0x0000000631187210 */ /* 0x048fe20007f1e0ff */
[----:B------:R-:W-:Y:S01]  /*852d0*/  IMAD.MOV.U32 R44, RZ, RZ, R43 ;  /* 0x000000ffff2c7224 */ /* 0x000fe200078e002b */
[----:B0-----:R-:W2:Y:S01]  /*852e0*/  LDL.LU.64 R14, [R1+0x6320] ;  /* 0x00632000010e7983 */ /* 0x001ea20000300a00 */
[----:B------:R-:W-:Y:S01]  /*852f0*/  IMAD.MOV.U32 R43, RZ, RZ, R50 ;  /* 0x000000ffff2b7224 */ /* 0x000fe200078e0032 */
[----:B------:R-:W-:Y:S01]  /*85300*/  IADD3 R50, P2, R49, R10, RZ ;  /* 0x0000000a31327210 */ /* 0x000fe20007f5e0ff */
[C---:B------:R-:W-:Y:S01]  /*85310*/  IMAD.X R25, R51.reuse, 0x1, R5, P0 ;  /* 0x0000000133197824 */ /* 0x040fe200000e0605 */
[----:B------:R-:W-:Y:S03]  /*85320*/  STL.64 [R1+0x62f8], R34 ;  /* 0x0062f82201007387 */ /* 0x000fe60000100a00 */
[----:B------:R-:W-:Y:S01]  /*85330*/  IMAD.X R51, R51, 0x1, R7, P2 ;  /* 0x0000000133337824 */ /* 0x000fe200010e0607 */
[----:B------:R-:W-:Y:S04]  /*85340*/  STL.64 [R1+0x42f8], R24 ;  /* 0x0042f81801007387 */ /* 0x000fe80000100a00 */
[----:B------:R0:W-:Y:S04]  /*85350*/  STL.64 [R1+0x42f0], R50 ;  /* 0x0042f03201007387 */ /* 0x0001e80000100a00 */
[----:B0-----:R-:W3:Y:S01]  /*85360*/  LDL.LU.64 R50, [R1+0x6318] ;  /* 0x0063180001327983 */ /* 0x001ee20000300a00 */
[----:B------:R-:W-:-:S03]  /*85370*/  IADD3 R34, P1, R49, R12, RZ ;  /* 0x0000000c31227210 */ /* 0x000fc60007f3e0ff */
[----:B------:R0:W-:Y:S01]  /*85380*/  STL.64 [R1+0x62f0], R6 ;  /* 0x0062f00601007387 */ /* 0x0001e20000100a00 */
[----:B--2---:R-:W-:-:S03]  /*85390*/  IADD3 R24, P0, R49, R14, RZ ;  /* 0x0000000e31187210 */ /* 0x004fc60007f1e0ff */
[----:B------:R1:W-:Y:S01]  /*853a0*/  STL.64 [R1+0x62e8], R14 ;  /* 0x0062e80e01007387 */ /* 0x0003e20000100a00 */
[----:B0-----:R-:W-:Y:S02]  /*853b0*/  IADD3 R6, P2, R49, R15, RZ ;  /* 0x0000000f31067210 */ /* 0x001fe40007f5e0ff */
[----:B-1----:R-:W-:-:S05]  /*853c0*/  SHF.R.S32.HI R14, RZ, 0x1f, R49 ;  /* 0x0000001fff0e7819 */ /* 0x002fca0000011431 */
[C---:B------:R-:W-:Y:S02]  /*853d0*/  IMAD.X R35, R14.reuse, 0x1, R11, P1 ;  /* 0x000000010e237824 */ /* 0x040fe400008e060b */
[C---:B------:R-:W-:Y:S02]  /*853e0*/  IMAD.X R25, R14.reuse, 0x1, R13, P0 ;  /* 0x000000010e197824 */ /* 0x040fe400000e060d */
[----:B------:R-:W-:Y:S01]  /*853f0*/  IMAD.X R7, R14, 0x1, R37, P2 ;  /* 0x000000010e077824 */ /* 0x000fe200010e0625 */
[----:B------:R0:W-:Y:S04]  /*85400*/  STL.64 [R1+0x42e8], R34 ;  /* 0x0042e82201007387 */ /* 0x0001e80000100a00 */
[----:B------:R-:W-:Y:S04]  /*85410*/  STL [R1+0x5638], R49 ;  /* 0x0056383101007387 */ /* 0x000fe80000100800 */
[----:B------:R3:W-:Y:S01]  /*85420*/  STL.64 [R1+0x42e0], R24 ;  /* 0x0042e01801007387 */ /* 0x0007e20000100a00 */
[----:B0-----:R-:W-:-:S03]  /*85430*/  IMAD.MOV.U32 R34, RZ, RZ, R29 ;  /* 0x000000ffff227224 */ /* 0x001fc600078e001d */
[----:B------:R0:W-:Y:S01]  /*85440*/  STL.64 [R1+0x42d8], R6 ;  /* 0x0042d80601007387 */ /* 0x0001e20000100a00 */
[----:B------:R-:W-:Y:S01]  /*85450*/  IMAD.MOV.U32 R35, RZ, RZ, R28 ;  /* 0x000000ffff237224 */ /* 0x000fe200078e001c */
[----:B------:R-:W-:Y:S02]  /*85460*/  IADD3 R28, P1, R49, R16, RZ ;  /* 0x00000010311c7210 */ /* 0x000fe40007f3e0ff */
[C---:B---3--:R-:W-:Y:S01]  /*85470*/  IADD3 R24, P0, R50.reuse, R18, RZ ;  /* 0x0000001232187210 */ /* 0x048fe20007f1e0ff */
[----:B0-----:R-:W-:Y:S02]  /*85480*/  IMAD.MOV.U32 R6, RZ, RZ, R34 ;  /* 0x000000ffff067224 */ /* 0x001fe400078e0022 */
[----:B------:R-:W-:Y:S01]  /*85490*/  IMAD.MOV.U32 R34, RZ, RZ, R27 ;  /* 0x000000ffff227224 */ /* 0x000fe200078e001b */
[----:B------:R-:W-:Y:S01]  /*854a0*/  SHF.R.S32.HI R27, RZ, 0x1f, R50 ;  /* 0x0000001fff1b7819 */ /* 0x000fe20000011432 */
[----:B------:R-:W-:Y:S01]  /*854b0*/  IMAD.MOV.U32 R7, RZ, RZ, R26 ;  /* 0x000000ffff077224 */ /* 0x000fe200078e001a */
[----:B------:R-:W-:Y:S01]  /*854c0*/  IADD3 R26, P2, R50, R20, RZ ;  /* 0x00000014321a7210 */ /* 0x000fe20007f5e0ff */
[----:B------:R-:W-:-:S02]  /*854d0*/  IMAD.X R29, R14, 0x1, R38, P1 ;  /* 0x000000010e1d7824 */ /* 0x000fc400008e0626 */
[C---:B------:R-:W-:Y:S02]  /*854e0*/  IMAD.X R25, R27.reuse, 0x1, R17, P0 ;  /* 0x000000011b197824 */ /* 0x040fe400000e0611 */
[----:B------:R-:W-:Y:S01]  /*854f0*/  IMAD.X R27, R27, 0x1, R19, P2 ;  /* 0x000000011b1b7824 */ /* 0x000fe200010e0613 */
[----:B------:R-:W-:Y:S04]  /*85500*/  STL.64 [R1+0x42d0], R28 ;  /* 0x0042d01c01007387 */ /* 0x000fe80000100a00 */
[----:B------:R0:W-:Y:S04]  /*85510*/  STL.64 [R1+0x42c8], R24 ;  /* 0x0042c81801007387 */ /* 0x0001e80000100a00 */
[----:B0-----:R-:W2:Y:S04]  /*85520*/  LDL.LU.64 R24, [R1+0x6310] ;  /* 0x0063100001187983 */ /* 0x001ea80000300a00 */
[----:B------:R-:W-:Y:S01]  /*85530*/  STL.64 [R1+0x62d8], R16 ;  /* 0x0062d81001007387 */ /* 0x000fe20000100a00 */
[----:B------:R-:W-:-:S03]  /*85540*/  IADD3 R28, P1, R50, R22, RZ ;  /* 0x00000016321c7210 */ /* 0x000fc60007f3e0ff */
[----:B------:R0:W-:Y:S04]  /*85550*/  STL.64 [R1+0x42c0], R26 ;  /* 0x0042c01a01007387 */ /* 0x0001e80000100a00 */
[----:B0-----:R-:W3:Y:S04]  /*85560*/  LDL.LU.64 R26, [R1+0x6308] ;  /* 0x00630800011a7983 */ /* 0x001ee80000300a00 */
[----:B------:R0:W-:Y:S02]  /*85570*/  STL.64 [R1+0x62e0], R18 ;  /* 0x0062e01201007387 */ /* 0x0001e40000100a00 */
[----:B0-----:R-:W-:-:S05]  /*85580*/  SHF.R.S32.HI R19, RZ, 0x1f, R50 ;  /* 0x0000001fff137819 */ /* 0x001fca0000011432 */
[----:B------:R-:W-:-:S05]  /*85590*/  IMAD.X R29, R19, 0x1, R21, P1 ;  /* 0x00000001131d7824 */ /* 0x000fca00008e0615 */
[----:B------:R0:W-:Y:S04]  /*855a0*/  STL.64 [R1+0x42b8], R28 ;  /* 0x0042b81c01007387 */ /* 0x0001e80000100a00 */
[----:B0-----:R-:W4:Y:S01]  /*855b0*/  LDL.LU.64 R28, [R1+0x6300] ;  /* 0x00630000011c7983 */ /* 0x001f220000300a00 */
[----:B------:R-:W-:Y:S02]  /*855c0*/  IMAD.MOV.U32 R49, RZ, RZ, R6 ;  /* 0x000000ffff317224 */ /* 0x000fe400078e0006 */
[----:B------:R-:W-:Y:S02]  /*855d0*/  IMAD.MOV.U32 R14, RZ, RZ, R7 ;  /* 0x000000ffff0e7224 */ /* 0x000fe400078e0007 */
[----:B------:R-:W-:Y:S02]  /*855e0*/  IMAD.MOV.U32 R17, RZ, RZ, R49 ;  /* 0x000000ffff117224 */ /* 0x000fe400078e0031 */
[----:B------:R-:W-:-:S02]  /*855f0*/  IMAD.MOV.U32 R49, RZ, RZ, R34 ;  /* 0x000000ffff317224 */ /* 0x000fc400078e0022 */
[----:B------:R-:W-:Y:S02]  /*85600*/  IMAD.MOV.U32 R16, RZ, RZ, R14 ;  /* 0x000000ffff107224 */ /* 0x000fe400078e000e */
[----:B------:R-:W-:Y:S01]  /*85610*/  IMAD.MOV.U32 R14, RZ, RZ, R35 ;  /* 0x000000ffff0e7224 */ /* 0x000fe200078e0023 */
[----:B--2---:R-:W-:-:S05]  /*85620*/  IADD3 R6, P0, R50, R24, RZ ;  /* 0x0000001832067210 */ /* 0x004fca0007f1e0ff */
[----:B------:R-:W-:-:S05]  /*85630*/  IMAD.X R7, R19, 0x1, R23, P0 ;  /* 0x0000000113077824 */ /* 0x000fca00000e0617 */
[----:B------:R-:W-:Y:S01]  /*85640*/  STL.64 [R1+0x42b0], R6 ;  /* 0x0042b00601007387 */ /* 0x000fe20000100a00 */
[----:B---3--:R-:W-:-:S05]  /*85650*/  IADD3 R18, P2, R50, R26, RZ ;  /* 0x0000001a32127210 */ /* 0x008fca0007f5e0ff */
[----:B------:R-:W-:-:S05]  /*85660*/  IMAD.X R19, R19, 0x1, R25, P2 ;  /* 0x0000000113137824 */ /* 0x000fca00010e0619 */
[----:B------:R-:W-:Y:S04]  /*85670*/  STL.64 [R1+0x42a8], R18 ;  /* 0x0042a81201007387 */ /* 0x000fe80000100a00 */
[----:B------:R0:W-:Y:S02]  /*85680*/  STL.64 [R1+0x62d0], R24 ;  /* 0x0062d01801007387 */ /* 0x0001e40000100a00 */
[----:B0-----:R-:W-:Y:S02]  /*85690*/  SHF.R.S32.HI R24, RZ, 0x1f, R50 ;  /* 0x0000001fff187819 */ /* 0x001fe40000011432 */
[----:B----4-:R-:W-:-:S05]  /*856a0*/  IADD3 R34, P1, R50, R28, RZ ;  /* 0x0000001c32227210 */ /* 0x010fca0007f3e0ff */
[----:B------:R-:W-:-:S05]  /*856b0*/  IMAD.X R35, R24, 0x1, R27, P1 ;  /* 0x0000000118237824 */ /* 0x000fca00008e061b */
[----:B------:R0:W-:Y:S04]  /*856c0*/  STL.64 [R1+0x42a0], R34 ;  /* 0x0042a02201007387 */ /* 0x0001e80000100a00 */
[----:B0-----:R-:W2:Y:S01]  /*856d0*/  LDL.LU.64 R34, [R1+0x62f8] ;  /* 0x0062f80001227983 */ /* 0x001ea20000300a00 */
[----:B------:R-:W-:Y:S01]  /*856e0*/  IADD3 R6, P0, R50, R30, RZ ;  /* 0x0000001e32067210 */ /* 0x000fe20007f1e0ff */
[----:B------:R-:W-:Y:S02]  /*856f0*/  IMAD.MOV.U32 R19, RZ, RZ, R16 ;  /* 0x000000ffff137224 */ /* 0x000fe400078e0010 */
[----:B------:R-:W-:Y:S02]  /*85700*/  IMAD.MOV.U32 R16, RZ, RZ, R14 ;  /* 0x000000ffff107224 */ /* 0x000fe400078e000e */
[----:B------:R-:W-:Y:S01]  /*85710*/  IMAD.X R7, R24, 0x1, R29, P0 ;  /* 0x0000000118077824 */ /* 0x000fe200000e061d */
[----:B------:R-:W-:-:S04]  /*85720*/  IADD3 R14, P2, R50, R32, RZ ;  /* 0x00000020320e7210 */ /* 0x000fc80007f5e0ff */
[----:B------:R0:W-:Y:S04]  /*85730*/  STL.64 [R1+0x4298], R6 ;  /* 0x0042980601007387 */ /* 0x0001e80000100a00 */
[----:B0-----:R-:W3:Y:S04]  /*85740*/  LDL.LU.64 R6, [R1+0x62f0] ;  /* 0x0062f00001067983 */ /* 0x001ee80000300a00 */
[----:B------:R-:W-:Y:S04]  /*85750*/  STL [R1+0x4290], R14 ;  /* 0x0042900e01007387 */ /* 0x000fe80000100800 */
[----:B------:R0:W-:Y:S02]  /*85760*/  STL.64 [R1+0x62c8], R28 ;  /* 0x0062c81c01007387 */ /* 0x0001e40000100a00 */
[----:B0-----:R-:W-:-:S02]  /*85770*/  IMAD.MOV.U32 R29, RZ, RZ, R15 ;  /* 0x000000ffff1d7224 */ /* 0x001fc400078e000f */
[----:B------:R-:W-:Y:S02]  /*85780*/  IMAD.X R29, R24, 0x1, R31, P2 ;  /* 0x00000001181d7824 */ /* 0x000fe400010e061f */
[----:B------:R-:W-:-:S03]  /*85790*/  IMAD.MOV.U32 R28, RZ, RZ, R14 ;  /* 0x000000ffff1c7224 */ /* 0x000fc600078e000e */
[----:B------:R-:W-:Y:S01]  /*857a0*/  STL [R1+0x4294], R29 ;  /* 0x0042941d01007387 */ /* 0x000fe20000100800 */
[----:B------:R-:W-:-:S03]  /*857b0*/  IADD3 R14, P0, R50, R36, RZ ;  /* 0x00000024320e7210 */ /* 0x000fc60007f1e0ff */
[----:B------:R0:W-:Y:S01]  /*857c0*/  STL.64 [R1+0x62c0], R30 ;  /* 0x0062c01e01007387 */ /* 0x0001e20000100a00 */
[----:B------:R-:W-:Y:S01]  /*857d0*/  IMAD.MOV.U32 R25, RZ, RZ, R19 ;  /* 0x000000ffff197224 */ /* 0x000fe200078e0013 */
[----:B0-----:R-:W-:Y:S02]  /*857e0*/  SHF.R.S32.HI R30, RZ, 0x1f, R50 ;  /* 0x0000001fff1e7819 */ /* 0x001fe40000011432 */
[----:B--2---:R-:W-:-:S03]  /*857f0*/  IADD3 R18, P1, R50, R34, RZ ;  /* 0x0000002232127210 */ /* 0x004fc60007f3e0ff */
[C---:B------:R-:W-:Y:S02]  /*85800*/  IMAD.X R15, R30.reuse, 0x1, R35, P0 ;  /* 0x000000011e0f7824 */ /* 0x040fe400000e0623 */
[----:B------:R-:W-:-:S05]  /*85810*/  IMAD.X R19, R30, 0x1, R33, P1 ;  /* 0x000000011e137824 */ /* 0x000fca00008e0621 */
[----:B------:R-:W-:Y:S04]  /*85820*/  STL.64 [R1+0x4288], R18 ;  /* 0x0042881201007387 */ /* 0x000fe80000100a00 */
[----:B------:R0:W-:Y:S04]  /*85830*/  STL.64 [R1+0x4280], R14 ;  /* 0x0042800e01007387 */ /* 0x0001e80000100a00 */
[----:B0-----:R-:W2:Y:S01]  /*85840*/  LDL.LU.64 R14, [R1+0x62e8] ;  /* 0x0062e800010e7983 */ /* 0x001ea20000300a00 */
[C---:B---3--:R-:W-:Y:S02]  /*85850*/  IADD3 R24, P2, R50.reuse, R6, RZ ;  /* 0x0000000632187210 */ /* 0x048fe40007f5e0ff */
[----:B------:R-:W-:Y:S01]  /*85860*/  IADD3 R18, P1, R50, R10, RZ ;  /* 0x0000000a32127210 */ /* 0x000fe20007f3e0ff */
[----:B------:R-:W-:-:S02]  /*85870*/  IMAD.MOV.U32 R29, RZ, RZ, R25 ;  /* 0x000000ffff1d7224 */ /* 0x000fc400078e0019 */
[C---:B------:R-:W-:Y:S02]  /*85880*/  IMAD.X R25, R30.reuse, 0x1, R5, P2 ;  /* 0x000000011e197824 */ /* 0x040fe400010e0605 */
[----:B------:R-:W-:Y:S01]  /*85890*/  IMAD.X R19, R30, 0x1, R7, P1 ;  /* 0x000000011e137824 */ /* 0x000fe200008e0607 */
[----:B------:R-:W-:Y:S01]  /*858a0*/  STL.64 [R1+0x62b8], R34 ;  /* 0x0062b82201007387 */ /* 0x000fe20000100a00 */
[----:B------:R-:W-:-:S03]  /*858b0*/  IMAD.MOV.U32 R31, RZ, RZ, R16 ;  /* 0x000000ffff1f7224 */ /* 0x000fc600078e0010 */
[----:B------:R-:W-:Y:S01]  /*858c0*/  STL.64 [R1+0x4278], R24 ;  /* 0x0042781801007387 */ /* 0x000fe20000100a00 */
[----:B------:R-:W-:-:S03]  /*858d0*/  IADD3 R16, P0, R50, R12, RZ ;  /* 0x0000000c32107210 */ /* 0x000fc60007f1e0ff */
[----:B------:R0:W-:Y:S01]  /*858e0*/  STL.64 [R1+0x4270], R18 ;  /* 0x0042701201007387 */ /* 0x0001e20000100a00 */
[----:B------:R-:W-:-:S03]  /*858f0*/  IMAD.MOV.U32 R28, RZ, RZ, R17 ;  /* 0x000000ffff1c7224 */ /* 0x000fc600078e0011 */
[----:B0-----:R-:W3:Y:S04]  /*85900*/  LDL.LU.64 R18, [R1+0x62e0] ;  /* 0x0062e00001127983 */ /* 0x001ee80000300a00 */
[----:B------:R0:W-:Y:S02]  /*85910*/  STL.64 [R1+0x62b0], R6 ;  /* 0x0062b00601007387 */ /* 0x0001e40000100a00 */
[----:B0-----:R-:W-:-:S05]  /*85920*/  SHF.R.S32.HI R6, RZ, 0x1f, R50 ;  /* 0x0000001fff067819 */ /* 0x001fca0000011432 */
[----:B------:R-:W-:Y:S01]  /*85930*/  IMAD.X R17, R6, 0x1, R11, P0 ;  /* 0x0000000106117824 */ /* 0x000fe200000e060b */
[----:B--2---:R-:W-:Y:S04]  /*85940*/  STL.64 [R1+0x62a8], R14 ;  /* 0x0062a80e01007387 */ /* 0x004fe80000100a00 */
[----:B------:R0:W-:Y:S04]  /*85950*/  STL.64 [R1+0x4268], R16 ;  /* 0x0042681001007387 */ /* 0x0001e80000100a00 */
[----:B0-----:R-:W2:Y:S01]  /*85960*/  LDL.LU.64 R16, [R1+0x62d8] ;  /* 0x0062d80001107983 */ /* 0x001ea20000300a00 */
[----:B------:R-:W-:-:S02]  /*85970*/  IADD3 R24, P2, R50, R14, RZ ;  /* 0x0000000e32187210 */ /* 0x000fc40007f5e0ff */
[----:B------:R-:W-:-:S03]  /*85980*/  IADD3 R34, P1, R50, R15, RZ ;  /* 0x0000000f32227210 */ /* 0x000fc60007f3e0ff */
[----:B------:R-:W-:Y:S02]  /*85990*/  IMAD.X R25, R6, 0x1, R13, P2 ;  /* 0x0000000106197824 */ /* 0x000fe400010e060d */
[----:B------:R-:W-:Y:S01]  /*859a0*/  STL [R1+0x4258], R34 ;  /* 0x0042582201007387 */ /* 0x000fe20000100800 */
[----:B------:R-:W-:Y:S02]  /*859b0*/  IMAD.MOV.U32 R30, RZ, RZ, R28 ;  /* 0x000000ffff1e7224 */ /* 0x000fe400078e001c */
[----:B------:R-:W-:Y:S01]  /*859c0*/  IMAD.MOV.U32 R14, RZ, RZ, R34 ;  /* 0x000000ffff0e7224 */ /* 0x000fe200078e0022 */
[----:B------:R-:W-:Y:S01]  /*859d0*/  STL [R1+0x563c], R50 ;  /* 0x00563c3201007387 */ /* 0x000fe20000100800 */
[----:B------:R-:W-:Y:S01]  /*859e0*/  SHF.R.S32.HI R14, RZ, 0x1f, R51 ;  /* 0x0000001fff0e7819 */ /* 0x000fe20000011433 */
[----:B------:R-:W-:Y:S02]  /*859f0*/  IMAD.MOV.U32 R15, RZ, RZ, R35 ;  /* 0x000000ffff0f7224 */ /* 0x000fe400078e0023 */
[----:B------:R3:W-:Y:S01]  /*85a00*/  STL.64 [R1+0x4260], R24 ;  /* 0x0042601801007387 */ /* 0x0007e20000100a00 */
[----:B------:R-:W-:-:S02]  /*85a10*/  IMAD.MOV.U32 R35, RZ, RZ, R31 ;  /* 0x000000ffff237224 */ /* 0x000fc400078e001f */
[----:B------:R-:W-:Y:S02]  /*85a20*/  IMAD.MOV.U32 R31, RZ, RZ, R29 ;  /* 0x000000ffff1f7224 */ /* 0x000fe400078e001d */
[----:B------:R-:W-:Y:S01]  /*85a30*/  IMAD.X R15, R6, 0x1, R37, P1 ;  /* 0x00000001060f7824 */ /* 0x000fe200008e0625 */
[----:B---3--:R-:W-:-:S04]  /*85a40*/  IADD3 R24, P2, R51, R18, RZ ;  /* 0x0000001233187210 */ /* 0x008fc80007f5e0ff */
[----:B------:R-:W-:Y:S01]  /*85a50*/  STL [R1+0x425c], R15 ;  /* 0x00425c0f01007387 */ /* 0x000fe20000100800 */
[----:B--2---:R-:W-:Y:S01]  /*85a60*/  IADD3 R28, P0, R50, R16, RZ ;  /* 0x00000010321c7210 */ /* 0x004fe20007f1e0ff */
[----:B------:R-:W-:-:S04]  /*85a70*/  IMAD.X R25, R14, 0x1, R17, P2 ;  /* 0x000000010e197824 */ /* 0x000fc800010e0611 */
[----:B------:R-:W-:-:S05]  /*85a80*/  IMAD.X R29, R6, 0x1, R38, P0 ;  /* 0x00000001061d7824 */ /* 0x000fca00000e0626 */
[----:B------:R-:W-:Y:S04]  /*85a90*/  STL.64 [R1+0x4250], R28 ;  /* 0x0042501c01007387 */ /* 0x000fe80000100a00 */
[----:B------:R0:W-:Y:S04]  /*85aa0*/  STL.64 [R1+0x4248], R24 ;  /* 0x0042481801007387 */ /* 0x0001e80000100a00 */
[----:B0-----:R-:W2:Y:S01]  /*85ab0*/  LDL.LU.64 R24, [R1+0x62d0] ;  /* 0x0062d00001187983 */ /* 0x001ea20000300a00 */
[C---:B------:R-:W-:Y:S02]  /*85ac0*/  IADD3 R34, P1, R51.reuse, R20, RZ ;  /* 0x0000001433227210 */ /* 0x040fe40007f3e0ff */
[----:B------:R-:W-:Y:S01]  /*85ad0*/  IADD3 R28, P0, R51, R22, RZ ;  /* 0x00000016331c7210 */ /* 0x000fe20007f1e0ff */
[----:B------:R-:W-:-:S02]  /*85ae0*/  IMAD.MOV.U32 R7, RZ, RZ, R35 ;  /* 0x000000ffff077224 */ /* 0x000fc400078e0023 */
[C---:B------:R-:W-:Y:S02]  /*85af0*/  IMAD.X R35, R14.reuse, 0x1, R19, P1 ;  /* 0x000000010e237824 */ /* 0x040fe400008e0613 */
[----:B------:R-:W-:-:S03]  /*85b00*/  IMAD.X R29, R14, 0x1, R21, P0 ;  /* 0x000000010e1d7824 */ /* 0x000fc600000e0615 */
[----:B------:R-:W-:Y:S01]  /*85b10*/  STL.64 [R1+0x4240], R34 ;  /* 0x0042402201007387 */ /* 0x000fe20000100a00 */
[----:B------:R-:W-:-:S03]  /*85b20*/  IMAD.MOV.U32 R6, RZ, RZ, R30 ;  /* 0x000000ffff067224 */ /* 0x000fc600078e001e */
[----:B------:R0:W-:Y:S01]  /*85b30*/  STL.64 [R1+0x4238], R28 ;  /* 0x0042381c01007387 */ /* 0x0001e20000100a00 */
[----:B------:R-:W-:Y:S02]  /*85b40*/  IMAD.MOV.U32 R15, RZ, RZ, R7 ;  /* 0x000000ffff0f7224 */ /* 0x000fe400078e0007 */
[----:B------:R-:W-:Y:S01]  /*85b50*/  IMAD.MOV.U32 R7, RZ, RZ, R31 ;  /* 0x000000ffff077224 */ /* 0x000fe200078e001f */
[----:B0-----:R-:W3:Y:S04]  /*85b60*/  LDL.LU.64 R28, [R1+0x62c8] ;  /* 0x0062c800011c7983 */ /* 0x001ee80000300a00 */
[----:B------:R0:W-:Y:S02]  /*85b70*/  STL.64 [R1+0x6290], R20 ;  /* 0x0062901401007387 */ /* 0x0001e40000100a00 */
[----:B0-----:R-:W-:-:S02]  /*85b80*/  SHF.R.S32.HI R21, RZ, 0x1f, R51 ;  /* 0x0000001fff157819 */ /* 0x001fc40000011433 */
[C---:B------:R-:W-:Y:S02]  /*85b90*/  IADD3 R34, P1, R51.reuse, R26, RZ ;  /* 0x0000001a33227210 */ /* 0x040fe40007f3e0ff */
[----:B--2---:R-:W-:-:S05]  /*85ba0*/  IADD3 R30, P2, R51, R24, RZ ;  /* 0x00000018331e7210 */ /* 0x004fca0007f5e0ff */
[----:B------:R-:W-:-:S05]  /*85bb0*/  IMAD.X R31, R21, 0x1, R23, P2 ;  /* 0x00000001151f7824 */ /* 0x000fca00010e0617 */
[----:B------:R0:W-:Y:S01]  /*85bc0*/  STL.64 [R1+0x4230], R30 ;  /* 0x0042301e01007387 */ /* 0x0001e20000100a00 */
[----:B------:R-:W-:-:S03]  /*85bd0*/  IMAD.X R35, R21, 0x1, R25, P1 ;  /* 0x0000000115237824 */ /* 0x000fc600008e0619 */
[----:B0-----:R-:W2:Y:S04]  /*85be0*/  LDL.LU.64 R30, [R1+0x62c0] ;  /* 0x0062c000011e7983 */ /* 0x001ea80000300a00 */
[----:B------:R-:W-:Y:S04]  /*85bf0*/  STL.64 [R1+0x6298], R22 ;  /* 0x0062981601007387 */ /* 0x000fe80000100a00 */
[----:B------:R0:W-:Y:S04]  /*85c00*/  STL.64 [R1+0x4228], R34 ;  /* 0x0042282201007387 */ /* 0x0001e80000100a00 */
[----:B0-----:R-:W4:Y:S01]  /*85c10*/  LDL.LU.64 R34, [R1+0x62b8] ;  /* 0x0062b80001227983 */ /* 0x001f220000300a00 */
[----:B---3--:R-:W-:Y:S01]  /*85c20*/  IADD3 R20, P0, R51, R28, RZ ;  /* 0x0000001c33147210 */ /* 0x008fe20007f1e0ff */
[----:B------:R-:W-:-:S02]  /*85c30*/  IMAD.MOV.U32 R50, RZ, RZ, R15 ;  /* 0x000000ffff327224 */ /* 0x000fc400078e000f */
[----:B------:R-:W-:Y:S02]  /*85c40*/  IMAD.MOV.U32 R15, RZ, RZ, R7 ;  /* 0x000000ffff0f7224 */ /* 0x000fe400078e0007 */
[----:B------:R-:W-:Y:S02]  /*85c50*/  IMAD.X R21, R21, 0x1, R27, P0 ;  /* 0x0000000115157824 */ /* 0x000fe400000e061b */
[----:B------:R-:W-:-:S03]  /*85c60*/  IMAD.MOV.U32 R14, RZ, RZ, R6 ;  /* 0x000000ffff0e7224 */ /* 0x000fc600078e0006 */
[----:B------:R0:W-:Y:S02]  /*85c70*/  STL.64 [R1+0x4220], R20 ;  /* 0x0042201401007387 */ /* 0x0001e40000100a00 */
[----:B0-----:R-:W-:Y:S01]  /*85c80*/  IMAD.MOV.U32 R21, RZ, RZ, R15 ;  /* 0x000000ffff157224 */ /* 0x001fe200078e000f */
[----:B------:R-:W-:Y:S01]  /*85c90*/  SHF.R.S32.HI R15, RZ, 0x1f, R51 ;  /* 0x0000001fff0f7819 */ /* 0x000fe20000011433 */
[----:B------:R-:W-:Y:S01]  /*85ca0*/  IMAD.MOV.U32 R20, RZ, RZ, R14 ;  /* 0x000000ffff147224 */ /* 0x000fe200078e000e */
[C---:B------:R-:W-:Y:S02]  /*85cb0*/  IADD3 R22, P1, R51.reuse, R32, RZ ;  /* 0x0000002033167210 */ /* 0x040fe40007f3e0ff */
[----:B--2---:R-:W-:-:S05]  /*85cc0*/  IADD3 R6, P2, R51, R30, RZ ;  /* 0x0000001e33067210 */ /* 0x004fca0007f5e0ff */
[----:B------:R-:W-:-:S05]  /*85cd0*/  IMAD.X R7, R15, 0x1, R29, P2 ;  /* 0x000000010f077824 */ /* 0x000fca00010e061d */
[----:B------:R0:W-:Y:S01]  /*85ce0*/  STL.64 [R1+0x4218], R6 ;  /* 0x0042180601007387 */ /* 0x0001e20000100a00 */
[----:B------:R-:W-:-:S03]  /*85cf0*/  IMAD.X R23, R15, 0x1, R31, P1 ;  /* 0x000000010f177824 */ /* 0x000fc600008e061f */
[----:B0-----:R-:W2:Y:S01]  /*85d00*/  LDL.LU.64 R6, [R1+0x62b0] ;  /* 0x0062b00001067983 */ /* 0x001ea20000300a00 */
[----:B----4-:R-:W-:-:S05]  /*85d10*/  IADD3 R14, P0, R51, R34, RZ ;  /* 0x00000022330e7210 */ /* 0x010fca0007f1e0ff */
[----:B------:R-:W-:Y:S01]  /*85d20*/  IMAD.X R15, R15, 0x1, R33, P0 ;  /* 0x000000010f0f7824 */ /* 0x000fe200000e0621 */
[----:B------:R-:W-:Y:S04]  /*85d30*/  STL.64 [R1+0x6288], R28 ;  /* 0x0062881c01007387 */ /* 0x000fe80000100a00 */
[----:B------:R-:W-:Y:S04]  /*85d40*/  STL.64 [R1+0x4210], R22 ;  /* 0x0042101601007387 */ /* 0x000fe80000100a00 */
[----:B------:R0:W-:Y:S04]  /*85d50*/  STL.64 [R1+0x4208], R14 ;  /* 0x0042080e01007387 */ /* 0x0001e80000100a00 */
[----:B0-----:R-:W3:Y:S01]  /*85d60*/  LDL.LU.64 R14, [R1+0x62a8] ;  /* 0x0062a800010e7983 */ /* 0x001ee20000300a00 */
[----:B------:R-:W-:-:S03]  /*85d70*/  IADD3 R28, P2, R51, R36, RZ ;  /* 0x00000024331c7210 */ /* 0x000fc60007f5e0ff */
[----:B------:R0:W-:Y:S02]  /*85d80*/  STL.64 [R1+0x6280], R32 ;  /* 0x0062802001007387 */ /* 0x0001e40000100a00 */
[----:B0-----:R-:W-:Y:S02]  /*85d90*/  SHF.R.S32.HI R33, RZ, 0x1f, R51 ;  /* 0x0000001fff217819 */ /* 0x001fe40000011433 */
[----:B------:R-:W-:-:S03]  /*85da0*/  IADD3 R32, P0, R51, R10, RZ ;  /* 0x0000000a33207210 */ /* 0x000fc60007f1e0ff */
[----:B------:R-:W-:-:S05]  /*85db0*/  IMAD.X R29, R33, 0x1, R35, P2 ;  /* 0x00000001211d7824 */ /* 0x000fca00010e0623 */
[----:B------:R0:W-:Y:S02]  /*85dc0*/  STL.64 [R1+0x4200], R28 ;  /* 0x0042001c01007387 */ /* 0x0001e40000100a00 */
[----:B0-----:R-:W-:Y:S02]  /*85dd0*/  IMAD.MOV.U32 R28, RZ, RZ, R20 ;  /* 0x000000ffff1c7224 */ /* 0x001fe400078e0014 */
[----:B------:R-:W-:Y:S02]  /*85de0*/  IMAD.MOV.U32 R29, RZ, RZ, R21 ;  /* 0x000000ffff1d7224 */ /* 0x000fe400078e0015 */
[----:B------:R-:W-:Y:S02]  /*85df0*/  IMAD.MOV.U32 R20, RZ, RZ, R49 ;  /* 0x000000ffff147224 */ /* 0x000fe400078e0031 */
[----:B------:R-:W-:Y:S02]  /*85e00*/  IMAD.MOV.U32 R21, RZ, RZ, R47 ;  /* 0x000000ffff157224 */ /* 0x000fe400078e002f */
[----:B------:R-:W-:-:S02]  /*85e10*/  IMAD.MOV.U32 R49, RZ, RZ, R48 ;  /* 0x000000ffff317224 */ /* 0x000fc400078e0030 */
[----:B------:R-:W-:Y:S02]  /*85e20*/  IMAD.MOV.U32 R48, RZ, RZ, R41 ;  /* 0x000000ffff307224 */ /* 0x000fe400078e0029 */
[----:B------:R-:W-:Y:S01]  /*85e30*/  IMAD.MOV.U32 R41, RZ, RZ, R52 ;  /* 0x000000ffff297224 */ /* 0x000fe200078e0034 */
[C---:B------:R-:W-:Y:S01]  /*85e40*/  IADD3 R52, P2, R51.reuse, R12, RZ ;  /* 0x0000000c33347210 */ /* 0x040fe20007f5e0ff */
[----:B------:R-:W-:Y:S01]  /*85e50*/  IMAD.MOV.U32 R47, RZ, RZ, R53 ;  /* 0x000000ffff2f7224 */ /* 0x000fe200078e0035 */
[----:B--2---:R-:W-:-:S05]  /*85e60*/  IADD3 R22, P1, R51, R6, RZ ;  /* 0x0000000633167210 */ /* 0x004fca0007f3e0ff */
[C---:B------:R-:W-:Y:S02]  /*85e70*/  IMAD.X R23, R33.reuse, 0x1, R5, P1 ;  /* 0x0000000121177824 */ /* 0x040fe400008e0605 */
[----:B------:R-:W-:-:S03]  /*85e80*/  IMAD.X R33, R33, 0x1, R7, P0 ;  /* 0x0000000121217824 */ /* 0x000fc600000e0607 */
[----:B------:R-:W-:Y:S04]  /*85e90*/  STL.64 [R1+0x41f8], R22 ;  /* 0x0041f81601007387 */ /* 0x000fe80000100a00 */
[----:B------:R0:W-:Y:S04]  /*85ea0*/  STL.64 [R1+0x41f0], R32 ;  /* 0x0041f02001007387 */ /* 0x0001e80000100a00 */
[----:B------:R1:W-:Y:S01]  /*85eb0*/  STL.64 [R1+0x6278], R6 ;  /* 0x0062780601007387 */ /* 0x0003e20000100a00 */
[----:B0-----:R-:W-:Y:S02]  /*85ec0*/  IMAD.MOV.U32 R32, RZ, RZ, R28 ;  /* 0x000000ffff207224 */ /* 0x001fe400078e001c */
[----:B------:R-:W-:-:S02]  /*85ed0*/  IMAD.MOV.U32 R33, RZ, RZ, R29 ;  /* 0x000000ffff217224 */ /* 0x000fc400078e001d */
[----:B------:R-:W-:Y:S01]  /*85ee0*/  IMAD.MOV.U32 R29, RZ, RZ, R21 ;  /* 0x000000ffff1d7224 */ /* 0x000fe200078e0015 */
[----:B-1----:R-:W-:Y:S01]  /*85ef0*/  SHF.R.S32.HI R6, RZ, 0x1f, R51 ;  /* 0x0000001fff067819 */ /* 0x002fe20000011433 */
[----:B------:R-:W-:Y:S01]  /*85f00*/  IMAD.MOV.U32 R7, RZ, RZ, R32 ;  /* 0x000000ffff077224 */ /* 0x000fe200078e0020 */
[C---:B---3--:R-:W-:Y:S01]  /*85f10*/  IADD3 R22, P1, R51.reuse, R14, RZ ;  /* 0x0000000e33167210 */ /* 0x048fe20007f3e0ff */
[----:B------:R-:W-:Y:S02]  /*85f20*/  IMAD.MOV.U32 R23, RZ, RZ, R33 ;  /* 0x000000ffff177224 */ /* 0x000fe400078e0021 */
[----:B------:R-:W-:Y:S02]  /*85f30*/  IMAD.MOV.U32 R33, RZ, RZ, R29 ;  /* 0x000000ffff217224 */ /* 0x000fe400078e001d */
[----:B------:R-:W-:Y:S01]  /*85f40*/  IMAD.MOV.U32 R28, RZ, RZ, R20 ;  /* 0x000000ffff1c7224 */ /* 0x000fe200078e0014 */
[----:B------:R-:W-:Y:S01]  /*85f50*/  IADD3 R20, P0, R51, R15, RZ ;  /* 0x0000000f33147210 */ /* 0x000fe20007f1e0ff */
[----:B------:R-:W-:-:S02]  /*85f60*/  IMAD.X R53, R6, 0x1, R11, P2 ;  /* 0x0000000106357824 */ /* 0x000fc400010e060b */
[----:B------:R-:W-:Y:S02]  /*85f70*/  IMAD.MOV.U32 R29, RZ, RZ, R6 ;  /* 0x000000ffff1d7224 */ /* 0x000fe400078e0006 */
[----:B------:R-:W-:Y:S01]  /*85f80*/  IMAD.MOV.U32 R6, RZ, RZ, R7 ;  /* 0x000000ffff067224 */ /* 0x000fe200078e0007 */
[----:B------:R-:W-:Y:S01]  /*85f90*/  STL.64 [R1+0x6268], R14 ;  /* 0x0062680e01007387 */ /* 0x000fe20000100a00 */
[----:B------:R-:W-:Y:S02]  /*85fa0*/  IMAD.MOV.U32 R7, RZ, RZ, R23 ;  /* 0x000000ffff077224 */ /* 0x000fe400078e0017 */
[C---:B------:R-:W-:Y:S01]  /*85fb0*/  IMAD.X R23, R29.reuse, 0x1, R13, P1 ;  /* 0x000000011d177824 */ /* 0x040fe200008e060d */
[----:B------:R0:W-:Y:S01]  /*85fc0*/  STL.64 [R1+0x41e8], R52 ;  /* 0x0041e83401007387 */ /* 0x0001e20000100a00 */
[----:B------:R-:W-:-:S03]  /*85fd0*/  IMAD.X R21, R29, 0x1, R37, P0 ;  /* 0x000000011d157824 */ /* 0x000fc600000e0625 */
[----:B0-----:R-:W2:Y:S04]  /*85fe0*/  LDL.LU.64 R52, [R1+0x62a0] ;  /* 0x0062a00001347983 */ /* 0x001ea80000300a00 */
[----:B------:R-:W-:Y:S04]  /*85ff0*/  STL.64 [R1+0x6270], R10 ;  /* 0x0062700a01007387 */ /* 0x000fe80000100a00 */
[----:B------:R-:W-:Y:S04]  /*86000*/  STL [R1+0x5640], R51 ;  /* 0x0056403301007387 */ /* 0x000fe80000100800 */
[----:B------:R0:W-:Y:S04]  /*86010*/  STL.64 [R1+0x41e0], R22 ;  /* 0x0041e01601007387 */ /* 0x0001e80000100a00 */
[----:B0-----:R-:W3:Y:S04]  /*86020*/  LDL.LU.64 R22, [R1+0x6298] ;  /* 0x0062980001167983 */ /* 0x001ee80000300a00 */
[----:B------:R0:W-:Y:S04]  /*86030*/  STL.64 [R1+0x41d8], R20 ;  /* 0x0041d81401007387 */ /* 0x0001e80000100a00 */
[----:B0-----:R-:W4:Y:S01]  /*86040*/  LDL.LU.64 R20, [R1+0x6290] ;  /* 0x0062900001147983 */ /* 0x001f220000300a00 */
[----:B------:R-:W-:Y:S01]  /*86050*/  IMAD.MOV.U32 R32, RZ, RZ, R28 ;  /* 0x000000ffff207224 */ /* 0x000fe200078e001c */
[----:B------:R-:W-:Y:S01]  /*86060*/  IADD3 R28, P2, R51, R16, RZ ;  /* 0x00000010331c7210 */ /* 0x000fe20007f5e0ff */
[----:B------:R-:W-:-:S04]  /*86070*/  IMAD.MOV.U32 R15, RZ, RZ, R6 ;  /* 0x000000ffff0f7224 */ /* 0x000fc800078e0006 */
[----:B------:R-:W-:Y:S02]  /*86080*/  IMAD.X R29, R29, 0x1, R38, P2 ;  /* 0x000000011d1d7824 */ /* 0x000fe400010e0626 */
[----:B------:R-:W-:-:S03]  /*86090*/  IMAD.MOV.U32 R6, RZ, RZ, R32 ;  /* 0x000000ffff067224 */ /* 0x000fc600078e0020 */
[----:B------:R3:W-:Y:S01]  /*860a0*/  STL.64 [R1+0x41d0], R28 ;  /* 0x0041d01c01007387 */ /* 0x0007e20000100a00 */
[----:B------:R-:W-:Y:S02]  /*860b0*/  IMAD.MOV.U32 R14, RZ, RZ, R7 ;  /* 0x000000ffff0e7224 */ /* 0x000fe400078e0007 */
[----:B------:R-:W-:Y:S01]  /*860c0*/  IMAD.MOV.U32 R7, RZ, RZ, R33 ;  /* 0x000000ffff077224 */ /* 0x000fe200078e0021 */
[----:B--2---:R-:W-:Y:S02]  /*860d0*/  IADD3 R10, P1, R52, R18, RZ ;  /* 0x00000012340a7210 */ /* 0x004fe40007f3e0ff */
[----:B------:R-:W-:-:S05]  /*860e0*/  SHF.R.S32.HI R51, RZ, 0x1f, R52 ;  /* 0x0000001fff337819 */ /* 0x000fca0000011434 */
[----:B------:R-:W-:-:S05]  /*860f0*/  IMAD.X R11, R51, 0x1, R17, P1 ;  /* 0x00000001330b7824 */ /* 0x000fca00008e0611 */
[----:B------:R0:W-:Y:S01]  /*86100*/  STL.64 [R1+0x41c8], R10 ;  /* 0x0041c80a01007387 */ /* 0x0001e20000100a00 */
[C---:B---3--:R-:W-:Y:S01]  /*86110*/  IADD3 R28, P2, R52.reuse, R22, RZ ;  /* 0x00000016341c7210 */ /* 0x048fe20007f5e0ff */
[----:B0-----:R-:W-:Y:S01]  /*86120*/  IMAD.MOV.U32 R11, RZ, RZ, R6 ;  /* 0x000000ffff0b7224 */ /* 0x001fe200078e0006 */
[C---:B------:R-:W-:Y:S02]  /*86130*/  IADD3 R6, P1, R52.reuse, R24, RZ ;  /* 0x0000001834067210 */ /* 0x040fe40007f3e0ff */
[----:B----4-:R-:W-:Y:S01]  /*86140*/  IADD3 R32, P0, R52, R20, RZ ;  /* 0x0000001434207210 */ /* 0x010fe20007f1e0ff */
[----:B------:R-:W-:-:S04]  /*86150*/  IMAD.X R29, R51, 0x1, R21, P2 ;  /* 0x00000001331d7824 */ /* 0x000fc800010e0615 */
[----:B------:R-:W-:-:S05]  /*86160*/  IMAD.X R33, R51, 0x1, R19, P0 ;  /* 0x0000000133217824 */ /* 0x000fca00000e0613 */
[----:B------:R0:W-:Y:S04]  /*86170*/  STL.64 [R1+0x41c0], R32 ;  /* 0x0041c02001007387 */ /* 0x0001e80000100a00 */
[----:B------:R1:W-:Y:S01]  /*86180*/  STL.64 [R1+0x41b8], R28 ;  /* 0x0041b81c01007387 */ /* 0x0003e20000100a00 */
[----:B------:R-:W-:Y:S02]  /*86190*/  IMAD.MOV.U32 R10, RZ, RZ, R14 ;  /* 0x000000ffff0a7224 */ /* 0x000fe400078e000e */
[----:B------:R-:W-:Y:S01]  /*861a0*/  IMAD.MOV.U32 R14, RZ, RZ, R7 ;  /* 0x000000ffff0e7224 */ /* 0x000fe200078e0007 */
[----:B0-----:R-:W-:Y:S01]  /*861b0*/  IADD3 R32, P0, R52, R26, RZ ;  /* 0x0000001a34207210 */ /* 0x001fe20007f1e0ff */
[----:B-1----:R-:W2:Y:S01]  /*861c0*/  LDL.LU.64 R28, [R1+0x6288] ;  /* 0x00628800011c7983 */ /* 0x002ea20000300a00 */
[----:B------:R-:W-:-:S03]  /*861d0*/  IMAD.X R7, R51, 0x1, R23, P1 ;  /* 0x0000000133077824 */ /* 0x000fc600008e0617 */
[----:B------:R-:W-:Y:S01]  /*861e0*/  IMAD.X R33, R51, 0x1, R25, P0 ;  /* 0x0000000133217824 */ /* 0x000fe200000e0619 */
[----:B------:R-:W-:Y:S04]  /*861f0*/  STL.64 [R1+0x6260], R20 ;  /* 0x0062601401007387 */ /* 0x000fe80000100a00 */
[----:B------:R-:W-:Y:S04]  /*86200*/  STL.64 [R1+0x41b0], R6 ;  /* 0x0041b00601007387 */ /* 0x000fe80000100a00 */
[----:B------:R0:W-:Y:S04]  /*86210*/  STL.64 [R1+0x41a8], R32 ;  /* 0x0041a82001007387 */ /* 0x0001e80000100a00 */
[----:B0-----:R-:W3:Y:S01]  /*86220*/  LDL.LU.64 R32, [R1+0x6280] ;  /* 0x0062800001207983 */ /* 0x001ee20000300a00 */
[----:B------:R-:W-:-:S03]  /*86230*/  IADD3 R6, P1, R52, R30, RZ ;  /* 0x0000001e34067210 */ /* 0x000fc60007f3e0ff */
[----:B------:R-:W-:Y:S01]  /*86240*/  STL.64 [R1+0x6258], R24 ;  /* 0x0062581801007387 */ /* 0x000fe20000100a00 */
[----:B--2---:R-:W-:-:S05]  /*86250*/  IADD3 R20, P2, R52, R28, RZ ;  /* 0x0000001c34147210 */ /* 0x004fca0007f5e0ff */
[----:B------:R-:W-:-:S05]  /*86260*/  IMAD.X R21, R51, 0x1, R27, P2 ;  /* 0x0000000133157824 */ /* 0x000fca00010e061b */
[----:B------:R0:W-:Y:S04]  /*86270*/  STL.64 [R1+0x41a0], R20 ;  /* 0x0041a01401007387 */ /* 0x0001e80000100a00 */
[----:B------:R1:W-:Y:S01]  /*86280*/  STL.64 [R1+0x6250], R26 ;  /* 0x0062501a01007387 */ /* 0x0003e20000100a00 */
[----:B------:R-:W-:Y:S02]  /*86290*/  IMAD.MOV.U32 R51, RZ, RZ, R11 ;  /* 0x000000ffff337224 */ /* 0x000fe400078e000b */
[----:B0-----:R-:W-:Y:S01]  /*862a0*/  IMAD.MOV.U32 R21, RZ, RZ, R10 ;  /* 0x000000ffff157224 */ /* 0x001fe200078e000a */
[----:B------:R-:W-:Y:S02]  /*862b0*/  IADD3 R10, P2, R52, R34, RZ ;  /* 0x00000022340a7210 */ /* 0x000fe40007f5e0ff */
[----:B-1----:R-:W-:-:S02]  /*862c0*/  SHF.R.S32.HI R26, RZ, 0x1f, R52 ;  /* 0x0000001fff1a7819 */ /* 0x002fc40000011434 */
[----:B---3--:R-:W-:-:S03]  /*862d0*/  IADD3 R24, P0, R52, R32, RZ ;  /* 0x0000002034187210 */ /* 0x008fc60007f1e0ff */
[C---:B------:R-:W-:Y:S02]  /*862e0*/  IMAD.X R7, R26.reuse, 0x1, R29, P1 ;  /* 0x000000011a077824 */ /* 0x040fe400008e061d */
[C---:B------:R-:W-:Y:S02]  /*862f0*/  IMAD.X R25, R26.reuse, 0x1, R31, P0 ;  /* 0x000000011a197824 */ /* 0x040fe400000e061f */
[----:B------:R-:W-:Y:S01]  /*86300*/  IMAD.X R11, R26, 0x1, R33, P2 ;  /* 0x000000011a0b7824 */ /* 0x000fe200010e0621 */
[----:B------:R0:W-:Y:S01]  /*86310*/  STL.64 [R1+0x4198], R6 ;  /* 0x0041980601007387 */ /* 0x0001e20000100a00 */
[----:B------:R-:W-:Y:S01]  /*86320*/  IMAD.MOV.U32 R20, RZ, RZ, R14 ;  /* 0x000000ffff147224 */ /* 0x000fe200078e000e */
[----:B------:R-:W-:Y:S01]  /*86330*/  IADD3 R14, P1, R52, R36, RZ ;  /* 0x00000024340e7210 */ /* 0x000fe20007f3e0ff */
[----:B------:R-:W-:Y:S01]  /*86340*/  IMAD.MOV.U32 R27, RZ, RZ, R51 ;  /* 0x000000ffff1b7224 */ /* 0x000fe200078e0033 */
[----:B0-----:R-:W2:Y:S04]  /*86350*/  LDL.LU.64 R6, [R1+0x6278] ;  /* 0x0062780001067983 */ /* 0x001ea80000300a00 */
[----:B------:R-:W-:Y:S04]  /*86360*/  STL.64 [R1+0x4190], R24 ;  /* 0x0041901801007387 */ /* 0x000fe80000100a00 */
[----:B------:R0:W-:Y:S01]  /*86370*/  STL.64 [R1+0x4188], R10 ;  /* 0x0041880a01007387 */ /* 0x0001e20000100a00 */
[----:B------:R-:W-:-:S02]  /*86380*/  IMAD.MOV.U32 R51, RZ, RZ, R15 ;  /* 0x000000ffff337224 */ /* 0x000fc400078e000f */
[----:B------:R-:W-:Y:S01]  /*86390*/  IMAD.X R15, R26, 0x1, R35, P1 ;  /* 0x000000011a0f7824 */ /* 0x000fe200008e0623 */
[----:B0-----:R-:W3:Y:S04]  /*863a0*/  LDL.LU.64 R10, [R1+0x6270] ;  /* 0x00627000010a7983 */ /* 0x001ee80000300a00 */
[----:B------:R-:W-:Y:S04]  /*863b0*/  STL.64 [R1+0x6248], R32 ;  /* 0x0062482001007387 */ /* 0x000fe80000100a00 */
[----:B------:R0:W-:Y:S04]  /*863c0*/  STL.64 [R1+0x4180], R14 ;  /* 0x0041800e01007387 */ /* 0x0001e80000100a00 */
[----:B0-----:R-:W4:Y:S04]  /*863d0*/  LDL.LU.64 R14, [R1+0x6268] ;  /* 0x00626800010e7983 */ /* 0x001f280000300a00 */
[----:B------:R0:W-:Y:S02]  /*863e0*/  STL.64 [R1+0x6240], R34 ;  /* 0x0062402201007387 */ /* 0x0001e40000100a00 */
[----:B0-----:R-:W-:-:S02]  /*863f0*/  IADD3 R34, P1, R52, R12, RZ ;  /* 0x0000000c34227210 */ /* 0x001fc40007f3e0ff */
[----:B--2---:R-:W-:-:S05]  /*86400*/  IADD3 R24, P0, R52, R6, RZ ;  /* 0x0000000634187210 */ /* 0x004fca0007f1e0ff */
[----:B------:R-:W-:-:S05]  /*86410*/  IMAD.X R25, R26, 0x1, R5, P0 ;  /* 0x000000011a197824 */ /* 0x000fca00000e0605 */
[----:B------:R4:W-:Y:S01]  /*86420*/  STL.64 [R1+0x4178], R24 ;  /* 0x0041781801007387 */ /* 0x0009e20000100a00 */
[----:B---3--:R-:W-:-:S05]  /*86430*/  IADD3 R32, P2, R52, R10, RZ ;  /* 0x0000000a34207210 */ /* 0x008fca0007f5e0ff */
[----:B------:R-:W-:-:S05]  /*86440*/  IMAD.X R33, R26, 0x1, R7, P2 ;  /* 0x000000011a217824 */ /* 0x000fca00010e0607 */
[----:B------:R0:W-:Y:S04]  /*86450*/  STL.64 [R1+0x4170], R32 ;  /* 0x0041702001007387 */ /* 0x0001e80000100a00 */
[----:B------:R1:W-:Y:S01]  /*86460*/  STL.64 [R1+0x6238], R6 ;  /* 0x0062380601007387 */ /* 0x0003e20000100a00 */
[----:B------:R-:W-:Y:S01]  /*86470*/  IMAD.MOV.U32 R26, RZ, RZ, R21 ;  /* 0x000000ffff1a7224 */ /* 0x000fe200078e0015 */
[C---:B----4-:R-:W-:Y:S01]  /*86480*/  IADD3 R24, P0, R52.reuse, R14, RZ ;  /* 0x0000000e34187210 */ /* 0x050fe20007f1e0ff */
[----:B0-----:R-:W-:Y:S01]  /*86490*/  IMAD.MOV.U32 R33, RZ, RZ, R20 ;  /* 0x000000ffff217224 */ /* 0x001fe200078e0014 */
[----:B------:R-:W-:Y:S02]  /*864a0*/  IADD3 R20, P2, R52, R15, RZ ;  /* 0x0000000f34147210 */ /* 0x000fe40007f5e0ff */
[----:B-1----:R-:W-:Y:S01]  /*864b0*/  SHF.R.S32.HI R6, RZ, 0x1f, R52 ;  /* 0x0000001fff067819 */ /* 0x002fe20000011434 */
[----:B------:R-:W-:Y:S04]  /*864c0*/  STL.64 [R1+0x6230], R14 ;  /* 0x0062300e01007387 */ /* 0x000fe80000100a00 */
[----:B------:R-:W-:-:S02]  /*864d0*/  IMAD.X R35, R6, 0x1, R11, P1 ;  /* 0x0000000106237824 */ /* 0x000fc400008e060b */
[C---:B------:R-:W-:Y:S02]  /*864e0*/  IMAD.X R25, R6.reuse, 0x1, R13, P0 ;  /* 0x0000000106197824 */ /* 0x040fe400000e060d */
[----:B------:R-:W-:Y:S01]  /*864f0*/  IMAD.X R21, R6, 0x1, R37, P2 ;  /* 0x0000000106157824 */ /* 0x000fe200010e0625 */
[----:B------:R-:W-:Y:S04]  /*86500*/  STL.64 [R1+0x4168], R34 ;  /* 0x0041682201007387 */ /* 0x000fe80000100a00 */
[----:B------:R-:W-:Y:S04]  /*86510*/  STL [R1+0x5644], R52 ;  /* 0x0056443401007387 */ /* 0x000fe80000100800 */
[----:B------:R-:W-:Y:S04]  /*86520*/  STL.64 [R1+0x4160], R24 ;  /* 0x0041601801007387 */ /* 0x000fe80000100a00 */
[----:B------:R0:W-:Y:S04]  /*86530*/  STL.64 [R1+0x4158], R20 ;  /* 0x0041581401007387 */ /* 0x0001e80000100a00 */
[----:B0-----:R-:W2:Y:S01]  /*86540*/  LDL.LU.64 R20, [R1+0x6260] ;  /* 0x0062600001147983 */ /* 0x001ea20000300a00 */
[----:B------:R-:W-:-:S02]  /*86550*/  IADD3 R34, P1, R52, R16, RZ ;  /* 0x0000001034227210 */ /* 0x000fc40007f3e0ff */
[----:B------:R-:W-:Y:S02]  /*86560*/  IADD3 R24, P0, R53, R18, RZ ;  /* 0x0000001235187210 */ /* 0x000fe40007f1e0ff */
[----:B------:R-:W-:Y:S01]  /*86570*/  SHF.R.S32.HI R52, RZ, 0x1f, R53 ;  /* 0x0000001fff347819 */ /* 0x000fe20000011435 */
[----:B------:R-:W-:-:S04]  /*86580*/  IMAD.X R35, R6, 0x1, R38, P1 ;  /* 0x0000000106237824 */ /* 0x000fc800008e0626 */
[----:B------:R-:W-:Y:S01]  /*86590*/  IMAD.X R25, R52, 0x1, R17, P0 ;  /* 0x0000000134197824 */ /* 0x000fe200000e0611 */
[----:B------:R-:W-:Y:S01]  /*865a0*/  STL.64 [R1+0x4150], R34 ;  /* 0x0041502201007387 */ /* 0x000fe20000100a00 */
[----:B------:R-:W-:-:S03]  /*865b0*/  IMAD.MOV.U32 R7, RZ, RZ, R26 ;  /* 0x000000ffff077224 */ /* 0x000fc600078e001a */
[----:B------:R0:W-:Y:S01]  /*865c0*/  STL.64 [R1+0x4148], R24 ;  /* 0x0041481801007387 */ /* 0x0001e20000100a00 */
[----:B------:R-:W-:-:S03]  /*865d0*/  IMAD.MOV.U32 R32, RZ, RZ, R27 ;  /* 0x000000ffff207224 */ /* 0x000fc600078e001b */
[----:B0-----:R-:W3:Y:S04]  /*865e0*/  LDL.LU.64 R24, [R1+0x6258] ;  /* 0x0062580001187983 */ /* 0x001ee80000300a00 */
[----:B------:R-:W-:Y:S01]  /*865f0*/  STL.64 [R1+0x6228], R16 ;  /* 0x0062281001007387 */ /* 0x000fe20000100a00 */
[----:B--2---:R-:W-:-:S05]  /*86600*/  IADD3 R26, P2, R53, R20, RZ ;  /* 0x00000014351a7210 */ /* 0x004fca0007f5e0ff */
[----:B------:R-:W-:-:S05]  /*86610*/  IMAD.X R27, R52, 0x1, R19, P2 ;  /* 0x00000001341b7824 */ /* 0x000fca00010e0613 */
[----:B------:R0:W-:Y:S04]  /*86620*/  STL.64 [R1+0x4140], R26 ;  /* 0x0041401a01007387 */ /* 0x0001e80000100a00 */
[----:B0-----:R-:W2:Y:S01]  /*86630*/  LDL.LU.64 R26, [R1+0x6250] ;  /* 0x00625000011a7983 */ /* 0x001ea20000300a00 */
[C---:B------:R-:W-:Y:S02]  /*86640*/  IADD3 R34, P1, R53.reuse, R22, RZ ;  /* 0x0000001635227210 */ /* 0x040fe40007f3e0ff */
[----:B---3--:R-:W-:-:S03]  /*86650*/  IADD3 R16, P0, R53, R24, RZ ;  /* 0x0000001835107210 */ /* 0x008fc60007f1e0ff */
[C---:B------:R-:W-:Y:S02]  /*86660*/  IMAD.X R35, R52.reuse, 0x1, R21, P1 ;  /* 0x0000000134237824 */ /* 0x040fe400008e0615 */
[----:B------:R-:W-:Y:S02]  /*86670*/  IMAD.MOV.U32 R14, RZ, RZ, R7 ;  /* 0x000000ffff0e7224 */ /* 0x000fe400078e0007 */
[----:B------:R-:W-:Y:S01]  /*86680*/  IMAD.X R17, R52, 0x1, R23, P0 ;  /* 0x0000000134117824 */ /* 0x000fe200000e0617 */
[----:B------:R-:W-:Y:S01]  /*86690*/  STL.64 [R1+0x4138], R34 ;  /* 0x0041382201007387 */ /* 0x000fe20000100a00 */
[----:B------:R-:W-:-:S03]  /*866a0*/  IMAD.MOV.U32 R7, RZ, RZ, R33 ;  /* 0x000000ffff077224 */ /* 0x000fc600078e0021 */
[----:B------:R0:W-:Y:S01]  /*866b0*/  STL.64 [R1+0x4130], R16 ;  /* 0x0041301001007387 */ /* 0x0001e20000100a00 */
[----:B------:R-:W-:Y:S02]  /*866c0*/  IMAD.MOV.U32 R6, RZ, RZ, R32 ;  /* 0x000000ffff067224 */ /* 0x000fe400078e0020 */
[----:B0-----:R-:W-:Y:S02]  /*866d0*/  IMAD.MOV.U32 R17, RZ, RZ, R14 ;  /* 0x000000ffff117224 */ /* 0x001fe400078e000e */
[----:B------:R-:W-:Y:S01]  /*866e0*/  IMAD.MOV.U32 R14, RZ, RZ, R7 ;  /* 0x000000ffff0e7224 */ /* 0x000fe200078e0007 */
[----:B------:R-:W-:Y:S02]  /*866f0*/  SHF.R.S32.HI R7, RZ, 0x1f, R53 ;  /* 0x0000001fff077819 */ /* 0x000fe40000011435 */
[C---:B------:R-:W-:Y:S02]  /*86700*/  IADD3 R34, P1, R53.reuse, R28, RZ ;  /* 0x0000001c35227210 */ /* 0x040fe40007f3e0ff */
[----:B--2---:R-:W-:-:S03]  /*86710*/  IADD3 R32, P2, R53, R26, RZ ;  /* 0x0000001a35207210 */ /* 0x004fc60007f5e0ff */
[C---:B------:R-:W-:Y:S02]  /*86720*/  IMAD.X R35, R7.reuse, 0x1, R27, P1 ;  /* 0x0000000107237824 */ /* 0x040fe400008e061b */
[----:B------:R-:W-:-:S05]  /*86730*/  IMAD.X R33, R7, 0x1, R25, P2 ;  /* 0x0000000107217824 */ /* 0x000fca00010e0619 */
[----:B------:R0:W-:Y:S04]  /*86740*/  STL.64 [R1+0x4128], R32 ;  /* 0x0041282001007387 */ /* 0x0001e80000100a00 */
[----:B0-----:R-:W2:Y:S04]  /*86750*/  LDL.LU.64 R32, [R1+0x6248] ;  /* 0x0062480001207983 */ /* 0x001ea80000300a00 */
[----:B------:R-:W-:Y:S04]  /*86760*/  STL.64 [R1+0x6218], R24 ;  /* 0x0062181801007387 */ /* 0x000fe80000100a00 */
[----:B------:R0:W-:Y:S04]  /*86770*/  STL.64 [R1+0x4120], R34 ;  /* 0x0041202201007387 */ /* 0x0001e80000100a00 */
[----:B0-----:R-:W3:Y:S01]  /*86780*/  LDL.LU.64 R34, [R1+0x6240] ;  /* 0x0062400001227983 */ /* 0x001ee20000300a00 */
[----:B------:R-:W-:Y:S01]  /*86790*/  IMAD.MOV.U32 R52, RZ, RZ, R6 ;  /* 0x000000ffff347224 */ /* 0x000fe200078e0006 */
[----:B------:R-:W-:Y:S01]  /*867a0*/  IADD3 R6, P0, R53, R30, RZ ;  /* 0x0000001e35067210 */ /* 0x000fe20007f1e0ff */
[----:B------:R-:W-:-:S02]  /*867b0*/  IMAD.MOV.U32 R16, RZ, RZ, R17 ;  /* 0x000000ffff107224 */ /* 0x000fc400078e0011 */
[----:B------:R-:W-:Y:S02]  /*867c0*/  IMAD.MOV.U32 R17, RZ, RZ, R52 ;  /* 0x000000ffff117224 */ /* 0x000fe400078e0034 */
[----:B------:R-:W-:Y:S02]  /*867d0*/  IMAD.X R7, R7, 0x1, R29, P0 ;  /* 0x0000000107077824 */ /* 0x000fe400000e061d */
[----:B------:R-:W-:-:S03]  /*867e0*/  IMAD.MOV.U32 R52, RZ, RZ, R14 ;  /* 0x000000ffff347224 */ /* 0x000fc600078e000e */
[----:B------:R0:W-:Y:S04]  /*867f0*/  STL.64 [R1+0x4118], R6 ;  /* 0x0041180601007387 */ /* 0x0001e80000100a00 */
[----:B0-----:R-:W4:Y:S01]  /*86800*/  LDL.LU.64 R6, [R1+0x6238] ;  /* 0x0062380001067983 */ /* 0x001f220000300a00 */
[C---:B--2---:R-:W-:Y:S02]  /*86810*/  IADD3 R24, P2, R53.reuse, R32, RZ ;  /* 0x0000002035187210 */ /* 0x044fe40007f5e0ff */
[----:B---3--:R-:W-:-:S05]  /*86820*/  IADD3 R14, P1, R53, R34, RZ ;  /* 0x00000022350e7210 */ /* 0x008fca0007f3e0ff */
[----:B------:R-:W-:Y:S04]  /*86830*/  STL [R1+0x4108], R14 ;  /* 0x0041080e01007387 */ /* 0x000fe80000100800 */
[----:B------:R0:W-:Y:S02]  /*86840*/  STL.64 [R1+0x6210], R28 ;  /* 0x0062101c01007387 */ /* 0x0001e40000100a00 */
[----:B0-----:R-:W-:Y:S01]  /*86850*/  IMAD.MOV.U32 R29, RZ, RZ, R15 ;  /* 0x000000ffff1d7224 */ /* 0x001fe200078e000f */
[----:B------:R-:W-:-:S05]  /*86860*/  SHF.R.S32.HI R29, RZ, 0x1f, R53 ;  /* 0x0000001fff1d7819 */ /* 0x000fca0000011435 */
[C---:B------:R-:W-:Y:S02]  /*86870*/  IMAD.X R25, R29.reuse, 0x1, R31, P2 ;  /* 0x000000011d197824 */ /* 0x040fe400010e061f */
[----:B------:R-:W-:-:S03]  /*86880*/  IMAD.X R29, R29, 0x1, R33, P1 ;  /* 0x000000011d1d7824 */ /* 0x000fc600008e0621 */
[----:B------:R-:W-:Y:S01]  /*86890*/  STL.64 [R1+0x4110], R24 ;  /* 0x0041101801007387 */ /* 0x000fe20000100a00 */
[----:B------:R-:W-:Y:S01]  /*868a0*/  IMAD.MOV.U32 R28, RZ, RZ, R14 ;  /* 0x000000ffff1c7224 */ /* 0x000fe200078e000e */
[----:B------:R-:W-:Y:S02]  /*868b0*/  IADD3 R14, P0, R53, R36, RZ ;  /* 0x00000024350e7210 */ /* 0x000fe40007f1e0ff */
[----:B------:R0:W-:Y:S02]  /*868c0*/  STL [R1+0x410c], R29 ;  /* 0x00410c1d01007387 */ /* 0x0001e40000100800 */
[----:B0-----:R-:W-:Y:S01]  /*868d0*/  IMAD.MOV.U32 R29, RZ, RZ, R17 ;  /* 0x000000ffff1d7224 */ /* 0x001fe200078e0011 */
[----:B------:R-:W-:Y:S01]  /*868e0*/  SHF.R.S32.HI R17, RZ, 0x1f, R53 ;  /* 0x0000001fff117819 */ /* 0x000fe20000011435 */
[----:B------:R-:W-:Y:S04]  /*868f0*/  STL.64 [R1+0x6208], R32 ;  /* 0x0062082001007387 */ /* 0x000fe80000100a00 */
[----:B------:R-:W-:-:S05]  /*86900*/  IMAD.X R15, R17, 0x1, R35, P0 ;  /* 0x00000001110f7824 */ /* 0x000fca00000e0623 */
[----:B------:R0:W-:Y:S04]  /*86910*/  STL.64 [R1+0x4100], R14 ;  /* 0x0041000e01007387 */ /* 0x0001e80000100a00 */
[----:B0-----:R-:W2:Y:S01]  /*86920*/  LDL.LU.64 R14, [R1+0x6230] ;  /* 0x00623000010e7983 */ /* 0x001ea20000300a00 */
[C---:B----4-:R-:W-:Y:S01]  /*86930*/  IADD3 R24, P2, R53.reuse, R6, RZ ;  /* 0x0000000635187210 */ /* 0x050fe20007f5e0ff */
[----:B------:R-:W-:Y:S01]  /*86940*/  IMAD.MOV.U32 R28, RZ, RZ, R16 ;  /* 0x000000ffff1c7224 */ /* 0x000fe200078e0010 */
[----:B------:R-:W-:-:S03]  /*86950*/  IADD3 R16, P1, R53, R10, RZ ;  /* 0x0000000a35107210 */ /* 0x000fc60007f3e0ff */
[C---:B------:R-:W-:Y:S02]  /*86960*/  IMAD.X R25, R17.reuse, 0x1, R5, P2 ;  /* 0x0000000111197824 */ /* 0x040fe400010e0605 */
[----:B------:R-:W-:Y:S01]  /*86970*/  IMAD.X R17, R17, 0x1, R7, P1 ;  /* 0x0000000111117824 */ /* 0x000fe200008e0607 */
[----:B------:R-:W-:Y:S01]  /*86980*/  STL.64 [R1+0x6200], R34 ;  /* 0x0062002201007387 */ /* 0x000fe20000100a00 */
[----:B------:R-:W-:-:S03]  /*86990*/  IMAD.MOV.U32 R32, RZ, RZ, R28 ;  /* 0x000000ffff207224 */ /* 0x000fc600078e001c */
[----:B------:R-:W-:Y:S01]  /*869a0*/  STL.64 [R1+0x40f8], R24 ;  /* 0x0040f81801007387 */ /* 0x000fe20000100a00 */
[----:B------:R-:W-:-:S03]  /*869b0*/  IMAD.MOV.U32 R28, RZ, RZ, R52 ;  /* 0x000000ffff1c7224 */ /* 0x000fc600078e0034 */
[----:B------:R0:W-:Y:S01]  /*869c0*/  STL.64 [R1+0x40f0], R16 ;  /* 0x0040f01001007387 */ /* 0x0001e20000100a00 */
[----:B------:R-:W-:Y:S01]  /*869d0*/  IMAD.MOV.U32 R52, RZ, RZ, R54 ;  /* 0x000000ffff347224 */ /* 0x000fe200078e0036 */
[C---:B------:R-:W-:Y:S01]  /*869e0*/  IADD3 R54, P0, R53.reuse, R12, RZ ;  /* 0x0000000c35367210 */ /* 0x040fe20007f1e0ff */
[----:B------:R-:W-:Y:S02]  /*869f0*/  IMAD.MOV.U32 R33, RZ, RZ, R29 ;  /* 0x000000ffff217224 */ /* 0x000fe400078e001d */
[----:B------:R-:W-:Y:S01]  /*86a00*/  IMAD.MOV.U32 R29, RZ, RZ, R55 ;  /* 0x000000ffff1d7224 */ /* 0x000fe200078e0037 */
[----:B0-----:R-:W3:Y:S04]  /*86a10*/  LDL.LU.64 R16, [R1+0x6228] ;  /* 0x0062280001107983 */ /* 0x001ee80000300a00 */
[----:B------:R2:W-:Y:S02]  /*86a20*/  STL.64 [R1+0x61f8], R6 ;  /* 0x0061f80601007387 */ /* 0x0005e40000100a00 */
[----:B--2---:R-:W-:-:S02]  /*86a30*/  IADD3 R6, P1, R53, R15, RZ ;  /* 0x0000000f35067210 */ /* 0x004fc40007f3e0ff */
[----:B------:R0:W-:Y:S02]  /*86a40*/  STL.64 [R1+0x61f0], R14 ;  /* 0x0061f00e01007387 */ /* 0x0001e40000100a00 */
[----:B0-----:R-:W-:-:S05]  /*86a50*/  SHF.R.S32.HI R15, RZ, 0x1f, R53 ;  /* 0x0000001fff0f7819 */ /* 0x001fca0000011435 */
[----:B------:R-:W-:-:S05]  /*86a60*/  IMAD.X R55, R15, 0x1, R11, P0 ;  /* 0x000000010f377824 */ /* 0x000fca00000e060b */
[----:B------:R0:W-:Y:S04]  /*86a70*/  STL.64 [R1+0x40e8], R54 ;  /* 0x0040e83601007387 */ /* 0x0001e80000100a00 */
[----:B0-----:R-:W2:Y:S01]  /*86a80*/  LDL.LU.64 R54, [R1+0x6220] ;  /* 0x0062200001367983 */ /* 0x001ea20000300a00 */
[----:B------:R-:W-:Y:S01]  /*86a90*/  IMAD.MOV.U32 R34, RZ, RZ, R33 ;  /* 0x000000ffff227224 */ /* 0x000fe200078e0021 */
[----:B------:R-:W-:Y:S01]  /*86aa0*/  IADD3 R24, P2, R53, R14, RZ ;  /* 0x0000000e35187210 */ /* 0x000fe20007f5e0ff */
[----:B------:R-:W-:Y:S02]  /*86ab0*/  IMAD.MOV.U32 R25, RZ, RZ, R32 ;  /* 0x000000ffff197224 */ /* 0x000fe400078e0020 */
[----:B------:R-:W-:Y:S02]  /*86ac0*/  IMAD.MOV.U32 R33, RZ, RZ, R29 ;  /* 0x000000ffff217224 */ /* 0x000fe400078e001d */
[----:B------:R-:W-:-:S02]  /*86ad0*/  IMAD.MOV.U32 R29, RZ, RZ, R15 ;  /* 0x000000ffff1d7224 */ /* 0x000fc400078e000f */
[----:B------:R-:W-:Y:S02]  /*86ae0*/  IMAD.MOV.U32 R15, RZ, RZ, R7 ;  /* 0x000000ffff0f7224 */ /* 0x000fe400078e0007 */
[----:B------:R-:W-:Y:S02]  /*86af0*/  IMAD.MOV.U32 R7, RZ, RZ, R25 ;  /* 0x000000ffff077224 */ /* 0x000fe400078e0019 */
[----:B------:R-:W-:Y:S01]  /*86b00*/  IMAD.X R25, R29, 0x1, R13, P2 ;  /* 0x000000011d197824 */ /* 0x000fe200010e060d */
[----:B------:R-:W-:Y:S01]  /*86b10*/  STL [R1+0x40d8], R6 ;  /* 0x0040d80601007387 */ /* 0x000fe20000100800 */
[----:B------:R-:W-:Y:S01]  /*86b20*/  IMAD.MOV.U32 R32, RZ, RZ, R28 ;  /* 0x000000ffff207224 */ /* 0x000fe200078e001c */
[----:B---3--:R-:W-:Y:S01]  /*86b30*/  IADD3 R28, P0, R53, R16, RZ ;  /* 0x00000010351c7210 */ /* 0x008fe20007f1e0ff */
[----:B------:R-:W-:Y:S01]  /*86b40*/  IMAD.MOV.U32 R14, RZ, RZ, R6 ;  /* 0x000000ffff0e7224 */ /* 0x000fe200078e0006 */
[----:B------:R-:W-:Y:S04]  /*86b50*/  STL [R1+0x5648], R53 ;  /* 0x0056483501007387 */ /* 0x000fe80000100800 */
[----:B------:R2:W-:Y:S01]  /*86b60*/  STL.64 [R1+0x40e0], R24 ;  /* 0x0040e01801007387 */ /* 0x0005e20000100a00 */
[----:B------:R-:W-:-:S02]  /*86b70*/  IMAD.X R15, R29, 0x1, R37, P1 ;  /* 0x000000011d0f7824 */ /* 0x000fc400008e0625 */
[----:B------:R-:W-:-:S03]  /*86b80*/  IMAD.X R29, R29, 0x1, R38, P0 ;  /* 0x000000011d1d7824 */ /* 0x000fc600000e0626 */
[----:B------:R-:W-:Y:S04]  /*86b90*/  STL [R1+0x40dc], R15 ;  /* 0x0040dc0f01007387 */ /* 0x000fe80000100800 */
[----:B------:R0:W-:Y:S01]  /*86ba0*/  STL.64 [R1+0x40d0], R28 ;  /* 0x0040d01c01007387 */ /* 0x0001e20000100a00 */
[----:B--2---:R-:W-:Y:S02]  /*86bb0*/  IADD3 R24, P2, R54, R18, RZ ;  /* 0x0000001236187210 */ /* 0x004fe40007f5e0ff */
[----:B------:R-:W-:-:S05]  /*86bc0*/  SHF.R.S32.HI R6, RZ, 0x1f, R54 ;  /* 0x0000001fff067819 */ /* 0x000fca0000011436 */
[----:B------:R-:W-:Y:S01]  /*86bd0*/  IMAD.X R25, R6, 0x1, R17, P2 ;  /* 0x0000000106197824 */ /* 0x000fe200010e0611 */
[----:B------:R-:W-:-:S04]  /*86be0*/  IADD3 R14, P1, R54, R20, RZ ;  /* 0x00000014360e7210 */ /* 0x000fc80007f3e0ff */
[----:B------:R1:W-:Y:S01]  /*86bf0*/  STL.64 [R1+0x40c8], R24 ;  /* 0x0040c81801007387 */ /* 0x0003e20000100a00 */
[----:B0-----:R-:W-:-:S03]  /*86c00*/  IADD3 R28, P0, R54, R22, RZ ;  /* 0x00000016361c7210 */ /* 0x001fc60007f1e0ff */
[----:B-1----:R-:W2:Y:S04]  /*86c10*/  LDL.LU.64 R24, [R1+0x6218] ;  /* 0x0062180001187983 */ /* 0x002ea80000300a00 */
[----:B------:R0:W-:Y:S02]  /*86c20*/  STL.64 [R1+0x61e8], R16 ;  /* 0x0061e81001007387 */ /* 0x0001e40000100a00 */
[----:B0-----:R-:W-:-:S05]  /*86c30*/  SHF.R.S32.HI R16, RZ, 0x1f, R54 ;  /* 0x0000001fff107819 */ /* 0x001fca0000011436 */
[C---:B------:R-:W-:Y:S02]  /*86c40*/  IMAD.X R15, R16.reuse, 0x1, R19, P1 ;  /* 0x00000001100f7824 */ /* 0x040fe400008e0613 */
[----:B------:R-:W-:-:S03]  /*86c50*/  IMAD.X R29, R16, 0x1, R21, P0 ;  /* 0x00000001101d7824 */ /* 0x000fc600000e0615 */
[----:B------:R-:W-:Y:S04]  /*86c60*/  STL.64 [R1+0x40c0], R14 ;  /* 0x0040c00e01007387 */ /* 0x000fe80000100a00 */
[----:B------:R0:W-:Y:S04]  /*86c70*/  STL.64 [R1+0x40b8], R28 ;  /* 0x0040b81c01007387 */ /* 0x0001e80000100a00 */
[----:B0-----:R-:W3:Y:S01]  /*86c80*/  LDL.LU.64 R28, [R1+0x6210] ;  /* 0x00621000011c7983 */ /* 0x001ee20000300a00 */
[----:B------:R-:W-:Y:S02]  /*86c90*/  IMAD.MOV.U32 R6, RZ, RZ, R7 ;  /* 0x000000ffff067224 */ /* 0x000fe400078e0007 */
[----:B------:R-:W-:-:S02]  /*86ca0*/  IMAD.MOV.U32 R7, RZ, RZ, R34 ;  /* 0x000000ffff077224 */ /* 0x000fc400078e0022 */
[----:B------:R-:W-:Y:S02]  /*86cb0*/  IMAD.MOV.U32 R14, RZ, RZ, R6 ;  /* 0x000000ffff0e7224 */ /* 0x000fe400078e0006 */
[----:B------:R-:W-:Y:S01]  /*86cc0*/  IMAD.MOV.U32 R6, RZ, RZ, R32 ;  /* 0x000000ffff067224 */ /* 0x000fe200078e0020 */
[C---:B------:R-:W-:Y:S01]  /*86cd0*/  IADD3 R32, P1, R54.reuse, R26, RZ ;  /* 0x0000001a36207210 */ /* 0x040fe20007f3e0ff */
[----:B------:R-:W-:Y:S02]  /*86ce0*/  IMAD.MOV.U32 R15, RZ, RZ, R7 ;  /* 0x000000ffff0f7224 */ /* 0x000fe400078e0007 */
[----:B------:R-:W-:Y:S01]  /*86cf0*/  IMAD.MOV.U32 R7, RZ, RZ, R33 ;  /* 0x000000ffff077224 */ /* 0x000fe200078e0021 */
[----:B--2---:R-:W-:-:S05]  /*86d00*/  IADD3 R34, P2, R54, R24, RZ ;  /* 0x0000001836227210 */ /* 0x004fca0007f5e0ff */
[----:B------:R-:W-:Y:S04]  /*86d10*/  STL [R1+0x40b0], R34 ;  /* 0x0040b02201007387 */ /* 0x000fe80000100800 */
[----:B------:R0:W-:Y:S01]  /*86d20*/  STL.64 [R1+0x61d8], R20 ;  /* 0x0061d81401007387 */ /* 0x0001e20000100a00 */
[C---:B------:R-:W-:Y:S02]  /*86d30*/  IMAD.X R33, R16.reuse, 0x1, R25, P1 ;  /* 0x0000000110217824 */ /* 0x040fe400008e0619 */
[----:B0-----:R-:W-:Y:S02]  /*86d40*/  IMAD.MOV.U32 R21, RZ, RZ, R35 ;  /* 0x000000ffff157224 */ /* 0x001fe400078e0023 */
[----:B------:R-:W-:Y:S02]  /*86d50*/  IMAD.MOV.U32 R20, RZ, RZ, R34 ;  /* 0x000000ffff147224 */ /* 0x000fe400078e0022 */
[----:B------:R-:W-:-:S05]  /*86d60*/  IMAD.X R21, R16, 0x1, R23, P2 ;  /* 0x0000000110157824 */ /* 0x000fca00010e0617 */
[----:B------:R-:W-:Y:S04]  /*86d70*/  STL [R1+0x40b4], R21 ;  /* 0x0040b41501007387 */ /* 0x000fe80000100800 */
[----:B------:R-:W-:Y:S01]  /*86d80*/  STL.64 [R1+0x61e0], R22 ;  /* 0x0061e01601007387 */ /* 0x000fe20000100a00 */
[----:B---3--:R-:W-:-:S03]  /*86d90*/  IADD3 R34, P0, R54, R28, RZ ;  /* 0x0000001c36227210 */ /* 0x008fc60007f1e0ff */
[----:B------:R0:W-:Y:S02]  /*86da0*/  STL.64 [R1+0x40a8], R32 ;  /* 0x0040a82001007387 */ /* 0x0001e40000100a00 */
[----:B------:R-:W-:Y:S02]  /*86db0*/  IMAD.X R35, R16, 0x1, R27, P0 ;  /* 0x0000000110237824 */ /* 0x000fe400000e061b */
[----:B0-----:R-:W2:Y:S04]  /*86dc0*/  LDL.LU.64 R32, [R1+0x6208] ;  /* 0x0062080001207983 */ /* 0x001ea80000300a00 */
[----:B------:R0:W-:Y:S04]  /*86dd0*/  STL.64 [R1+0x40a0], R34 ;  /* 0x0040a02201007387 */ /* 0x0001e80000100a00 */
[----:B0-----:R-:W3:Y:S01]  /*86de0*/  LDL.LU.64 R34, [R1+0x6200] ;  /* 0x0062000001227983 */ /* 0x001ee20000300a00 */
[----:B------:R-:W-:-:S05]  /*86df0*/  IADD3 R20, P2, R54, R30, RZ ;  /* 0x0000001e36147210 */ /* 0x000fca0007f5e0ff */
[----:B------:R-:W-:Y:S02]  /*86e00*/  IMAD.X R21, R16, 0x1, R29, P2 ;  /* 0x0000000110157824 */ /* 0x000fe400010e061d */
[----:B------:R-:W-:Y:S02]  /*86e10*/  IMAD.MOV.U32 R17, RZ, RZ, R14 ;  /* 0x000000ffff117224 */ /* 0x000fe400078e000e */
[----:B------:R-:W-:Y:S01]  /*86e20*/  IMAD.MOV.U32 R14, RZ, RZ, R6 ;  /* 0x000000ffff0e7224 */ /* 0x000fe200078e0006 */
[----:B------:R-:W-:Y:S04]  /*86e30*/  STL.64 [R1+0x4098], R20 ;  /* 0x0040981401007387 */ /* 0x000fe80000100a00 */
[----:B------:R0:W-:Y:S01]  /*86e40*/  STL.64 [R1+0x61d0], R28 ;  /* 0x0061d01c01007387 */ /* 0x0001e20000100a00 */
[----:B------:R-:W-:-:S02]  /*86e50*/  IMAD.MOV.U32 R53, RZ, RZ, R15 ;  /* 0x000000ffff357224 */ /* 0x000fc400078e000f */
[----:B------:R-:W-:Y:S01]  /*86e60*/  IMAD.MOV.U32 R15, RZ, RZ, R7 ;  /* 0x000000ffff0f7224 */ /* 0x000fe200078e0007 */
[----:B0-----:R-:W-:Y:S01]  /*86e70*/  SHF.R.S32.HI R28, RZ, 0x1f, R54 ;  /* 0x0000001fff1c7819 */ /* 0x001fe20000011436 */
[----:B------:R-:W-:Y:S02]  /*86e80*/  IMAD.MOV.U32 R21, RZ, RZ, R17 ;  /* 0x000000ffff157224 */ /* 0x000fe400078e0011 */
[----:B------:R-:W-:Y:S01]  /*86e90*/  IMAD.MOV.U32 R17, RZ, RZ, R14 ;  /* 0x000000ffff117224 */ /* 0x000fe200078e000e */
[C---:B------:R-:W-:Y:S01]  /*86ea0*/  IADD3 R14, P2, R54.reuse, R36, RZ ;  /* 0x00000024360e7210 */ /* 0x040fe20007f5e0ff */
[----:B------:R-:W-:Y:S02]  /*86eb0*/  IMAD.MOV.U32 R16, RZ, RZ, R53 ;  /* 0x000000ffff107224 */ /* 0x000fe400078e0035 */
[----:B------:R-:W-:Y:S01]  /*86ec0*/  IMAD.MOV.U32 R53, RZ, RZ, R15 ;  /* 0x000000ffff357224 */ /* 0x000fe200078e000f */
[----:B--2---:R-:W-:-:S05]  /*86ed0*/  IADD3 R6, P1, R54, R32, RZ ;  /* 0x0000002036067210 */ /* 0x004fca0007f3e0ff */
[----:B------:R-:W-:Y:S01]  /*86ee0*/  IMAD.X R7, R28, 0x1, R31, P1 ;  /* 0x000000011c077824 */ /* 0x000fe200008e061f */
[----:B---3--:R-:W-:-:S05]  /*86ef0*/  IADD3 R22, P0, R54, R34, RZ ;  /* 0x0000002236167210 */ /* 0x008fca0007f1e0ff */
[----:B------:R-:W-:Y:S04]  /*86f00*/  STL [R1+0x4088], R22 ;  /* 0x0040881601007387 */ /* 0x000fe80000100800 */
[----:B------:R0:W-:Y:S04]  /*86f10*/  STL.64 [R1+0x4090], R6 ;  /* 0x0040900601007387 */ /* 0x0001e80000100a00 */
[----:B0-----:R-:W2:Y:S01]  /*86f20*/  LDL.LU.64 R6, [R1+0x61f8] ;  /* 0x0061f80001067983 */ /* 0x001ea20000300a00 */
[----:B------:R-:W-:-:S03]  /*86f30*/  IMAD.X R15, R28, 0x1, R35, P2 ;  /* 0x000000011c0f7824 */ /* 0x000fc600010e0623 */
[----:B------:R0:W-:Y:S02]  /*86f40*/  STL.64 [R1+0x61c8], R30 ;  /* 0x0061c81e01007387 */ /* 0x0001e40000100a00 */
[----:B0-----:R-:W-:Y:S02]  /*86f50*/  IMAD.MOV.U32 R31, RZ, RZ, R23 ;  /* 0x000000ffff1f7224 */ /* 0x001fe400078e0017 */
[----:B------:R-:W-:-:S05]  /*86f60*/  IMAD.X R31, R28, 0x1, R33, P0 ;  /* 0x000000011c1f7824 */ /* 0x000fca00000e0621 */
[----:B------:R-:W-:Y:S04]  /*86f70*/  STL [R1+0x408c], R31 ;  /* 0x00408c1f01007387 */ /* 0x000fe80000100800 */
[----:B------:R0:W-:Y:S04]  /*86f80*/  STL.64 [R1+0x4080], R14 ;  /* 0x0040800e01007387 */ /* 0x0001e80000100a00 */
[----:B0-----:R-:W3:Y:S01]  /*86f90*/  LDL.LU.64 R14, [R1+0x61f0] ;  /* 0x0061f000010e7983 */ /* 0x001ee20000300a00 */
[----:B------:R-:W-:Y:S01]  /*86fa0*/  IMAD.MOV.U32 R30, RZ, RZ, R22 ;  /* 0x000000ffff1e7224 */ /* 0x000fe200078e0016 */
[C---:B------:R-:W-:Y:S01]  /*86fb0*/  IADD3 R30, P0, R54.reuse, R10, RZ ;  /* 0x0000000a361e7210 */ /* 0x040fe20007f1e0ff */
[----:B------:R-:W-:Y:S01]  /*86fc0*/  IMAD.MOV.U32 R20, RZ, RZ, R16 ;  /* 0x000000ffff147224 */ /* 0x000fe200078e0010 */
[----:B------:R-:W-:Y:S01]  /*86fd0*/  IADD3 R16, P2, R54, R12, RZ ;  /* 0x0000000c36107210 */ /* 0x000fe20007f5e0ff */
[----:B------:R-:W-:-:S02]  /*86fe0*/  IMAD.MOV.U32 R29, RZ, RZ, R21 ;  /* 0x000000ffff1d7224 */ /* 0x000fc400078e0015 */
[----:B------:R-:W-:Y:S01]  /*86ff0*/  IMAD.MOV.U32 R21, RZ, RZ, R17 ;  /* 0x000000ffff157224 */ /* 0x000fe200078e0011 */
[----:B--2---:R-:W-:Y:S01]  /*87000*/  IADD3 R22, P1, R54, R6, RZ ;  /* 0x0000000636167210 */ /* 0x004fe20007f3e0ff */
[----:B------:R-:W-:-:S04]  /*87010*/  IMAD.X R31, R28, 0x1, R7, P0 ;  /* 0x000000011c1f7824 */ /* 0x000fc800000e0607 */
[----:B------:R-:W-:-:S05]  /*87020*/  IMAD.X R23, R28, 0x1, R5, P1 ;  /* 0x000000011c177824 */ /* 0x000fca00008e0605 */
[----:B------:R-:W-:Y:S04]  /*87030*/  STL.64 [R1+0x4078], R22 ;  /* 0x0040781601007387 */ /* 0x000fe80000100a00 */
[----:B------:R-:W-:Y:S04]  /*87040*/  STL.64 [R1+0x4070], R30 ;  /* 0x0040701e01007387 */ /* 0x000fe80000100a00 */
[----:B------:R0:W-:Y:S02]  /*87050*/  STL.64 [R1+0x61b8], R6 ;  /* 0x0061b80601007387 */ /* 0x0001e40000100a00 */
[----:B0-----:R-:W-:Y:S01]  /*87060*/  SHF.R.S32.HI R7, RZ, 0x1f, R54 ;  /* 0x0000001fff077819 */ /* 0x001fe20000011436 */
[----:B------:R-:W-:-:S02]  /*87070*/  IMAD.MOV.U32 R31, RZ, RZ, R29 ;  /* 0x000000ffff1f7224 */ /* 0x000fc400078e001d */
[----:B------:R-:W-:Y:S02]  /*87080*/  IMAD.MOV.U32 R29, RZ, RZ, R21 ;  /* 0x000000ffff1d7224 */ /* 0x000fe400078e0015 */
[----:B------:R-:W-:Y:S02]  /*87090*/  IMAD.X R17, R7, 0x1, R11, P2 ;  /* 0x0000000107117824 */ /* 0x000fe400010e060b */
[----:B------:R-:W-:Y:S01]  /*870a0*/  IMAD.MOV.U32 R23, RZ, RZ, R31 ;  /* 0x000000ffff177224 */ /* 0x000fe200078e001f */
[----:B---3--:R-:W-:Y:S01]  /*870b0*/  STL.64 [R1+0x61b0], R14 ;  /* 0x0061b00e01007387 */ /* 0x008fe20000100a00 */
[C---:B------:R-:W-:Y:S01]  /*870c0*/  IADD3 R22, P1, R54.reuse, R14, RZ ;  /* 0x0000000e36167210 */ /* 0x040fe20007f3e0ff */
[----:B------:R-:W-:Y:S02]  /*870d0*/  IMAD.MOV.U32 R31, RZ, RZ, R29 ;  /* 0x000000ffff1f7224 */ /* 0x000fe400078e001d */
[----:B------:R0:W-:Y:S01]  /*870e0*/  STL.64 [R1+0x4068], R16 ;  /* 0x0040681001007387 */ /* 0x0001e20000100a00 */
[----:B------:R-:W-:Y:S01]  /*870f0*/  IMAD.MOV.U32 R28, RZ, RZ, R20 ;  /* 0x000000ffff1c7224 */ /* 0x000fe200078e0014 */
[----:B------:R-:W-:Y:S01]  /*87100*/  IADD3 R20, P0, R54, R15, RZ ;  /* 0x0000000f36147210 */ /* 0x000fe20007f1e0ff */
[----:B------:R-:W-:-:S02]  /*87110*/  IMAD.MOV.U32 R29, RZ, RZ, R7 ;  /* 0x000000ffff1d7224 */ /* 0x000fc400078e0007 */
[----:B------:R-:W-:Y:S02]  /*87120*/  IMAD.MOV.U32 R7, RZ, RZ, R23 ;  /* 0x000000ffff077224 */ /* 0x000fe400078e0017 */
[C---:B------:R-:W-:Y:S01]  /*87130*/  IMAD.X R23, R29.reuse, 0x1, R13, P1 ;  /* 0x000000011d177824 */ /* 0x040fe200008e060d */
[----:B0-----:R-:W2:Y:S01]  /*87140*/  LDL.LU.64 R16, [R1+0x61e8] ;  /* 0x0061e80001107983 */ /* 0x001ea20000300a00 */
[----:B------:R-:W-:-:S03]  /*87150*/  IMAD.X R21, R29, 0x1, R37, P0 ;  /* 0x000000011d157824 */ /* 0x000fc600000e0625 */
[----:B------:R-:W-:Y:S04]  /*87160*/  STL.64 [R1+0x61c0], R10 ;  /* 0x0061c00a01007387 */ /* 0x000fe80000100a00 */
[----:B------:R-:W-:Y:S04]  /*87170*/  STL [R1+0x564c], R54 ;  /* 0x00564c3601007387 */ /* 0x000fe80000100800 */
[----:B------:R0:W-:Y:S04]  /*87180*/  STL.64 [R1+0x4060], R22 ;  /* 0x0040601601007387 */ /* 0x0001e80000100a00 */
[----:B0-----:R-:W3:Y:S04]  /*87190*/  LDL.LU.64 R22, [R1+0x61e0] ;  /* 0x0061e00001167983 */ /* 0x001ee80000300a00 */
[----:B------:R0:W-:Y:S04]  /*871a0*/  STL.64 [R1+0x4058], R20 ;  /* 0x0040581401007387 */ /* 0x0001e80000100a00 */
[----:B0-----:R-:W4:Y:S01]  /*871b0*/  LDL.LU.64 R20, [R1+0x61d8] ;  /* 0x0061d80001147983 */ /* 0x001f220000300a00 */
[----:B------:R-:W-:Y:S01]  /*871c0*/  IMAD.MOV.U32 R30, RZ, RZ, R28 ;  /* 0x000000ffff1e7224 */ /* 0x000fe200078e001c */
[----:B------:R-:W-:-:S02]  /*871d0*/  IADD3 R10, P1, R55, R18, RZ ;  /* 0x00000012370a7210 */ /* 0x000fc40007f3e0ff */
[----:B------:R-:W-:Y:S01]  /*871e0*/  SHF.R.S32.HI R14, RZ, 0x1f, R55 ;  /* 0x0000001fff0e7819 */ /* 0x000fe20000011437 */
[----:B------:R-:W-:Y:S01]  /*871f0*/  IMAD.MOV.U32 R15, RZ, RZ, R7 ;  /* 0x000000ffff0f7224 */ /* 0x000fe200078e0007 */
[----:B--2---:R-:W-:-:S03]  /*87200*/  IADD3 R28, P2, R54, R16, RZ ;  /* 0x00000010361c7210 */ /* 0x004fc60007f5e0ff */
[----:B------:R-:W-:Y:S02]  /*87210*/  IMAD.X R11, R14, 0x1, R17, P1 ;  /* 0x000000010e0b7824 */ /* 0x000fe400008e0611 */
[----:B------:R-:W-:-:S05]  /*87220*/  IMAD.X R29, R29, 0x1, R38, P2 ;  /* 0x000000011d1d7824 */ /* 0x000fca00010e0626 */
[----:B------:R3:W-:Y:S04]  /*87230*/  STL.64 [R1+0x4050], R28 ;  /* 0x0040501c01007387 */ /* 0x0007e80000100a00 */
[----:B------:R-:W-:Y:S04]  /*87240*/  STL.64 [R1+0x4048], R10 ;  /* 0x0040480a01007387 */ /* 0x000fe80000100a00 */
[----:B------:R0:W-:Y:S01]  /*87250*/  STL.64 [R1+0x61a8], R16 ;  /* 0x0061a81001007387 */ /* 0x0001e20000100a00 */
[----:B---3--:R-:W-:Y:S02]  /*87260*/  IADD3 R28, P2, R55, R22, RZ ;  /* 0x00000016371c7210 */ /* 0x008fe40007f5e0ff */
[----:B0-----:R-:W-:-:S02]  /*87270*/  SHF.R.S32.HI R16, RZ, 0x1f, R55 ;  /* 0x0000001fff107819 */ /* 0x001fc40000011437 */
[----:B----4-:R-:W-:-:S03]  /*87280*/  IADD3 R6, P0, R55, R20, RZ ;  /* 0x0000001437067210 */ /* 0x010fc60007f1e0ff */
[C---:B------:R-:W-:Y:S02]  /*87290*/  IMAD.X R29, R16.reuse, 0x1, R21, P2 ;  /* 0x00000001101d7824 */ /* 0x040fe400010e0615 */
[----:B------:R-:W-:Y:S02]  /*872a0*/  IMAD.X R7, R16, 0x1, R19, P0 ;  /* 0x0000000110077824 */ /* 0x000fe400000e0613 */
[----:B------:R-:W-:-:S03]  /*872b0*/  IMAD.MOV.U32 R11, RZ, RZ, R30 ;  /* 0x000000ffff0b7224 */ /* 0x000fc600078e001e */
[----:B------:R-:W-:Y:S01]  /*872c0*/  STL.64 [R1+0x4040], R6 ;  /* 0x0040400601007387 */ /* 0x000fe20000100a00 */
[----:B------:R-:W-:-:S03]  /*872d0*/  IADD3 R30, P1, R55, R24, RZ ;  /* 0x00000018371e7210 */ /* 0x000fc60007f3e0ff */
[----:B------:R0:W-:Y:S01]  /*872e0*/  STL.64 [R1+0x4038], R28 ;  /* 0x0040381c01007387 */ /* 0x0001e20000100a00 */
[----:B------:R-:W-:Y:S02]  /*872f0*/  IMAD.MOV.U32 R14, RZ, RZ, R31 ;  /* 0x000000ffff0e7224 */ /* 0x000fe400078e001f */
[----:B------:R-:W-:Y:S01]  /*87300*/  IMAD.X R31, R16, 0x1, R23, P1 ;  /* 0x00000001101f7824 */ /* 0x000fe200008e0617 */
[----:B0-----:R-:W2:Y:S04]  /*87310*/  LDL.LU.64 R28, [R1+0x61d0] ;  /* 0x0061d000011c7983 */ /* 0x001ea80000300a00 */
[----:B------:R-:W-:Y:S04]  /*87320*/  STL.64 [R1+0x6198], R20 ;  /* 0x0061981401007387 */ /* 0x000fe80000100a00 */
[----:B------:R0:W-:Y:S04]  /*87330*/  STL.64 [R1+0x4030], R30 ;  /* 0x0040301e01007387 */ /* 0x0001e80000100a00 */
[----:B0-----:R-:W3:Y:S01]  /*87340*/  LDL.LU.64 R30, [R1+0x61c8] ;  /* 0x0061c800011e7983 */ /* 0x001ee20000300a00 */
[----:B------:R-:W-:-:S05]  /*87350*/  IADD3 R6, P0, R55, R26, RZ ;  /* 0x0000001a37067210 */ /* 0x000fca0007f1e0ff */
[----:B------:R-:W-:-:S05]  /*87360*/  IMAD.X R7, R16, 0x1, R25, P0 ;  /* 0x0000000110077824 */ /* 0x000fca00000e0619 */
[----:B------:R0:W-:Y:S01]  /*87370*/  STL.64 [R1+0x4028], R6 ;  /* 0x0040280601007387 */ /* 0x0001e20000100a00 */
[----:B------:R-:W-:Y:S01]  /*87380*/  IMAD.MOV.U32 R54, RZ, RZ, R11 ;  /* 0x000000ffff367224 */ /* 0x000fe200078e000b */
[C---:B0-----:R-:W-:Y:S01]  /*87390*/  IADD3 R6, P0, R55.reuse, R32, RZ ;  /* 0x0000002037067210 */ /* 0x041fe20007f1e0ff */
[----:B------:R-:W-:Y:S01]  /*873a0*/  IMAD.MOV.U32 R7, RZ, RZ, R14 ;  /* 0x000000ffff077224 */ /* 0x000fe200078e000e */
[----:B--2---:R-:W-:-:S05]  /*873b0*/  IADD3 R20, P2, R55, R28, RZ ;  /* 0x0000001c37147210 */ /* 0x004fca0007f5e0ff */
[----:B------:R-:W-:-:S05]  /*873c0*/  IMAD.X R21, R16, 0x1, R27, P2 ;  /* 0x0000000110157824 */ /* 0x000fca00010e061b */
[----:B------:R0:W-:Y:S01]  /*873d0*/  STL.64 [R1+0x4020], R20 ;  /* 0x0040201401007387 */ /* 0x0001e20000100a00 */
[----:B------:R-:W-:Y:S02]  /*873e0*/  IMAD.MOV.U32 R16, RZ, RZ, R57 ;  /* 0x000000ffff107224 */ /* 0x000fe400078e0039 */
[----:B------:R-:W-:Y:S01]  /*873f0*/  IMAD.MOV.U32 R57, RZ, RZ, R7 ;  /* 0x000000ffff397224 */ /* 0x000fe200078e0007 */
[----:B---3--:R-:W-:Y:S01]  /*87400*/  IADD3 R10, P1, R55, R30, RZ ;  /* 0x0000001e370a7210 */ /* 0x008fe20007f3e0ff */
[----:B0-----:R-:W-:Y:S01]  /*87410*/  IMAD.MOV.U32 R20, RZ, RZ, R15 ;  /* 0x000000ffff147224 */ /* 0x001fe200078e000f */
[----:B------:R-:W-:-:S05]  /*87420*/  SHF.R.S32.HI R15, RZ, 0x1f, R55 ;  /* 0x0000001fff0f7819 */ /* 0x000fca0000011437 */
[C---:B------:R-:W-:Y:S02]  /*87430*/  IMAD.X R11, R15.reuse, 0x1, R29, P1 ;  /* 0x000000010f0b7824 */ /* 0x040fe400008e061d */
[----:B------:R-:W-:-:S03]  /*87440*/  IMAD.X R7, R15, 0x1, R31, P0 ;  /* 0x000000010f077824 */ /* 0x000fc600000e061f */
[----:B------:R0:W-:Y:S04]  /*87450*/  STL.64 [R1+0x4018], R10 ;  /* 0x0040180a01007387 */ /* 0x0001e80000100a00 */
[----:B0-----:R-:W2:Y:S04]  /*87460*/  LDL.LU.64 R10, [R1+0x61c0] ;  /* 0x0061c000010a7983 */ /* 0x001ea80000300a00 */
[----:B------:R0:W-:Y:S04]  /*87470*/  STL.64 [R1+0x4010], R6 ;  /* 0x0040100601007387 */ /* 0x0001e80000100a00 */
[----:B0-----:R-:W3:Y:S01]  /*87480*/  LDL.LU.64 R6, [R1+0x61b8] ;  /* 0x0061b80001067983 */ /* 0x001ee20000300a00 */
[----:B------:R-:W-:-:S05]  /*87490*/  IADD3 R14, P2, R55, R34, RZ ;  /* 0x00000022370e7210 */ /* 0x000fca0007f5e0ff */
[----:B------:R-:W-:Y:S01]  /*874a0*/  IMAD.X R15, R15, 0x1, R33, P2 ;  /* 0x000000010f0f7824 */ /* 0x000fe200010e0621 */
[----:B------:R-:W-:Y:S04]  /*874b0*/  STL.64 [R1+0x6190], R30 ;  /* 0x0061901e01007387 */ /* 0x000fe80000100a00 */
[----:B------:R0:W-:Y:S04]  /*874c0*/  STL.64 [R1+0x4008], R14 ;  /* 0x0040080e01007387 */ /* 0x0001e80000100a00 */
[----:B0-----:R-:W4:Y:S01]  /*874d0*/  LDL.LU.64 R14, [R1+0x61b0] ;  /* 0x0061b000010e7983 */ /* 0x001f220000300a00 */
[----:B------:R-:W-:-:S02]  /*874e0*/  IMAD.MOV.U32 R31, RZ, RZ, R16 ;  /* 0x000000ffff1f7224 */ /* 0x000fc400078e0010 */
[----:B------:R-:W-:Y:S01]  /*874f0*/  IMAD.MOV.U32 R21, RZ, RZ, R56 ;  /* 0x000000ffff157224 */ /* 0x000fe200078e0038 */
[C---:B------:R-:W-:Y:S01]  /*87500*/  IADD3 R56, P1, R55.reuse, R36, RZ ;  /* 0x0000002437387210 */ /* 0x040fe20007f3e0ff */
[----:B------:R-:W-:Y:S01]  /*87510*/  IMAD.MOV.U32 R30, RZ, RZ, R57 ;  /* 0x000000ffff1e7224 */ /* 0x000fe200078e0039 */
[----:B---3--:R-:W-:-:S05]  /*87520*/  IADD3 R16, P0, R55, R6, RZ ;  /* 0x0000000637107210 */ /* 0x008fca0007f1e0ff */
[----:B------:R-:W-:Y:S04]  /*87530*/  STL [R1+0x3ff8], R16 ;  /* 0x003ff81001007387 */ /* 0x000fe80000100800 */
[----:B------:R0:W-:Y:S02]  /*87540*/  STL.64 [R1+0x6188], R32 ;  /* 0x0061882001007387 */ /* 0x0001e40000100a00 */
[----:B0-----:R-:W-:Y:S01]  /*87550*/  IMAD.MOV.U32 R33, RZ, RZ, R17 ;  /* 0x000000ffff217224 */ /* 0x001fe200078e0011 */
[----:B------:R-:W-:Y:S01]  /*87560*/  SHF.R.S32.HI R33, RZ, 0x1f, R55 ;  /* 0x0000001fff217819 */ /* 0x000fe20000011437 */
[----:B------:R-:W-:Y:S02]  /*87570*/  IMAD.MOV.U32 R32, RZ, RZ, R16 ;  /* 0x000000ffff207224 */ /* 0x000fe400078e0010 */
[----:B------:R-:W-:-:S02]  /*87580*/  IMAD.MOV.U32 R32, RZ, RZ, R30 ;  /* 0x000000ffff207224 */ /* 0x000fc400078e001e */
[----:B------:R-:W-:Y:S01]  /*87590*/  IMAD.X R57, R33, 0x1, R35, P1 ;  /* 0x0000000121397824 */ /* 0x000fe200008e0623 */
[----:B--2---:R-:W-:Y:S01]  /*875a0*/  IADD3 R16, P2, R55, R10, RZ ;  /* 0x0000000a37107210 */ /* 0x004fe20007f5e0ff */
[----:B------:R-:W-:Y:S01]  /*875b0*/  IMAD.MOV.U32 R30, RZ, RZ, R21 ;  /* 0x000000ffff1e7224 */ /* 0x000fe200078e0015 */
[----:B------:R-:W-:Y:S01]  /*875c0*/  SHF.R.S32.HI R21, RZ, 0x1f, R55 ;  /* 0x0000001fff157819 */ /* 0x000fe20000011437 */
[----:B------:R-:W-:Y:S01]  /*875d0*/  IMAD.X R33, R33, 0x1, R5, P0 ;  /* 0x0000000121217824 */ /* 0x000fe200000e0605 */
[----:B------:R0:W-:Y:S03]  /*875e0*/  STL.64 [R1+0x4000], R56 ;  /* 0x0040003801007387 */ /* 0x0001e60000100a00 */
[----:B------:R-:W-:Y:S01]  /*875f0*/  IMAD.X R17, R21, 0x1, R7, P2 ;  /* 0x0000000115117824 */ /* 0x000fe200010e0607 */
[----:B------:R1:W-:Y:S01]  /*87600*/  STL [R1+0x3ffc], R33 ;  /* 0x003ffc2101007387 */ /* 0x0003e20000100800 */
[----:B0-----:R-:W-:-:S03]  /*87610*/  IADD3 R56, P1, R55, R12, RZ ;  /* 0x0000000c37387210 */ /* 0x001fc60007f3e0ff */
[----:B------:R0:W-:Y:S02]  /*87620*/  STL.64 [R1+0x3ff0], R16 ;  /* 0x003ff01001007387 */ /* 0x0001e40000100a00 */
[----:B------:R-:W-:Y:S02]  /*87630*/  IMAD.X R57, R21, 0x1, R11, P1 ;  /* 0x0000000115397824 */ /* 0x000fe400008e060b */
[----:B-1----:R-:W-:Y:S01]  /*87640*/  IMAD.MOV.U32 R33, RZ, RZ, R20 ;  /* 0x000000ffff217224 */ /* 0x002fe200078e0014 */
[----:B----4-:R-:W-:Y:S01]  /*87650*/  IADD3 R20, P0, R55, R14, RZ ;  /* 0x0000000e37147210 */ /* 0x010fe20007f1e0ff */
[----:B0-----:R-:W2:Y:S04]  /*87660*/  LDL.LU.64 R16, [R1+0x61a8] ;  /* 0x0061a80001107983 */ /* 0x001ea80000300a00 */
[----:B------:R-:W-:Y:S04]  /*87670*/  STL.64 [R1+0x6180], R6 ;  /* 0x0061800601007387 */ /* 0x000fe80000100a00 */
[----:B------:R-:W-:Y:S04]  /*87680*/  STL.64 [R1+0x6170], R14 ;  /* 0x0061700e01007387 */ /* 0x000fe80000100a00 */
[----:B------:R0:W-:Y:S04]  /*87690*/  STL.64 [R1+0x3fe8], R56 ;  /* 0x003fe83801007387 */ /* 0x0001e80000100a00 */
[----:B0-----:R-:W3:Y:S04]  /*876a0*/  LDL.LU.64 R56, [R1+0x61a0] ;  /* 0x0061a00001387983 */ /* 0x001ee80000300a00 */
[----:B------:R0:W-:Y:S04]  /*876b0*/  STL.64 [R1+0x6178], R10 ;  /* 0x0061780a01007387 */ /* 0x0001e80000100a00 */
[----:B------:R-:W-:Y:S01]  /*876c0*/  STL [R1+0x5650], R55 ;  /* 0x0056503701007387 */ /* 0x000fe20000100800 */
[----:B0-----:R-:W-:-:S04]  /*876d0*/  IMAD.MOV.U32 R11, RZ, RZ, R21 ;  /* 0x000000ffff0b7224 */ /* 0x001fc800078e0015 */
[----:B------:R-:W-:-:S05]  /*876e0*/  IMAD.X R21, R11, 0x1, R13, P0 ;  /* 0x000000010b157824 */ /* 0x000fca00000e060d */
[----:B------:R0:W-:Y:S04]  /*876f0*/  STL.64 [R1+0x3fe0], R20 ;  /* 0x003fe01401007387 */ /* 0x0001e80000100a00 */
[----:B0-----:R-:W4:Y:S01]  /*87700*/  LDL.LU.64 R20, [R1+0x6198] ;  /* 0x0061980001147983 */ /* 0x001f220000300a00 */
[----:B------:R-:W-:-:S05]  /*87710*/  IADD3 R6, P2, R55, R15, RZ ;  /* 0x0000000f37067210 */ /* 0x000fca0007f5e0ff */
[----:B------:R-:W-:-:S05]  /*87720*/  IMAD.X R7, R11, 0x1, R37, P2 ;  /* 0x000000010b077824 */ /* 0x000fca00010e0625 */
[----:B------:R0:W-:Y:S02]  /*87730*/  STL.64 [R1+0x3fd8], R6 ;  /* 0x003fd80601007387 */ /* 0x0001e40000100a00 */
[----:B0-----:R-:W-:Y:S02]  /*87740*/  IMAD.MOV.U32 R7, RZ, RZ, R32 ;  /* 0x000000ffff077224 */ /* 0x001fe400078e0020 */
[----:B------:R-:W-:Y:S01]  /*87750*/  IMAD.MOV.U32 R6, RZ, RZ, R33 ;  /* 0x000000ffff067224 */ /* 0x000fe200078e0021 */
[----:B--2---:R-:W-:-:S05]  /*87760*/  IADD3 R10, P1, R55, R16, RZ ;  /* 0x00000010370a7210 */ /* 0x004fca0007f3e0ff */
[----:B------:R-:W-:-:S05]  /*87770*/  IMAD.X R11, R11, 0x1, R38, P1 ;  /* 0x000000010b0b7824 */ /* 0x000fca00008e0626 */
[----:B------:R0:W-:Y:S01]  /*87780*/  STL.64 [R1+0x3fd0], R10 ;  /* 0x003fd00a01007387 */ /* 0x0001e20000100a00 */
[C---:B---3--:R-:W-:Y:S02]  /*87790*/  IADD3 R14, P0, R56.reuse, R18, RZ ;  /* 0x00000012380e7210 */ /* 0x048fe40007f1e0ff */
[----:B------:R-:W-:Y:S02]  /*877a0*/  SHF.R.S32.HI R55, RZ, 0x1f, R56 ;  /* 0x0000001fff377819 */ /* 0x000fe40000011438 */
[----:B0-----:R-:W-:-:S03]  /*877b0*/  IADD3 R10, P1, R56, R22, RZ ;  /* 0x00000016380a7210 */ /* 0x001fc60007f3e0ff */
[----:B------:R-:W-:-:S05]  /*877c0*/  IMAD.X R15, R55, 0x1, R17, P0 ;  /* 0x00000001370f7824 */ /* 0x000fca00000e0611 */
[----:B------:R0:W-:Y:S02]  /*877d0*/  STL.64 [R1+0x3fc8], R14 ;  /* 0x003fc80e01007387 */ /* 0x0001e40000100a00 */
[----:B0-----:R-:W-:Y:S01]  /*877e0*/  IMAD.MOV.U32 R15, RZ, RZ, R30 ;  /* 0x000000ffff0f7224 */ /* 0x001fe200078e001e */
[----:B----4-:R-:W-:Y:S01]  /*877f0*/  IADD3 R32, P2, R56, R20, RZ ;  /* 0x0000001438207210 */ /* 0x010fe20007f5e0ff */
[----:B------:R-:W-:-:S04]  /*87800*/  IMAD.X R11, R55, 0x1, R21, P1 ;  /* 0x00000001370b7824 */ /* 0x000fc800008e0615 */
[----:B------:R-:W-:Y:S01]  /*87810*/  IMAD.X R33, R55, 0x1, R19, P2 ;  /* 0x0000000137217824 */ /* 0x000fe200010e0613 */
[----:B------:R-:W-:-:S04]  /*87820*/  IADD3 R30, P0, R56, R24, RZ ;  /* 0x00000018381e7210 */ /* 0x000fc80007f1e0ff */
[----:B------:R-:W-:Y:S04]  /*87830*/  STL.64 [R1+0x3fc0], R32 ;  /* 0x003fc02001007387 */ /* 0x000fe80000100a00 */
[----:B------:R-:W-:Y:S04]  /*87840*/  STL.64 [R1+0x3fb8], R10 ;  /* 0x003fb80a01007387 */ /* 0x000fe80000100a00 */
[----:B------:R0:W-:Y:S01]  /*87850*/  STL.64 [R1+0x6160], R20 ;  /* 0x0061601401007387 */ /* 0x0001e20000100a00 */
[----:B------:R-:W-:Y:S02]  /*87860*/  IMAD.MOV.U32 R14, RZ, RZ, R6 ;  /* 0x000000ffff0e7224 */ /* 0x000fe400078e0006 */
[----:B------:R-:W-:Y:S01]  /*87870*/  IMAD.MOV.U32 R6, RZ, RZ, R31 ;  /* 0x000000ffff067224 */ /* 0x000fe200078e001f */
[----:B0-----:R-:W-:-:S05]  /*87880*/  SHF.R.S32.HI R20, RZ, 0x1f, R56 ;  /* 0x0000001fff147819 */ /* 0x001fca0000011438 */
[----:B------:R-:W-:Y:S01]  /*87890*/  IMAD.X R31, R20, 0x1, R23, P0 ;  /* 0x00000001141f7824 */ /* 0x000fe200000e0617 */
[----:B------:R-:W-:-:S04]  /*878a0*/  IADD3 R32, P2, R56, R26, RZ ;  /* 0x0000001a38207210 */ /* 0x000fc80007f5e0ff */
[----:B------:R0:W-:Y:S01]  /*878b0*/  STL.64 [R1+0x3fb0], R30 ;  /* 0x003fb01e01007387 */ /* 0x0001e20000100a00 */
[----:B------:R-:W-:-:S03]  /*878c0*/  IMAD.X R33, R20, 0x1, R25, P2 ;  /* 0x0000000114217824 */ /* 0x000fc600010e0619 */
        /* <DEDUP_REMOVED lines=9> */
[----:B------:R-:W-:-:S05]  /*87960*/  IMAD.X R11, R20, 0x1, R27, P1 ;  /* 0x00000001140b7824 */ /* 0x000fca00008e061b */
[----:B------:R0:W-:Y:S02]  /*87970*/  STL.64 [R1+0x3fa0], R10 ;  /* 0x003fa00a01007387 */ /* 0x0001e40000100a00 */
[C---:B0-----:R-:W-:Y:S02]  /*87980*/  IADD3 R10, P1, R56.reuse, R34, RZ ;  /* 0x00000022380a7210 */ /* 0x041fe40007f3e0ff */
[----:B--2---:R-:W-:-:S05]  /*87990*/  IADD3 R6, P0, R56, R30, RZ ;  /* 0x0000001e38067210 */ /* 0x004fca0007f1e0ff */
[----:B------:R-:W-:-:S05]  /*879a0*/  IMAD.X R7, R20, 0x1, R29, P0 ;  /* 0x0000000114077824 */ /* 0x000fca00000e061d */
[----:B------:R0:W-:Y:S01]  /*879b0*/  STL.64 [R1+0x3f98], R6 ;  /* 0x003f980601007387 */ /* 0x0001e20000100a00 */
[----:B---3--:R-:W-:-:S03]  /*879c0*/  IADD3 R22, P2, R56, R32, RZ ;  /* 0x0000002038167210 */ /* 0x008fc60007f5e0ff */
[----:B0-----:R-:W2:Y:S04]  /*879d0*/  LDL.LU.64 R6, [R1+0x6180] ;  /* 0x0061800001067983 */ /* 0x001ea80000300a00 */
[----:B------:R0:W-:Y:S02]  /*879e0*/  STL.64 [R1+0x6158], R28 ;  /* 0x0061581c01007387 */ /* 0x0001e40000100a00 */
[----:B0-----:R-:W-:-:S05]  /*879f0*/  SHF.R.S32.HI R28, RZ, 0x1f, R56 ;  /* 0x0000001fff1c7819 */ /* 0x001fca0000011438 */
[C---:B------:R-:W-:Y:S02]  /*87a00*/  IMAD.X R23, R28.reuse, 0x1, R31, P2 ;  /* 0x000000011c177824 */ /* 0x040fe400010e061f */
[----:B------:R-:W-:-:S03]  /*87a10*/  IMAD.X R11, R28, 0x1, R33, P1 ;  /* 0x000000011c0b7824 */ /* 0x000fc600008e0621 */
[----:B------:R-:W-:Y:S01]  /*87a20*/  STL.64 [R1+0x3f90], R22 ;  /* 0x003f901601007387 */ /* 0x000fe20000100a00 */
[----:B------:R-:W-:-:S03]  /*87a30*/  IMAD.MOV.U32 R20, RZ, RZ, R21 ;  /* 0x000000ffff147224 */ /* 0x000fc600078e0015 */
[----:B------:R0:W-:Y:S01]  /*87a40*/  STL.64 [R1+0x3f88], R10 ;  /* 0x003f880a01007387 */ /* 0x0001e20000100a00 */
[----:B------:R-:W-:Y:S02]  /*87a50*/  IMAD.MOV.U32 R21, RZ, RZ, R55 ;  /* 0x000000ffff157224 */ /* 0x000fe400078e0037 */
[----:B------:R-:W-:Y:S01]  /*87a60*/  IMAD.MOV.U32 R55, RZ, RZ, R14 ;  /* 0x000000ffff377224 */ /* 0x000fe200078e000e */
[----:B------:R-:W-:Y:S01]  /*87a70*/  IADD3 R14, P0, R56, R36, RZ ;  /* 0x00000024380e7210 */ /* 0x000fe20007f1e0ff */
[----:B------:R-:W-:Y:S01]  /*87a80*/  IMAD.MOV.U32 R29, RZ, RZ, R15 ;  /* 0x000000ffff1d7224 */ /* 0x000fe200078e000f */
[----:B0-----:R-:W3:Y:S03]  /*87a90*/  LDL.LU.64 R10, [R1+0x6178] ;  /* 0x00617800010a7983 */ /* 0x001ee60000300a00 */
[----:B------:R-:W-:Y:S01]  /*87aa0*/  IMAD.X R15, R28, 0x1, R35, P0 ;  /* 0x000000011c0f7824 */ /* 0x000fe200000e0623 */
        /* <DEDUP_REMOVED lines=10> */
[----:B------:R-:W-:Y:S04]  /*87b50*/  STL.64 [R1+0x3f70], R32 ;  /* 0x003f702001007387 */ /* 0x000fe80000100a00 */
[----:B------:R0:W-:Y:S01]  /*87b60*/  STL.64 [R1+0x6150], R6 ;  /* 0x0061500601007387 */ /* 0x0001e20000100a00 */
[----:B------:R-:W-:Y:S01]  /*87b70*/  IMAD.MOV.U32 R28, RZ, RZ, R20 ;  /* 0x000000ffff1c7224 */ /* 0x000fe200078e0014 */
[C---:B----4-:R-:W-:Y:S02]  /*87b80*/  IADD3 R22, P2, R56.reuse, R14, RZ ;  /* 0x0000000e38167210 */ /* 0x050fe40007f5e0ff */
[----:B------:R-:W-:Y:S02]  /*87b90*/  IADD3 R20, P1, R56, R15, RZ ;  /* 0x0000000f38147210 */ /* 0x000fe40007f3e0ff */
[----:B0-----:R-:W-:Y:S01]  /*87ba0*/  SHF.R.S32.HI R6, RZ, 0x1f, R56 ;  /* 0x0000001fff067819 */ /* 0x001fe20000011438 */
[----:B------:R-:W-:-:S04]  /*87bb0*/  IMAD.MOV.U32 R33, RZ, RZ, R29 ;  /* 0x000000ffff217224 */ /* 0x000fc800078e001d */
[C---:B------:R-:W-:Y:S02]  /*87bc0*/  IMAD.X R35, R6.reuse, 0x1, R11, P0 ;  /* 0x0000000106237824 */ /* 0x040fe400000e060b */
[C---:B------:R-:W-:Y:S01]  /*87bd0*/  IMAD.X R23, R6.reuse, 0x1, R13, P2 ;  /* 0x0000000106177824 */ /* 0x040fe200010e060d */
[----:B------:R-:W-:Y:S01]  /*87be0*/  STL.64 [R1+0x6130], R14 ;  /* 0x0061300e01007387 */ /* 0x000fe20000100a00 */
[----:B------:R-:W-:Y:S02]  /*87bf0*/  IMAD.MOV.U32 R29, RZ, RZ, R21 ;  /* 0x000000ffff1d7224 */ /* 0x000fe400078e0015 */
[----:B------:R-:W-:Y:S01]  /*87c00*/  IMAD.X R21, R6, 0x1, R37, P1 ;  /* 0x0000000106157824 */ /* 0x000fe200008e0625 */
[----:B------:R-:W-:Y:S04]  /*87c10*/  STL.64 [R1+0x3f68], R34 ;  /* 0x003f682201007387 */ /* 0x000fe80000100a00 */
[----:B------:R-:W-:Y:S04]  /*87c20*/  STL.64 [R1+0x6138], R10 ;  /* 0x0061380a01007387 */ /* 0x000fe80000100a00 */
[----:B------:R0:W-:Y:S04]  /*87c30*/  STL.64 [R1+0x3f60], R22 ;  /* 0x003f601601007387 */ /* 0x0001e80000100a00 */
[----:B0-----:R-:W2:Y:S04]  /*87c40*/  LDL.LU.64 R22, [R1+0x6168] ;  /* 0x0061680001167983 */ /* 0x001ea80000300a00 */
[----:B------:R0:W-:Y:S04]  /*87c50*/  STL.64 [R1+0x3f58], R20 ;  /* 0x003f581401007387 */ /* 0x0001e80000100a00 */
[----:B0-----:R-:W3:Y:S01]  /*87c60*/  LDL.LU.64 R20, [R1+0x6160] ;  /* 0x0061600001147983 */ /* 0x001ee20000300a00 */
[----:B------:R-:W-:Y:S01]  /*87c70*/  IMAD.MOV.U32 R32, RZ, RZ, R28 ;  /* 0x000000ffff207224 */ /* 0x000fe200078e001c */
[----:B------:R-:W-:Y:S01]  /*87c80*/  IADD3 R28, P0, R56, R16, RZ ;  /* 0x00000010381c7210 */ /* 0x000fe20007f1e0ff */
[----:B------:R-:W-:-:S02]  /*87c90*/  IMAD.MOV.U32 R35, RZ, RZ, R33 ;  /* 0x000000ffff237224 */ /* 0x000fc400078e0021 */
[----:B------:R-:W-:Y:S02]  /*87ca0*/  IMAD.MOV.U32 R33, RZ, RZ, R29 ;  /* 0x000000ffff217224 */ /* 0x000fe400078e001d */
[----:B------:R-:W-:Y:S01]  /*87cb0*/  IMAD.X R29, R6, 0x1, R38, P0 ;  /* 0x00000001061d7824 */ /* 0x000fe200000e0626 */
[----:B------:R-:W-:Y:S01]  /*87cc0*/  IADD3 R14, P2, R57, R18, RZ ;  /* 0x00000012390e7210 */ /* 0x000fe20007f5e0ff */
[----:B------:R-:W-:Y:S01]  /*87cd0*/  IMAD.MOV.U32 R34, RZ, RZ, R32 ;  /* 0x000000ffff227224 */ /* 0x000fe200078e0020 */
[----:B------:R-:W-:Y:S02]  /*87ce0*/  SHF.R.S32.HI R10, RZ, 0x1f, R57 ;  /* 0x0000001fff0a7819 */ /* 0x000fe40000011439 */
[----:B------:R2:W-:Y:S01]  /*87cf0*/  STL.64 [R1+0x3f50], R28 ;  /* 0x003f501c01007387 */ /* 0x0005e20000100a00 */
[----:B------:R-:W-:Y:S02]  /*87d00*/  IMAD.MOV.U32 R7, RZ, RZ, R35 ;  /* 0x000000ffff077224 */ /* 0x000fe400078e0023 */
[----:B------:R-:W-:-:S02]  /*87d10*/  IMAD.MOV.U32 R35, RZ, RZ, R33 ;  /* 0x000000ffff237224 */ /* 0x000fc400078e0021 */
[----:B------:R-:W-:-:S05]  /*87d20*/  IMAD.X R15, R10, 0x1, R17, P2 ;  /* 0x000000010a0f7824 */ /* 0x000fca00010e0611 */
[----:B------:R-:W-:Y:S01]  /*87d30*/  STL.64 [R1+0x3f48], R14 ;  /* 0x003f480e01007387 */ /* 0x000fe20000100a00 */
[C---:B--2---:R-:W-:Y:S02]  /*87d40*/  IADD3 R28, P0, R57.reuse, R22, RZ ;  /* 0x00000016391c7210 */ /* 0x044fe40007f1e0ff */
[----:B---3--:R-:W-:-:S03]  /*87d50*/  IADD3 R32, P1, R57, R20, RZ ;  /* 0x0000001439207210 */ /* 0x008fc60007f3e0ff */
[C---:B------:R-:W-:Y:S02]  /*87d60*/  IMAD.X R29, R10.reuse, 0x1, R21, P0 ;  /* 0x000000010a1d7824 */ /* 0x040fe400000e0615 */
[----:B------:R-:W-:-:S05]  /*87d70*/  IMAD.X R33, R10, 0x1, R19, P1 ;  /* 0x000000010a217824 */ /* 0x000fca00008e0613 */
[----:B------:R-:W-:Y:S04]  /*87d80*/  STL.64 [R1+0x3f40], R32 ;  /* 0x003f402001007387 */ /* 0x000fe80000100a00 */
[----:B------:R0:W-:Y:S04]  /*87d90*/  STL.64 [R1+0x3f38], R28 ;  /* 0x003f381c01007387 */ /* 0x0001e80000100a00 */
[----:B0-----:R-:W2:Y:S01]  /*87da0*/  LDL.LU.64 R28, [R1+0x6158] ;  /* 0x00615800011c7983 */ /* 0x001ea20000300a00 */
[C---:B------:R-:W-:Y:S02]  /*87db0*/  IADD3 R6, P2, R57.reuse, R24, RZ ;  /* 0x0000001839067210 */ /* 0x040fe40007f5e0ff */
[----:B------:R-:W-:Y:S01]  /*87dc0*/  IADD3 R32, P1, R57, R26, RZ ;  /* 0x0000001a39207210 */ /* 0x000fe20007f3e0ff */
[----:B------:R-:W-:-:S02]  /*87dd0*/  IMAD.MOV.U32 R15, RZ, RZ, R7 ;  /* 0x000000ffff0f7224 */ /* 0x000fc400078e0007 */
[----:B------:R-:W-:Y:S02]  /*87de0*/  IMAD.MOV.U32 R14, RZ, RZ, R34 ;  /* 0x000000ffff0e7224 */ /* 0x000fe400078e0022 */
[C---:B------:R-:W-:Y:S02]  /*87df0*/  IMAD.X R7, R10.reuse, 0x1, R23, P2 ;  /* 0x000000010a077824 */ /* 0x040fe400010e0617 */
[----:B------:R-:W-:Y:S01]  /*87e00*/  IMAD.X R33, R10, 0x1, R25, P1 ;  /* 0x000000010a217824 */ /* 0x000fe200008e0619 */
[----:B------:R-:W-:Y:S01]  /*87e10*/  STL.64 [R1+0x6120], R20 ;  /* 0x0061201401007387 */ /* 0x000fe20000100a00 */
[----:B------:R-:W-:Y:S02]  /*87e20*/  IMAD.MOV.U32 R11, RZ, RZ, R15 ;  /* 0x000000ffff0b7224 */ /* 0x000fe400078e000f */
[----:B------:R-:W-:Y:S01]  /*87e30*/  IMAD.MOV.U32 R15, RZ, RZ, R35 ;  /* 0x000000ffff0f7224 */ /* 0x000fe200078e0023 */
[----:B------:R0:W-:Y:S04]  /*87e40*/  STL.64 [R1+0x3f30], R6 ;  /* 0x003f300601007387 */ /* 0x0001e80000100a00 */
        /* <DEDUP_REMOVED lines=8> */
[----:B------:R-:W-:Y:S01]  /*87ed0*/  IMAD.MOV.U32 R25, RZ, RZ, R11 ;  /* 0x000000ffff197224 */ /* 0x000fe200078e000b */
[----:B------:R-:W-:Y:S02]  /*87ee0*/  IADD3 R20, P2, R57, R30, RZ ;  /* 0x0000001e39147210 */ /* 0x000fe40007f5e0ff */
[----:B------:R-:W-:-:S05]  /*87ef0*/  SHF.R.S32.HI R11, RZ, 0x1f, R57 ;  /* 0x0000001fff0b7819 */ /* 0x000fca0000011439 */
[----:B------:R-:W-:-:S05]  /*87f00*/  IMAD.X R21, R11, 0x1, R29, P2 ;  /* 0x000000010b157824 */ /* 0x000fca00010e061d */
[----:B------:R0:W-:Y:S01]  /*87f10*/  STL.64 [R1+0x3f18], R20 ;  /* 0x003f181401007387 */ /* 0x0001e20000100a00 */
[----:B----4-:R-:W-:Y:S01]  /*87f20*/  IADD3 R24, P1, R57, R32, RZ ;  /* 0x0000002039187210 */ /* 0x010fe20007f3e0ff */
[----:B0-----:R-:W-:Y:S02]  /*87f30*/  IMAD.MOV.U32 R21, RZ, RZ, R15 ;  /* 0x000000ffff157224 */ /* 0x001fe400078e000f */
[----:B------:R-:W-:Y:S02]  /*87f40*/  IMAD.MOV.U32 R15, RZ, RZ, R25 ;  /* 0x000000ffff0f7224 */ /* 0x000fe400078e0019 */
[----:B------:R-:W-:-:S05]  /*87f50*/  IMAD.X R25, R11, 0x1, R31, P1 ;  /* 0x000000010b197824 */ /* 0x000fca00008e061f */
[----:B------:R-:W-:Y:S01]  /*87f60*/  STL.64 [R1+0x3f10], R24 ;  /* 0x003f101801007387 */ /* 0x000fe20000100a00 */
[----:B--2---:R-:W-:-:S05]  /*87f70*/  IADD3 R10, P0, R57, R34, RZ ;  /* 0x00000022390a7210 */ /* 0x004fca0007f1e0ff */
[----:B------:R-:W-:-:S05]  /*87f80*/  IMAD.X R11, R11, 0x1, R33, P0 ;  /* 0x000000010b0b7824 */ /* 0x000fca00000e0621 */
[----:B------:R0:W-:Y:S04]  /*87f90*/  STL.64 [R1+0x3f08], R10 ;  /* 0x003f080a01007387 */ /* 0x0001e80000100a00 */
[----:B0-----:R-:W2:Y:S01]  /*87fa0*/  LDL.LU.64 R10, [R1+0x6138] ;  /* 0x00613800010a7983 */ /* 0x001ea20000300a00 */
[----:B------:R-:W-:Y:S01]  /*87fb0*/  IMAD.MOV.U32 R20, RZ, RZ, R14 ;  /* 0x000000ffff147224 */ /* 0x000fe200078e000e */
[----:B------:R-:W-:Y:S02]  /*87fc0*/  IADD3 R14, P2, R57, R36, RZ ;  /* 0x00000024390e7210 */ /* 0x000fe40007f5e0ff */
[----:B------:R0:W-:Y:S01]  /*87fd0*/  STL.64 [R1+0x6110], R32 ;  /* 0x0061102001007387 */ /* 0x0001e20000100a00 */
[----:B------:R-:W-:Y:S02]  /*87fe0*/  IMAD.MOV.U32 R25, RZ, RZ, R15 ;  /* 0x000000ffff197224 */ /* 0x000fe400078e000f */
[----:B0-----:R-:W-:Y:S01]  /*87ff0*/  IMAD.MOV.U32 R33, RZ, RZ, R59 ;  /* 0x000000ffff217224 */ /* 0x001fe200078e003b */
[----:B------:R-:W-:-:S05]  /*88000*/  SHF.R.S32.HI R59, RZ, 0x1f, R57 ;  /* 0x0000001fff3b7819 */ /* 0x000fca0000011439 */
[----:B------:R-:W-:-:S05]  /*88010*/  IMAD.X R15, R59, 0x1, R35, P2 ;  /* 0x000000013b0f7824 */ /* 0x000fca00010e0623 */
[----:B------:R0:W-:Y:S01]  /*88020*/  STL.64 [R1+0x3f00], R14 ;  /* 0x003f000e01007387 */ /* 0x0001e20000100a00 */
[----:B---3--:R-:W-:Y:S01]  /*88030*/  IADD3 R24, P1, R57, R6, RZ ;  /* 0x0000000639187210 */ /* 0x008fe20007f3e0ff */
[----:B------:R-:W-:Y:S02]  /*88040*/  IMAD.MOV.U32 R32, RZ, RZ, R58 ;  /* 0x000000ffff207224 */ /* 0x000fe400078e003a */
[----:B0-----:R-:W3:Y:S04]  /*88050*/  LDL.LU.64 R14, [R1+0x6130] ;  /* 0x00613000010e7983 */ /* 0x001ee80000300a00 */
[----:B------:R0:W-:Y:S02]  /*88060*/  STL.64 [R1+0x6108], R34 ;  /* 0x0061082201007387 */ /* 0x0001e40000100a00 */
[----:B0-----:R-:W-:-:S02]  /*88070*/  IMAD.MOV.U32 R35, RZ, RZ, R25 ;  /* 0x000000ffff237224 */ /* 0x001fc400078e0019 */
[----:B------:R-:W-:-:S05]  /*88080*/  IMAD.X R25, R59, 0x1, R5, P1 ;  /* 0x000000013b197824 */ /* 0x000fca00008e0605 */
[----:B------:R-:W-:Y:S01]  /*88090*/  STL.64 [R1+0x3ef8], R24 ;  /* 0x003ef81801007387 */ /* 0x000fe20000100a00 */
[----:B--2---:R-:W-:-:S05]  /*880a0*/  IADD3 R58, P0, R57, R10, RZ ;  /* 0x0000000a393a7210 */ /* 0x004fca0007f1e0ff */
[----:B------:R-:W-:-:S05]  /*880b0*/  IMAD.X R59, R59, 0x1, R7, P0 ;  /* 0x000000013b3b7824 */ /* 0x000fca00000e0607 */
[----:B------:R0:W-:Y:S04]  /*880c0*/  STL.64 [R1+0x3ef0], R58 ;  /* 0x003ef03a01007387 */ /* 0x0001e80000100a00 */
[----:B0-----:R-:W2:Y:S01]  /*880d0*/  LDL.LU.64 R58, [R1+0x6128] ;  /* 0x00612800013a7983 */ /* 0x001ea20000300a00 */
[----:B------:R-:W-:-:S03]  /*880e0*/  IADD3 R34, P2, R57, R12, RZ ;  /* 0x0000000c39227210 */ /* 0x000fc60007f5e0ff */
[----:B------:R0:W-:Y:S01]  /*880f0*/  STL.64 [R1+0x60f8], R6 ;  /* 0x0060f80601007387 */ /* 0x0001e20000100a00 */
[----:B------:R-:W-:Y:S02]  /*88100*/  IMAD.MOV.U32 R25, RZ, RZ, R35 ;  /* 0x000000ffff197224 */ /* 0x000fe400078e0023 */
[----:B0-----:R-:W-:Y:S01]  /*88110*/  IMAD.MOV.U32 R6, RZ, RZ, R21 ;  /* 0x000000ffff067224 */ /* 0x001fe200078e0015 */
[----:B------:R-:W-:Y:S01]  /*88120*/  SHF.R.S32.HI R21, RZ, 0x1f, R57 ;  /* 0x0000001fff157819 */ /* 0x000fe20000011439 */
[----:B---3--:R0:W-:Y:S04]  /*88130*/  STL.64 [R1+0x6100], R14 ;  /* 0x0061000e01007387 */ /* 0x0081e80000100a00 */
[----:B------:R-:W-:Y:S01]  /*88140*/  IMAD.X R35, R21, 0x1, R11, P2 ;  /* 0x0000000115237824 */ /* 0x000fe200010e060b */
[C---:B------:R-:W-:Y:S01]  /*88150*/  IADD3 R24, P1, R57.reuse, R14, RZ ;  /* 0x0000000e39187210 */ /* 0x040fe20007f3e0ff */
[----:B------:R-:W-:Y:S01]  /*88160*/  IMAD.MOV.U32 R7, RZ, RZ, R20 ;  /* 0x000000ffff077224 */ /* 0x000fe200078e0014 */
[----:B------:R-:W-:-:S02]  /*88170*/  IADD3 R20, P0, R57, R15, RZ ;  /* 0x0000000f39147210 */ /* 0x000fc40007f1e0ff */
[----:B------:R1:W-:Y:S01]  /*88180*/  STL.64 [R1+0x3ee8], R34 ;  /* 0x003ee82201007387 */ /* 0x0003e20000100a00 */
[----:B0-----:R-:W-:Y:S02]  /*88190*/  IMAD.MOV.U32 R15, RZ, RZ, R6 ;  /* 0x000000ffff0f7224 */ /* 0x001fe400078e0006 */
[----:B------:R-:W-:Y:S02]  /*881a0*/  IMAD.MOV.U32 R6, RZ, RZ, R25 ;  /* 0x000000ffff067224 */ /* 0x000fe400078e0019 */
[----:B-1----:R-:W-:-:S04]  /*881b0*/  IMAD.MOV.U32 R35, RZ, RZ, R21 ;  /* 0x000000ffff237224 */ /* 0x002fc800078e0015 */
[C---:B------:R-:W-:Y:S02]  /*881c0*/  IMAD.X R25, R35.reuse, 0x1, R13, P1 ;  /* 0x0000000123197824 */ /* 0x040fe400008e060d */
[----:B------:R-:W-:Y:S01]  /*881d0*/  IMAD.X R21, R35, 0x1, R37, P0 ;  /* 0x0000000123157824 */ /* 0x000fe200000e0625 */
[----:B------:R-:W-:Y:S04]  /*881e0*/  STL.64 [R1+0x5658], R56 ;  /* 0x0056583801007387 */ /* 0x000fe80000100a00 */
[----:B------:R-:W-:Y:S04]  /*881f0*/  STL.64 [R1+0x3ee0], R24 ;  /* 0x003ee01801007387 */ /* 0x000fe80000100a00 */
[----:B------:R0:W-:Y:S01]  /*88200*/  STL.64 [R1+0x3ed8], R20 ;  /* 0x003ed81401007387 */ /* 0x0001e20000100a00 */
[----:B------:R-:W-:-:S03]  /*88210*/  IADD3 R34, P2, R57, R16, RZ ;  /* 0x0000001039227210 */ /* 0x000fc60007f5e0ff */
[----:B0-----:R-:W3:Y:S02]  /*88220*/  LDL.LU.64 R20, [R1+0x6120] ;  /* 0x0061200001147983 */ /* 0x001ee40000300a00 */
[----:B------:R-:W-:-:S05]  /*88230*/  IMAD.X R35, R35, 0x1, R38, P2 ;  /* 0x0000000123237824 */ /* 0x000fca00010e0626 */
[----:B------:R-:W-:Y:S01]  /*88240*/  STL.64 [R1+0x3ed0], R34 ;  /* 0x003ed02201007387 */ /* 0x000fe20000100a00 */
[----:B--2---:R-:W-:Y:S02]  /*88250*/  IADD3 R24, P1, R58, R18, RZ ;  /* 0x000000123a187210 */ /* 0x004fe40007f3e0ff */
[----:B------:R-:W-:-:S05]  /*88260*/  SHF.R.S32.HI R14, RZ, 0x1f, R58 ;  /* 0x0000001fff0e7819 */ /* 0x000fca000001143a */
[----:B------:R-:W-:-:S05]  /*88270*/  IMAD.X R25, R14, 0x1, R17, P1 ;  /* 0x000000010e197824 */ /* 0x000fca00008e0611 */
[----:B------:R0:W-:Y:S04]  /*88280*/  STL.64 [R1+0x3ec8], R24 ;  /* 0x003ec81801007387 */ /* 0x0001e80000100a00 */
[----:B0-----:R-:W2:Y:S01]  /*88290*/  LDL.LU.64 R24, [R1+0x6118] ;  /* 0x0061180001187983 */ /* 0x001ea20000300a00 */
[----:B------:R-:W-:-:S03]  /*882a0*/  IADD3 R34, P2, R58, R22, RZ ;  /* 0x000000163a227210 */ /* 0x000fc60007f5e0ff */
[----:B------:R-:W-:Y:S01]  /*882b0*/  STL.64 [R1+0x60f0], R16 ;  /* 0x0060f01001007387 */ /* 0x000fe20000100a00 */
[----:B---3--:R-:W-:-:S05]  /*882c0*/  IADD3 R56, P0, R58, R20, RZ ;  /* 0x000000143a387210 */ /* 0x008fca0007f1e0ff */
[----:B------:R-:W-:-:S05]  /*882d0*/  IMAD.X R57, R14, 0x1, R19, P0 ;  /* 0x000000010e397824 */ /* 0x000fca00000e0613 */
[----:B------:R-:W-:Y:S04]  /*882e0*/  STL.64 [R1+0x3ec0], R56 ;  /* 0x003ec03801007387 */ /* 0x000fe80000100a00 */
[----:B------:R0:W-:Y:S01]  /*882f0*/  STL.64 [R1+0x60e8], R18 ;  /* 0x0060e81201007387 */ /* 0x0001e20000100a00 */
[----:B------:R-:W-:Y:S01]  /*88300*/  IMAD.MOV.U32 R14, RZ, RZ, R6 ;  /* 0x000000ffff0e7224 */ /* 0x000fe200078e0006 */
[----:B0-----:R-:W-:Y:S01]  /*88310*/  SHF.R.S32.HI R18, RZ, 0x1f, R58 ;  /* 0x0000001fff127819 */ /* 0x001fe2000001143a */
[----:B------:R-:W-:Y:S02]  /*88320*/  IMAD.MOV.U32 R57, RZ, RZ, R15 ;  /* 0x000000ffff397224 */ /* 0x000fe400078e000f */
[----:B------:R-:W-:Y:S02]  /*88330*/  IMAD.MOV.U32 R15, RZ, RZ, R32 ;  /* 0x000000ffff0f7224 */ /* 0x000fe400078e0020 */
[----:B------:R-:W-:Y:S01]  /*88340*/  IMAD.X R35, R18, 0x1, R21, P2 ;  /* 0x0000000112237824 */ /* 0x000fe200010e0615 */
[----:B------:R-:W-:Y:S01]  /*88350*/  IADD3 R32, P0, R58, R26, RZ ;  /* 0x0000001a3a207210 */ /* 0x000fe20007f1e0ff */
[----:B------:R-:W-:-:S03]  /*88360*/  IMAD.MOV.U32 R6, RZ, RZ, R33 ;  /* 0x000000ffff067224 */ /* 0x000fc600078e0021 */
[----:B------:R0:W-:Y:S02]  /*88370*/  STL.64 [R1+0x3eb8], R34 ;  /* 0x003eb82201007387 */ /* 0x0001e40000100a00 */
[----:B0-----:R-:W-:-:S05]  /*88380*/  IADD3 R34, P2, R58, R28, RZ ;  /* 0x0000001c3a227210 */ /* 0x001fca0007f5e0ff */
[----:B------:R-:W-:Y:S01]  /*88390*/  IMAD.X R35, R18, 0x1, R27, P2 ;  /* 0x0000000112237824 */ /* 0x000fe200010e061b */
[----:B--2---:R-:W-:Y:S01]  /*883a0*/  IADD3 R16, P1, R58, R24, RZ ;  /* 0x000000183a107210 */ /* 0x004fe20007f3e0ff */
[----:B------:R-:W-:-:S04]  /*883b0*/  IMAD.X R33, R18, 0x1, R25, P0 ;  /* 0x0000000112217824 */ /* 0x000fc800000e0619 */
[----:B------:R-:W-:-:S05]  /*883c0*/  IMAD.X R17, R18, 0x1, R23, P1 ;  /* 0x0000000112117824 */ /* 0x000fca00008e0617 */
[----:B------:R-:W-:Y:S04]  /*883d0*/  STL.64 [R1+0x3eb0], R16 ;  /* 0x003eb01001007387 */ /* 0x000fe80000100a00 */
[----:B------:R-:W-:Y:S04]  /*883e0*/  STL.64 [R1+0x60d8], R22 ;  /* 0x0060d81601007387 */ /* 0x000fe80000100a00 */
[----:B------:R0:W-:Y:S04]  /*883f0*/  STL.64 [R1+0x3ea8], R32 ;  /* 0x003ea82001007387 */ /* 0x0001e80000100a00 */
[----:B0-----:R-:W2:Y:S04]  /*88400*/  LDL.LU.64 R32, [R1+0x6110] ;  /* 0x0061100001207983 */ /* 0x001ea80000300a00 */
[----:B------:R-:W-:Y:S04]  /*88410*/  STL.64 [R1+0x60e0], R24 ;  /* 0x0060e01801007387 */ /* 0x000fe80000100a00 */
[----:B------:R0:W-:Y:S04]  /*88420*/  STL.64 [R1+0x3ea0], R34 ;  /* 0x003ea02201007387 */ /* 0x0001e80000100a00 */
[----:B0-----:R-:W3:Y:S01]  /*88430*/  LDL.LU.64 R34, [R1+0x6108] ;  /* 0x0061080001227983 */ /* 0x001ee20000300a00 */
[----:B------:R-:W-:-:S02]  /*88440*/  IMAD.MOV.U32 R17, RZ, RZ, R57 ;  /* 0x000000ffff117224 */ /* 0x000fc400078e0039 */
[----:B------:R-:W-:Y:S01]  /*88450*/  IMAD.MOV.U32 R57, RZ, RZ, R14 ;  /* 0x000000ffff397224 */ /* 0x000fe200078e000e */
[----:B------:R-:W-:Y:S01]  /*88460*/  IADD3 R14, P1, R58, R30, RZ ;  /* 0x0000001e3a0e7210 */ /* 0x000fe20007f3e0ff */
[----:B------:R-:W-:Y:S02]  /*88470*/  IMAD.MOV.U32 R19, RZ, RZ, R6 ;  /* 0x000000ffff137224 */ /* 0x000fe400078e0006 */
[----:B------:R-:W-:Y:S02]  /*88480*/  IMAD.MOV.U32 R56, RZ, RZ, R15 ;  /* 0x000000ffff387224 */ /* 0x000fe400078e000f */
[----:B------:R-:W-:Y:S02]  /*88490*/  IMAD.X R15, R18, 0x1, R29, P1 ;  /* 0x00000001120f7824 */ /* 0x000fe400008e061d */
[----:B------:R-:W-:-:S03]  /*884a0*/  IMAD.MOV.U32 R16, RZ, RZ, R7 ;  /* 0x000000ffff107224 */ /* 0x000fc600078e0007 */
[----:B------:R0:W-:Y:S04]  /*884b0*/  STL.64 [R1+0x3e98], R14 ;  /* 0x003e980e01007387 */ /* 0x0001e80000100a00 */
[----:B0-----:R-:W4:Y:S01]  /*884c0*/  LDL.LU.64 R14, [R1+0x6100] ;  /* 0x00610000010e7983 */ /* 0x001f220000300a00 */
[----:B--2---:R-:W-:-:S05]  /*884d0*/  IADD3 R6, P0, R58, R32, RZ ;  /* 0x000000203a067210 */ /* 0x004fca0007f1e0ff */
[----:B------:R-:W-:Y:S01]  /*884e0*/  IMAD.X R7, R18, 0x1, R31, P0 ;  /* 0x0000000112077824 */ /* 0x000fe200000e061f */
[----:B---3--:R-:W-:-:S05]  /*884f0*/  IADD3 R22, P2, R58, R34, RZ ;  /* 0x000000223a167210 */ /* 0x008fca0007f5e0ff */
[----:B------:R-:W-:Y:S04]  /*88500*/  STL [R1+0x3e88], R22 ;  /* 0x003e881601007387 */ /* 0x000fe80000100800 */
[----:B------:R-:W-:Y:S04]  /*88510*/  STL.64 [R1+0x60d0], R28 ;  /* 0x0060d01c01007387 */ /* 0x000fe80000100a00 */
[----:B------:R0:W-:Y:S04]  /*88520*/  STL.64 [R1+0x3e90], R6 ;  /* 0x003e900601007387 */ /* 0x0001e80000100a00 */
[----:B0-----:R-:W2:Y:S01]  /*88530*/  LDL.LU.64 R6, [R1+0x60f8] ;  /* 0x0060f80001067983 */ /* 0x001ea20000300a00 */
[----:B------:R-:W-:-:S03]  /*88540*/  IADD3 R24, P1, R58, R36, RZ ;  /* 0x000000243a187210 */ /* 0x000fc60007f3e0ff */
[----:B------:R0:W-:Y:S01]  /*88550*/  STL.64 [R1+0x60c8], R30 ;  /* 0x0060c81e01007387 */ /* 0x0001e20000100a00 */
[----:B------:R-:W-:Y:S02]  /*88560*/  IMAD.MOV.U32 R29, RZ, RZ, R23 ;  /* 0x000000ffff1d7224 */ /* 0x000fe400078e0017 */
[----:B------:R-:W-:Y:S01]  /*88570*/  IMAD.MOV.U32 R28, RZ, RZ, R22 ;  /* 0x000000ffff1c7224 */ /* 0x000fe200078e0016 */
[----:B0-----:R-:W-:Y:S01]  /*88580*/  SHF.R.S32.HI R30, RZ, 0x1f, R58 ;  /* 0x0000001fff1e7819 */ /* 0x001fe2000001143a */
[----:B------:R-:W-:-:S04]  /*88590*/  IMAD.MOV.U32 R23, RZ, RZ, R19 ;  /* 0x000000ffff177224 */ /* 0x000fc800078e0013 */
[----:B------:R-:W-:Y:S01]  /*885a0*/  IMAD.X R29, R30, 0x1, R33, P2 ;  /* 0x000000011e1d7824 */ /* 0x000fe200010e0621 */
[----:B------:R-:W-:Y:S01]  /*885b0*/  IADD3 R28, P2, R58, R10, RZ ;  /* 0x0000000a3a1c7210 */ /* 0x000fe20007f5e0ff */
[----:B------:R-:W-:Y:S02]  /*885c0*/  IMAD.X R25, R30, 0x1, R35, P1 ;  /* 0x000000011e197824 */ /* 0x000fe400008e0623 */
[----:B------:R-:W-:Y:S01]  /*885d0*/  IMAD.MOV.U32 R22, RZ, RZ, R16 ;  /* 0x000000ffff167224 */ /* 0x000fe200078e0010 */
[----:B------:R-:W-:Y:S01]  /*885e0*/  IADD3 R16, P1, R58, R12, RZ ;  /* 0x0000000c3a107210 */ /* 0x000fe20007f3e0ff */
[----:B------:R-:W-:Y:S04]  /*885f0*/  STL [R1+0x3e8c], R29 ;  /* 0x003e8c1d01007387 */ /* 0x000fe80000100800 */
[----:B------:R0:W-:Y:S02]  /*88600*/  STL.64 [R1+0x3e80], R24 ;  /* 0x003e801801007387 */ /* 0x0001e40000100a00 */
[----:B0-----:R-:W-:-:S02]  /*88610*/  IMAD.MOV.U32 R25, RZ, RZ, R23 ;  /* 0x000000ffff197224 */ /* 0x001fc400078e0017 */
[----:B------:R-:W-:Y:S02]  /*88620*/  IMAD.MOV.U32 R23, RZ, RZ, R17 ;  /* 0x000000ffff177224 */ /* 0x000fe400078e0011 */
[----:B------:R-:W-:Y:S01]  /*88630*/  IMAD.X R17, R30, 0x1, R11, P1 ;  /* 0x000000011e117824 */ /* 0x000fe200008e060b */
[----:B--2---:R-:W-:Y:S01]  /*88640*/  IADD3 R18, P0, R58, R6, RZ ;  /* 0x000000063a127210 */ /* 0x004fe20007f1e0ff */
[----:B------:R-:W-:-:S04]  /*88650*/  IMAD.X R29, R30, 0x1, R7, P2 ;  /* 0x000000011e1d7824 */ /* 0x000fc800010e0607 */
[----:B------:R-:W-:-:S05]  /*88660*/  IMAD.X R19, R30, 0x1, R5, P0 ;  /* 0x000000011e137824 */ /* 0x000fca00000e0605 */
[----:B------:R-:W-:Y:S04]  /*88670*/  STL.64 [R1+0x3e78], R18 ;  /* 0x003e781201007387 */ /* 0x000fe80000100a00 */
[----:B------:R-:W-:Y:S04]  /*88680*/  STL.64 [R1+0x3e70], R28 ;  /* 0x003e701c01007387 */ /* 0x000fe80000100a00 */
[----:B------:R-:W-:Y:S04]  /*88690*/  STL.64 [R1+0x60c0], R6 ;  /* 0x0060c00601007387 */ /* 0x000fe80000100a00 */
[----:B----4-:R-:W-:Y:S04]  /*886a0*/  STL.64 [R1+0x60b0], R14 ;  /* 0x0060b00e01007387 */ /* 0x010fe80000100a00 */
[----:B------:R0:W-:Y:S04]  /*886b0*/  STL.64 [R1+0x3e68], R16 ;  /* 0x003e681001007387 */ /* 0x0001e80000100a00 */
[----:B0-----:R-:W2:Y:S01]  /*886c0*/  LDL.LU.64 R16, [R1+0x60f0] ;  /* 0x0060f00001107983 */ /* 0x001ea20000300a00 */
[C---:B------:R-:W-:Y:S01]  /*886d0*/  IADD3 R18, P0, R58.reuse, R14, RZ ;  /* 0x0000000e3a127210 */ /* 0x040fe20007f1e0ff */
[----:B------:R-:W-:Y:S01]  /*886e0*/  IMAD.MOV.U32 R29, RZ, RZ, R25 ;  /* 0x000000ffff1d7224 */ /* 0x000fe200078e0019 */
[----:B------:R-:W-:Y:S01]  /*886f0*/  IADD3 R24, P2, R58, R15, RZ ;  /* 0x0000000f3a187210 */ /* 0x000fe20007f5e0ff */
[----:B------:R-:W-:-:S02]  /*88700*/  IMAD.MOV.U32 R28, RZ, RZ, R22 ;  /* 0x000000ffff1c7224 */ /* 0x000fc400078e0016 */
[C---:B------:R-:W-:Y:S02]  /*88710*/  IMAD.X R19, R30.reuse, 0x1, R13, P0 ;  /* 0x000000011e137824 */ /* 0x040fe400000e060d */
[----:B------:R-:W-:Y:S02]  /*88720*/  IMAD.MOV.U32 R31, RZ, RZ, R29 ;  /* 0x000000ffff1f7224 */ /* 0x000fe400078e001d */
[----:B------:R-:W-:Y:S01]  /*88730*/  IMAD.X R25, R30, 0x1, R37, P2 ;  /* 0x000000011e197824 */ /* 0x000fe200010e0625 */
[----:B------:R-:W-:Y:S01]  /*88740*/  STL.64 [R1+0x60b8], R10 ;  /* 0x0060b80a01007387 */ /* 0x000fe20000100a00 */
[----:B------:R-:W-:-:S03]  /*88750*/  IMAD.MOV.U32 R29, RZ, RZ, R23 ;  /* 0x000000ffff1d7224 */ /* 0x000fc600078e0017 */
[----:B------:R0:W-:Y:S04]  /*88760*/  STL.64 [R1+0x3e60], R18 ;  /* 0x003e601201007387 */ /* 0x0001e80000100a00 */
[----:B0-----:R-:W3:Y:S04]  /*88770*/  LDL.LU.64 R18, [R1+0x60e8] ;  /* 0x0060e80001127983 */ /* 0x001ee80000300a00 */
[----:B------:R0:W-:Y:S04]  /*88780*/  STL.64 [R1+0x3e58], R24 ;  /* 0x003e581801007387 */ /* 0x0001e80000100a00 */
[----:B0-----:R-:W4:Y:S01]  /*88790*/  LDL.LU.64 R24, [R1+0x60e0] ;  /* 0x0060e00001187983 */ /* 0x001f220000300a00 */
[----:B--2---:R-:W-:-:S05]  /*887a0*/  IADD3 R22, P1, R58, R16, RZ ;  /* 0x000000103a167210 */ /* 0x004fca0007f3e0ff */
[----:B------:R-:W-:-:S05]  /*887b0*/  IMAD.X R23, R30, 0x1, R38, P1 ;  /* 0x000000011e177824 */ /* 0x000fca00008e0626 */
[----:B------:R0:W-:Y:S04]  /*887c0*/  STL.64 [R1+0x3e50], R22 ;  /* 0x003e501601007387 */ /* 0x0001e80000100a00 */
[----:B0-----:R-:W2:Y:S01]  /*887d0*/  LDL.LU.64 R22, [R1+0x60d8] ;  /* 0x0060d80001167983 */ /* 0x001ea20000300a00 */
[----:B------:R-:W-:Y:S02]  /*887e0*/  IMAD.MOV.U32 R6, RZ, RZ, R31 ;  /* 0x000000ffff067224 */ /* 0x000fe400078e001f */
[----:B------:R-:W-:Y:S01]  /*887f0*/  IMAD.MOV.U32 R31, RZ, RZ, R29 ;  /* 0x000000ffff1f7224 */ /* 0x000fe200078e001d */
[----:B------:R-:W-:Y:S01]  /*88800*/  SHF.R.S32.HI R29, RZ, 0x1f, R59 ;  /* 0x0000001fff1d7819 */ /* 0x000fe2000001143b */
[----:B------:R-:W-:Y:S01]  /*88810*/  IMAD.MOV.U32 R30, RZ, RZ, R28 ;  /* 0x000000ffff1e7224 */ /* 0x000fe200078e001c */
[----:B---3--:R-:W-:-:S02]  /*88820*/  IADD3 R10, P0, R59, R18, RZ ;  /* 0x000000123b0a7210 */ /* 0x008fc40007f1e0ff */
[----:B------:R-:W-:-:S03]  /*88830*/  IADD3 R14, P2, R59, R20, RZ ;  /* 0x000000143b0e7210 */ /* 0x000fc60007f5e0ff */
[C---:B------:R-:W-:Y:S02]  /*88840*/  IMAD.X R11, R29.reuse, 0x1, R17, P0 ;  /* 0x000000011d0b7824 */ /* 0x040fe400000e0611 */
[----:B------:R-:W-:-:S03]  /*88850*/  IMAD.X R15, R29, 0x1, R19, P2 ;  /* 0x000000011d0f7824 */ /* 0x000fc600010e0613 */
[----:B------:R0:W-:Y:S04]  /*88860*/  STL.64 [R1+0x3e48], R10 ;  /* 0x003e480a01007387 */ /* 0x0001e80000100a00 */
[----:B------:R-:W-:Y:S01]  /*88870*/  STL.64 [R1+0x3e40], R14 ;  /* 0x003e400e01007387 */ /* 0x000fe20000100a00 */
[----:B0-----:R-:W-:Y:S01]  /*88880*/  IMAD.MOV.U32 R11, RZ, RZ, R30 ;  /* 0x000000ffff0b7224 */ /* 0x001fe200078e001e */
[C---:B----4-:R-:W-:Y:S01]  /*88890*/  IADD3 R30, P0, R59.reuse, R24, RZ ;  /* 0x000000183b1e7210 */ /* 0x050fe20007f1e0ff */
[----:B------:R-:W-:Y:S02]  /*888a0*/  IMAD.MOV.U32 R10, RZ, RZ, R6 ;  /* 0x000000ffff0a7224 */ /* 0x000fe400078e0006 */
[----:B------:R-:W-:Y:S01]  /*888b0*/  IMAD.MOV.U32 R6, RZ, RZ, R31 ;  /* 0x000000ffff067224 */ /* 0x000fe200078e001f */
[----:B--2---:R-:W-:-:S05]  /*888c0*/  IADD3 R28, P1, R59, R22, RZ ;  /* 0x000000163b1c7210 */ /* 0x004fca0007f3e0ff */
[----:B------:R-:W-:-:S05]  /*888d0*/  IMAD.X R29, R29, 0x1, R21, P1 ;  /* 0x000000011d1d7824 */ /* 0x000fca00008e0615 */
[----:B------:R0:W-:Y:S04]  /*888e0*/  STL.64 [R1+0x3e38], R28 ;  /* 0x003e381c01007387 */ /* 0x0001e80000100a00 */
[----:B0-----:R-:W2:Y:S04]  /*888f0*/  LDL.LU.64 R28, [R1+0x60d0] ;  /* 0x0060d000011c7983 */ /* 0x001ea80000300a00 */
[----:B------:R0:W-:Y:S02]  /*88900*/  STL.64 [R1+0x6098], R20 ;  /* 0x0060981401007387 */ /* 0x0001e40000100a00 */
[----:B0-----:R-:W-:-:S05]  /*88910*/  SHF.R.S32.HI R20, RZ, 0x1f, R59 ;  /* 0x0000001fff147819 */ /* 0x001fca000001143b */
[----:B------:R-:W-:-:S05]  /*88920*/  IMAD.X R31, R20, 0x1, R23, P0 ;  /* 0x00000001141f7824 */ /* 0x000fca00000e0617 */
[----:B------:R0:W-:Y:S04]  /*88930*/  STL.64 [R1+0x3e30], R30 ;  /* 0x003e301e01007387 */ /* 0x0001e80000100a00 */
[----:B0-----:R-:W3:Y:S01]  /*88940*/  LDL.LU.64 R30, [R1+0x60c8] ;  /* 0x0060c800011e7983 */ /* 0x001ee20000300a00 */
[----:B------:R-:W-:Y:S02]  /*88950*/  IMAD.MOV.U32 R15, RZ, RZ, R10 ;  /* 0x000000ffff0f7224 */ /* 0x000fe400078e000a */
        /* <DEDUP_REMOVED lines=8> */
[----:B------:R-:W-:Y:S01]  /*889e0*/  STL.64 [R1+0x3e28], R14 ;  /* 0x003e280e01007387 */ /* 0x000fe20000100a00 */
[----:B0-----:R-:W-:Y:S02]  /*889f0*/  IMAD.MOV.U32 R23, RZ, RZ, R7 ;  /* 0x000000ffff177224 */ /* 0x001fe400078e0007 */
[----:B------:R-:W-:-:S02]  /*88a00*/  IMAD.X R23, R20, 0x1, R27, P1 ;  /* 0x0000000114177824 */ /* 0x000fc400008e061b */
[----:B------:R-:W-:-:S03]  /*88a10*/  IMAD.MOV.U32 R22, RZ, RZ, R6 ;  /* 0x000000ffff167224 */ /* 0x000fc600078e0006 */
[----:B------:R-:W-:Y:S04]  /*88a20*/  STL [R1+0x3e24], R23 ;  /* 0x003e241701007387 */ /* 0x000fe80000100800 */
[----:B------:R0:W-:Y:S01]  /*88a30*/  STL.64 [R1+0x6090], R26 ;  /* 0x0060901a01007387 */ /* 0x0001e20000100a00 */
[----:B---3--:R-:W-:Y:S02]  /*88a40*/  IADD3 R6, P0, R59, R30, RZ ;  /* 0x0000001e3b067210 */ /* 0x008fe40007f1e0ff */
[----:B0-----:R-:W-:-:S05]  /*88a50*/  SHF.R.S32.HI R26, RZ, 0x1f, R59 ;  /* 0x0000001fff1a7819 */ /* 0x001fca000001143b */
[----:B------:R-:W-:-:S05]  /*88a60*/  IMAD.X R7, R26, 0x1, R29, P0 ;  /* 0x000000011a077824 */ /* 0x000fca00000e061d */
[----:B------:R0:W-:Y:S04]  /*88a70*/  STL.64 [R1+0x3e18], R6 ;  /* 0x003e180601007387 */ /* 0x0001e80000100a00 */
[----:B0-----:R-:W2:Y:S01]  /*88a80*/  LDL.LU.64 R6, [R1+0x60c0] ;  /* 0x0060c00001067983 */ /* 0x001ea20000300a00 */
[C---:B------:R-:W-:Y:S01]  /*88a90*/  IADD3 R14, P2, R59.reuse, R32, RZ ;  /* 0x000000203b0e7210 */ /* 0x040fe20007f5e0ff */
[----:B------:R-:W-:Y:S01]  /*88aa0*/  IMAD.MOV.U32 R20, RZ, RZ, R10 ;  /* 0x000000ffff147224 */ /* 0x000fe200078e000a */
[----:B------:R-:W-:Y:S01]  /*88ab0*/  IADD3 R10, P1, R59, R34, RZ ;  /* 0x000000223b0a7210 */ /* 0x000fe20007f3e0ff */
[----:B------:R-:W-:Y:S02]  /*88ac0*/  IMAD.MOV.U32 R23, RZ, RZ, R21 ;  /* 0x000000ffff177224 */ /* 0x000fe400078e0015 */
[----:B------:R-:W-:-:S02]  /*88ad0*/  IMAD.MOV.U32 R21, RZ, RZ, R11 ;  /* 0x000000ffff157224 */ /* 0x000fc400078e000b */
[C---:B------:R-:W-:Y:S02]  /*88ae0*/  IMAD.X R15, R26.reuse, 0x1, R31, P2 ;  /* 0x000000011a0f7824 */ /* 0x040fe400010e061f */
[----:B------:R-:W-:Y:S01]  /*88af0*/  IMAD.X R11, R26, 0x1, R33, P1 ;  /* 0x000000011a0b7824 */ /* 0x000fe200008e0621 */
[----:B------:R0:W-:Y:S04]  /*88b00*/  STL.64 [R1+0x6088], R28 ;  /* 0x0060881c01007387 */ /* 0x0001e80000100a00 */
[----:B------:R-:W-:Y:S04]  /*88b10*/  STL.64 [R1+0x3e10], R14 ;  /* 0x003e100e01007387 */ /* 0x000fe80000100a00 */
[----:B------:R1:W-:Y:S01]  /*88b20*/  STL.64 [R1+0x3e08], R10 ;  /* 0x003e080a01007387 */ /* 0x0003e20000100a00 */
[----:B0-----:R-:W-:-:S03]  /*88b30*/  IADD3 R28, P0, R59, R36, RZ ;  /* 0x000000243b1c7210 */ /* 0x001fc60007f1e0ff */
[----:B-1----:R-:W3:Y:S02]  /*88b40*/  LDL.LU.64 R10, [R1+0x60b8] ;  /* 0x0060b800010a7983 */ /* 0x002ee40000300a00 */
[----:B------:R-:W-:Y:S02]  /*88b50*/  IMAD.X R29, R26, 0x1, R35, P0 ;  /* 0x000000011a1d7824 */ /* 0x000fe400000e0623 */
[----:B------:R-:W-:Y:S04]  /*88b60*/  STL.64 [R1+0x6080], R32 ;  /* 0x0060802001007387 */ /* 0x000fe80000100a00 */
        /* <DEDUP_REMOVED lines=11> */
[C---:B---3--:R-:W-:Y:S02]  /*88c20*/  IADD3 R60, P1, R59.reuse, R10, RZ ;  /* 0x0000000a3b3c7210 */ /* 0x048fe40007f3e0ff */
[----:B------:R-:W-:Y:S01]  /*88c30*/  SHF.R.S32.HI R23, RZ, 0x1f, R59 ;  /* 0x0000001fff177819 */ /* 0x000fe2000001143b */
[----:B------:R-:W-:Y:S01]  /*88c40*/  IMAD.MOV.U32 R22, RZ, RZ, R20 ;  /* 0x000000ffff167224 */ /* 0x000fe200078e0014 */
[----:B------:R-:W-:Y:S01]  /*88c50*/  IADD3 R28, P0, R59, R12, RZ ;  /* 0x0000000c3b1c7210 */ /* 0x000fe20007f1e0ff */
[----:B------:R-:W-:Y:S02]  /*88c60*/  IMAD.MOV.U32 R20, RZ, RZ, R41 ;  /* 0x000000ffff147224 */ /* 0x000fe400078e0029 */
[----:B------:R-:W-:Y:S02]  /*88c70*/  IMAD.MOV.U32 R41, RZ, RZ, R61 ;  /* 0x000000ffff297224 */ /* 0x000fe400078e003d */
[----:B------:R-:W-:-:S02]  /*88c80*/  IMAD.X R61, R23, 0x1, R7, P1 ;  /* 0x00000001173d7824 */ /* 0x000fc400008e0607 */
[----:B------:R-:W-:Y:S02]  /*88c90*/  IMAD.X R29, R23, 0x1, R11, P0 ;  /* 0x00000001171d7824 */ /* 0x000fe400000e060b */
[----:B------:R-:W-:Y:S01]  /*88ca0*/  IMAD.MOV.U32 R26, RZ, RZ, R22 ;  /* 0x000000ffff1a7224 */ /* 0x000fe200078e0016 */
[----:B------:R0:W-:Y:S03]  /*88cb0*/  STL.64 [R1+0x3df0], R60 ;  /* 0x003df03c01007387 */ /* 0x0001e60000100a00 */
[----:B------:R-:W-:Y:S02]  /*88cc0*/  IMAD.MOV.U32 R32, RZ, RZ, R26 ;  /* 0x000000ffff207224 */ /* 0x000fe400078e001a */
[----:B------:R-:W-:Y:S01]  /*88cd0*/  IMAD.MOV.U32 R26, RZ, RZ, R20 ;  /* 0x000000ffff1a7224 */ /* 0x000fe200078e0014 */
[----:B0-----:R-:W3:Y:S01]  /*88ce0*/  LDL.LU.64 R60, [R1+0x60a8] ;  /* 0x0060a800013c7983 */ /* 0x001ee20000300a00 */
[----:B------:R-:W-:-:S02]  /*88cf0*/  IMAD.MOV.U32 R34, RZ, RZ, R33 ;  /* 0x000000ffff227224 */ /* 0x000fc400078e0021 */
[----:B------:R-:W-:Y:S02]  /*88d00*/  IMAD.MOV.U32 R33, RZ, RZ, R27 ;  /* 0x000000ffff217224 */ /* 0x000fe400078e001b */
[----:B------:R-:W-:Y:S01]  /*88d10*/  IMAD.MOV.U32 R27, RZ, RZ, R21 ;  /* 0x000000ffff1b7224 */ /* 0x000fe200078e0015 */
[----:B--2---:R-:W-:Y:S01]  /*88d20*/  STL.64 [R1+0x6070], R14 ;  /* 0x0060700e01007387 */ /* 0x004fe20000100a00 */
[----:B------:R-:W-:-:S03]  /*88d30*/  IADD3 R22, P2, R59, R14, RZ ;  /* 0x0000000e3b167210 */ /* 0x000fc60007f5e0ff */
[----:B------:R0:W-:Y:S01]  /*88d40*/  STL.64 [R1+0x3de8], R28 ;  /* 0x003de81c01007387 */ /* 0x0001e20000100a00 */
[----:B------:R-:W-:-:S03]  /*88d50*/  IADD3 R20, P1, R59, R15, RZ ;  /* 0x0000000f3b147210 */ /* 0x000fc60007f3e0ff */
[----:B------:R-:W-:Y:S01]  /*88d60*/  STL.64 [R1+0x5660], R58 ;  /* 0x0056603a01007387 */ /* 0x000fe20000100a00 */
[----:B0-----:R-:W-:-:S04]  /*88d70*/  IMAD.MOV.U32 R29, RZ, RZ, R23 ;  /* 0x000000ffff1d7224 */ /* 0x001fc800078e0017 */
[C---:B------:R-:W-:Y:S02]  /*88d80*/  IMAD.X R23, R29.reuse, 0x1, R13, P2 ;  /* 0x000000011d177824 */ /* 0x040fe400010e060d */
[----:B------:R-:W-:-:S03]  /*88d90*/  IMAD.X R21, R29, 0x1, R37, P1 ;  /* 0x000000011d157824 */ /* 0x000fc600008e0625 */
[----:B------:R0:W-:Y:S04]  /*88da0*/  STL.64 [R1+0x3de0], R22 ;  /* 0x003de01601007387 */ /* 0x0001e80000100a00 */
[----:B0-----:R-:W2:Y:S04]  /*88db0*/  LDL.LU.64 R22, [R1+0x60a0] ;  /* 0x0060a00001167983 */ /* 0x001ea80000300a00 */
[----:B------:R0:W-:Y:S04]  /*88dc0*/  STL.64 [R1+0x3dd8], R20 ;  /* 0x003dd81401007387 */ /* 0x0001e80000100a00 */
[----:B0-----:R-:W4:Y:S01]  /*88dd0*/  LDL.LU.64 R20, [R1+0x6098] ;  /* 0x0060980001147983 */ /* 0x001f220000300a00 */
[----:B------:R-:W-:-:S02]  /*88de0*/  IADD3 R28, P0, R59, R16, RZ ;  /* 0x000000103b1c7210 */ /* 0x000fc40007f1e0ff */
[----:B---3--:R-:W-:Y:S02]  /*88df0*/  IADD3 R58, P2, R61, R18, RZ ;  /* 0x000000123d3a7210 */ /* 0x008fe40007f5e0ff */
[----:B------:R-:W-:Y:S01]  /*88e00*/  SHF.R.S32.HI R59, RZ, 0x1f, R61 ;  /* 0x0000001fff3b7819 */ /* 0x000fe2000001143d */
[----:B------:R-:W-:-:S04]  /*88e10*/  IMAD.X R29, R29, 0x1, R38, P0 ;  /* 0x000000011d1d7824 */ /* 0x000fc800000e0626 */
[----:B------:R-:W-:Y:S01]  /*88e20*/  IMAD.X R59, R59, 0x1, R17, P2 ;  /* 0x000000013b3b7824 */ /* 0x000fe200010e0611 */
[----:B------:R-:W-:Y:S01]  /*88e30*/  STL.64 [R1+0x3dd0], R28 ;  /* 0x003dd01c01007387 */ /* 0x000fe20000100a00 */
[----:B------:R-:W-:Y:S02]  /*88e40*/  IMAD.MOV.U32 R15, RZ, RZ, R32 ;  /* 0x000000ffff0f7224 */ /* 0x000fe400078e0020 */
[----:B------:R-:W-:Y:S01]  /*88e50*/  IMAD.MOV.U32 R32, RZ, RZ, R26 ;  /* 0x000000ffff207224 */ /* 0x000fe200078e001a */
[----:B------:R-:W-:Y:S01]  /*88e60*/  STL.64 [R1+0x3dc8], R58 ;  /* 0x003dc83a01007387 */ /* 0x000fe20000100a00 */
[----:B------:R-:W-:-:S03]  /*88e70*/  IMAD.MOV.U32 R14, RZ, RZ, R34 ;  /* 0x000000ffff0e7224 */ /* 0x000fc600078e0022 */
[----:B------:R0:W-:Y:S01]  /*88e80*/  STL.64 [R1+0x6068], R16 ;  /* 0x0060681001007387 */ /* 0x0001e20000100a00 */
[----:B------:R-:W-:Y:S02]  /*88e90*/  IMAD.MOV.U32 R34, RZ, RZ, R33 ;  /* 0x000000ffff227224 */ /* 0x000fe400078e0021 */
[----:B------:R-:W-:Y:S01]  /*88ea0*/  IMAD.MOV.U32 R33, RZ, RZ, R27 ;  /* 0x000000ffff217224 */ /* 0x000fe200078e001b */
[----:B0-----:R-:W-:Y:S02]  /*88eb0*/  SHF.R.S32.HI R16, RZ, 0x1f, R61 ;  /* 0x0000001fff107819 */ /* 0x001fe4000001143d */
[C---:B--2---:R-:W-:Y:S02]  /*88ec0*/  IADD3 R28, P0, R61.reuse, R22, RZ ;  /* 0x000000163d1c7210 */ /* 0x044fe40007f1e0ff */
[----:B----4-:R-:W-:-:S03]  /*88ed0*/  IADD3 R26, P1, R61, R20, RZ ;  /* 0x000000143d1a7210 */ /* 0x010fc60007f3e0ff */
[C---:B------:R-:W-:Y:S02]  /*88ee0*/  IMAD.X R29, R16.reuse, 0x1, R21, P0 ;  /* 0x00000001101d7824 */ /* 0x040fe400000e0615 */
[----:B------:R-:W-:-:S05]  /*88ef0*/  IMAD.X R27, R16, 0x1, R19, P1 ;  /* 0x00000001101b7824 */ /* 0x000fca00008e0613 */
[----:B------:R0:W-:Y:S04]  /*88f00*/  STL.64 [R1+0x3dc0], R26 ;  /* 0x003dc01a01007387 */ /* 0x0001e80000100a00 */
[----:B0-----:R-:W2:Y:S04]  /*88f10*/  LDL.LU.64 R26, [R1+0x6090] ;  /* 0x00609000011a7983 */ /* 0x001ea80000300a00 */
[----:B------:R0:W-:Y:S04]  /*88f20*/  STL.64 [R1+0x3db8], R28 ;  /* 0x003db81c01007387 */ /* 0x0001e80000100a00 */
[----:B0-----:R-:W3:Y:S01]  /*88f30*/  LDL.LU.64 R28, [R1+0x6088] ;  /* 0x00608800011c7983 */ /* 0x001ee20000300a00 */
[----:B------:R-:W-:-:S02]  /*88f40*/  IMAD.MOV.U32 R59, RZ, RZ, R14 ;  /* 0x000000ffff3b7224 */ /* 0x000fc400078e000e */
[----:B------:R-:W-:Y:S02]  /*88f50*/  IMAD.MOV.U32 R14, RZ, RZ, R15 ;  /* 0x000000ffff0e7224 */ /* 0x000fe400078e000f */
[----:B------:R-:W-:Y:S01]  /*88f60*/  IMAD.MOV.U32 R15, RZ, RZ, R34 ;  /* 0x000000ffff0f7224 */ /* 0x000fe200078e0022 */
[----:B------:R-:W-:-:S05]  /*88f70*/  IADD3 R34, P2, R61, R24, RZ ;  /* 0x000000183d227210 */ /* 0x000fca0007f5e0ff */
[----:B------:R-:W-:Y:S04]  /*88f80*/  STL [R1+0x3db0], R34 ;  /* 0x003db02201007387 */ /* 0x000fe80000100800 */
[----:B------:R0:W-:Y:S01]  /*88f90*/  STL.64 [R1+0x6058], R20 ;  /* 0x0060581401007387 */ /* 0x0001e20000100a00 */
[----:B------:R-:W-:Y:S02]  /*88fa0*/  IMAD.MOV.U32 R58, RZ, RZ, R59 ;  /* 0x000000ffff3a7224 */ /* 0x000fe400078e003b */
[----:B------:R-:W-:Y:S02]  /*88fb0*/  IMAD.MOV.U32 R59, RZ, RZ, R14 ;  /* 0x000000ffff3b7224 */ /* 0x000fe400078e000e */
[----:B------:R-:W-:Y:S02]  /*88fc0*/  IMAD.MOV.U32 R14, RZ, RZ, R32 ;  /* 0x000000ffff0e7224 */ /* 0x000fe400078e0020 */
[----:B0-----:R-:W-:-:S02]  /*88fd0*/  IMAD.MOV.U32 R21, RZ, RZ, R35 ;  /* 0x000000ffff157224 */ /* 0x001fc400078e0023 */
[----:B------:R-:W-:-:S05]  /*88fe0*/  IMAD.X R21, R16, 0x1, R23, P2 ;  /* 0x0000000110157824 */ /* 0x000fca00010e0617 */
[----:B------:R-:W-:Y:S01]  /*88ff0*/  STL [R1+0x3db4], R21 ;  /* 0x003db41501007387 */ /* 0x000fe20000100800 */
[----:B------:R-:W-:-:S03]  /*89000*/  IMAD.MOV.U32 R20, RZ, RZ, R34 ;  /* 0x000000ffff147224 */ /* 0x000fc600078e0022 */
[----:B------:R0:W-:Y:S01]  /*89010*/  STL.64 [R1+0x6050], R22 ;  /* 0x0060501601007387 */ /* 0x0001e20000100a00 */
[----:B------:R-:W-:Y:S02]  /*89020*/  IMAD.MOV.U32 R17, RZ, RZ, R15 ;  /* 0x000000ffff117224 */ /* 0x000fe400078e000f */
[----:B------:R-:W-:Y:S01]  /*89030*/  IMAD.MOV.U32 R15, RZ, RZ, R33 ;  /* 0x000000ffff0f7224 */ /* 0x000fe200078e0021 */
[----:B0-----:R-:W-:Y:S02]  /*89040*/  SHF.R.S32.HI R22, RZ, 0x1f, R61 ;  /* 0x0000001fff167819 */ /* 0x001fe4000001143d */
[----:B--2---:R-:W-:-:S05]  /*89050*/  IADD3 R32, P1, R61, R26, RZ ;  /* 0x0000001a3d207210 */ /* 0x004fca0007f3e0ff */
[----:B------:R-:W-:Y:S01]  /*89060*/  IMAD.X R33, R22, 0x1, R25, P1 ;  /* 0x0000000116217824 */ /* 0x000fe200008e0619 */
[----:B---3--:R-:W-:-:S04]  /*89070*/  IADD3 R34, P0, R61, R28, RZ ;  /* 0x0000001c3d227210 */ /* 0x008fc80007f1e0ff */
        /* <DEDUP_REMOVED lines=10> */
[----:B------:R-:W-:Y:S01]  /*89120*/  IMAD.X R15, R22, 0x1, R29, P2 ;  /* 0x00000001160f7824 */ /* 0x000fe200010e061d */
[----:B------:R-:W-:Y:S04]  /*89130*/  STL.64 [R1+0x6048], R26 ;  /* 0x0060481a01007387 */ /* 0x000fe80000100a00 */
[----:B------:R0:W-:Y:S02]  /*89140*/  STL.64 [R1+0x3d98], R14 ;  /* 0x003d980e01007387 */ /* 0x0001e40000100a00 */
[C---:B0-----:R-:W-:Y:S02]  /*89150*/  IADD3 R14, P2, R61.reuse, R36, RZ ;  /* 0x000000243d0e7210 */ /* 0x041fe40007f5e0ff */
[----:B--2---:R-:W-:-:S05]  /*89160*/  IADD3 R24, P1, R61, R32, RZ ;  /* 0x000000203d187210 */ /* 0x004fca0007f3e0ff */
[----:B------:R-:W-:-:S05]  /*89170*/  IMAD.X R25, R22, 0x1, R31, P1 ;  /* 0x0000000116197824 */ /* 0x000fca00008e061f */
[----:B------:R-:W-:Y:S01]  /*89180*/  STL.64 [R1+0x3d90], R24 ;  /* 0x003d901801007387 */ /* 0x000fe20000100a00 */
[----:B---3--:R-:W-:Y:S01]  /*89190*/  IADD3 R26, P0, R61, R34, RZ ;  /* 0x000000223d1a7210 */ /* 0x008fe20007f1e0ff */
[----:B------:R-:W-:-:S04]  /*891a0*/  IMAD.X R15, R22, 0x1, R35, P2 ;  /* 0x00000001160f7824 */ /* 0x000fc800010e0623 */
[----:B------:R-:W-:-:S05]  /*891b0*/  IMAD.X R27, R22, 0x1, R33, P0 ;  /* 0x00000001161b7824 */ /* 0x000fca00000e0621 */
[----:B------:R-:W-:Y:S04]  /*891c0*/  STL.64 [R1+0x3d88], R26 ;  /* 0x003d881a01007387 */ /* 0x000fe80000100a00 */
[----:B------:R0:W-:Y:S04]  /*891d0*/  STL.64 [R1+0x3d80], R14 ;  /* 0x003d800e01007387 */ /* 0x0001e80000100a00 */
[----:B0-----:R-:W2:Y:S01]  /*891e0*/  LDL.LU.64 R14, [R1+0x6070] ;  /* 0x00607000010e7983 */ /* 0x001ea20000300a00 */
[C---:B------:R-:W-:Y:S02]  /*891f0*/  IADD3 R24, P1, R61.reuse, R6, RZ ;  /* 0x000000063d187210 */ /* 0x040fe40007f3e0ff */
[----:B------:R-:W-:-:S03]  /*89200*/  IADD3 R26, P0, R61, R10, RZ ;  /* 0x0000000a3d1a7210 */ /* 0x000fc60007f1e0ff */
[C---:B------:R-:W-:Y:S02]  /*89210*/  IMAD.X R25, R22.reuse, 0x1, R5, P1 ;  /* 0x0000000116197824 */ /* 0x040fe400008e0605 */
[----:B------:R-:W-:-:S03]  /*89220*/  IMAD.X R27, R22, 0x1, R7, P0 ;  /* 0x00000001161b7824 */ /* 0x000fc600000e0607 */
[----:B------:R-:W-:Y:S01]  /*89230*/  STL.64 [R1+0x3d78], R24 ;  /* 0x003d781801007387 */ /* 0x000fe20000100a00 */
[----:B------:R-:W-:Y:S01]  /*89240*/  IMAD.MOV.U32 R20, RZ, RZ, R16 ;  /* 0x000000ffff147224 */ /* 0x000fe200078e0010 */
[----:B------:R-:W-:Y:S02]  /*89250*/  IADD3 R16, P2, R61, R12, RZ ;  /* 0x0000000c3d107210 */ /* 0x000fe40007f5e0ff */
[----:B------:R-:W-:Y:S04]  /*89260*/  STL.64 [R1+0x3d70], R26 ;  /* 0x003d701a01007387 */ /* 0x000fe80000100a00 */
[----:B------:R0:W-:Y:S01]  /*89270*/  STL.64 [R1+0x6038], R6 ;  /* 0x0060380601007387 */ /* 0x0001e20000100a00 */
[----:B------:R-:W-:Y:S02]  /*89280*/  IMAD.MOV.U32 R23, RZ, RZ, R21 ;  /* 0x000000ffff177224 */ /* 0x000fe400078e0015 */
[----:B------:R-:W-:Y:S01]  /*89290*/  IMAD.MOV.U32 R21, RZ, RZ, R17 ;  /* 0x000000ffff157224 */ /* 0x000fe200078e0011 */
[----:B0-----:R-:W-:-:S05]  /*892a0*/  SHF.R.S32.HI R7, RZ, 0x1f, R61 ;  /* 0x0000001fff077819 */ /* 0x001fca000001143d */
[----:B------:R-:W-:Y:S01]  /*892b0*/  IMAD.X R17, R7, 0x1, R11, P2 ;  /* 0x0000000107117824 */ /* 0x000fe200010e060b */
[----:B--2---:R-:W-:Y:S04]  /*892c0*/  STL.64 [R1+0x6030], R14 ;  /* 0x0060300e01007387 */ /* 0x004fe80000100a00 */
[----:B------:R0:W-:Y:S04]  /*892d0*/  STL.64 [R1+0x3d68], R16 ;  /* 0x003d681001007387 */ /* 0x0001e80000100a00 */
[----:B0-----:R-:W2:Y:S01]  /*892e0*/  LDL.LU.64 R16, [R1+0x6068] ;  /* 0x0060680001107983 */ /* 0x001ea20000300a00 */
[----:B------:R-:W-:-:S02]  /*892f0*/  IMAD.MOV.U32 R27, RZ, RZ, R23 ;  /* 0x000000ffff1b7224 */ /* 0x000fc400078e0017 */
[----:B------:R-:W-:Y:S01]  /*89300*/  IMAD.MOV.U32 R23, RZ, RZ, R21 ;  /* 0x000000ffff177224 */ /* 0x000fe200078e0015 */
[C---:B------:R-:W-:Y:S01]  /*89310*/  IADD3 R24, P1, R61.reuse, R14, RZ ;  /* 0x0000000e3d187210 */ /* 0x040fe20007f3e0ff */
[----:B------:R-:W-:Y:S02]  /*89320*/  IMAD.MOV.U32 R25, RZ, RZ, R27 ;  /* 0x000000ffff197224 */ /* 0x000fe400078e001b */
[----:B------:R-:W-:Y:S02]  /*89330*/  IMAD.MOV.U32 R22, RZ, RZ, R20 ;  /* 0x000000ffff167224 */ /* 0x000fe400078e0014 */
[----:B------:R-:W-:Y:S01]  /*89340*/  IMAD.MOV.U32 R27, RZ, RZ, R23 ;  /* 0x000000ffff1b7224 */ /* 0x000fe200078e0017 */
[----:B------:R-:W-:Y:S01]  /*89350*/  IADD3 R20, P0, R61, R15, RZ ;  /* 0x0000000f3d147210 */ /* 0x000fe20007f1e0ff */
[----:B------:R-:W-:Y:S02]  /*89360*/  IMAD.MOV.U32 R23, RZ, RZ, R7 ;  /* 0x000000ffff177224 */ /* 0x000fe400078e0007 */
[----:B------:R-:W-:-:S02]  /*89370*/  IMAD.MOV.U32 R26, RZ, RZ, R22 ;  /* 0x000000ffff1a7224 */ /* 0x000fc400078e0016 */
[----:B------:R-:W-:Y:S02]  /*89380*/  IMAD.MOV.U32 R7, RZ, RZ, R25 ;  /* 0x000000ffff077224 */ /* 0x000fe400078e0019 */
[C---:B------:R-:W-:Y:S01]  /*89390*/  IMAD.X R25, R23.reuse, 0x1, R13, P1 ;  /* 0x0000000117197824 */ /* 0x040fe200008e060d */
[----:B------:R-:W-:Y:S01]  /*893a0*/  STL.64 [R1+0x6040], R10 ;  /* 0x0060400a01007387 */ /* 0x000fe20000100a00 */
[----:B------:R-:W-:-:S03]  /*893b0*/  IMAD.X R21, R23, 0x1, R37, P0 ;  /* 0x0000000117157824 */ /* 0x000fc600000e0625 */
[----:B------:R-:W-:Y:S04]  /*893c0*/  STL.64 [R1+0x5668], R60 ;  /* 0x0056683c01007387 */ /* 0x000fe80000100a00 */
[----:B------:R-:W-:Y:S04]  /*893d0*/  STL [R1+0x5680], R61 ;  /* 0x0056803d01007387 */ /* 0x000fe80000100800 */
        /* <DEDUP_REMOVED lines=8> */
[----:B------:R-:W-:Y:S02]  /*89460*/  IADD3 R10, P1, R2, R18, RZ ;  /* 0x00000012020a7210 */ /* 0x000fe40007f3e0ff */
[----:B------:R-:W-:Y:S01]  /*89470*/  SHF.R.S32.HI R14, RZ, 0x1f, R2 ;  /* 0x0000001fff0e7819 */ /* 0x000fe20000011402 */
[----:B------:R-:W-:Y:S02]  /*89480*/  IMAD.MOV.U32 R6, RZ, RZ, R26 ;  /* 0x000000ffff067224 */ /* 0x000fe400078e001a */
[----:B------:R-:W-:-:S02]  /*89490*/  IMAD.MOV.U32 R15, RZ, RZ, R7 ;  /* 0x000000ffff0f7224 */ /* 0x000fc400078e0007 */
[----:B------:R-:W-:Y:S02]  /*894a0*/  IMAD.X R11, R14, 0x1, R17, P1 ;  /* 0x000000010e0b7824 */ /* 0x000fe400008e0611 */
[----:B------:R-:W-:-:S03]  /*894b0*/  IMAD.MOV.U32 R7, RZ, RZ, R27 ;  /* 0x000000ffff077224 */ /* 0x000fc600078e001b */
[----:B------:R-:W-:Y:S01]  /*894c0*/  STL.64 [R1+0x3d48], R10 ;  /* 0x003d480a01007387 */ /* 0x000fe20000100a00 */
[----:B----4-:R-:W-:-:S05]  /*894d0*/  IADD3 R26, P0, R2, R20, RZ ;  /* 0x00000014021a7210 */ /* 0x010fca0007f1e0ff */
[----:B------:R-:W-:Y:S01]  /*894e0*/  IMAD.X R27, R14, 0x1, R19, P0 ;  /* 0x000000010e1b7824 */ /* 0x000fe200000e0613 */
[----:B--2---:R-:W-:-:S05]  /*894f0*/  IADD3 R60, P2, R2, R22, RZ ;  /* 0x00000016023c7210 */ /* 0x004fca0007f5e0ff */
[----:B------:R-:W-:Y:S04]  /*89500*/  STL [R1+0x3d38], R60 ;  /* 0x003d383c01007387 */ /* 0x000fe80000100800 */
[----:B------:R-:W-:Y:S04]  /*89510*/  STL.64 [R1+0x6020], R16 ;  /* 0x0060201001007387 */ /* 0x000fe80000100a00 */
[----:B------:R0:W-:Y:S04]  /*89520*/  STL.64 [R1+0x3d40], R26 ;  /* 0x003d401a01007387 */ /* 0x0001e80000100a00 */
[----:B0-----:R-:W2:Y:S01]  /*89530*/  LDL.LU.64 R26, [R1+0x6048] ;  /* 0x00604800011a7983 */ /* 0x001ea20000300a00 */
[----:B---3--:R-:W-:-:S03]  /*89540*/  IADD3 R10, P1, R2, R24, RZ ;  /* 0x00000018020a7210 */ /* 0x008fc60007f3e0ff */
[----:B------:R0:W-:Y:S01]  /*89550*/  STL.64 [R1+0x6028], R18 ;  /* 0x0060281201007387 */ /* 0x0001e20000100a00 */
[----:B------:R-:W-:Y:S02]  /*89560*/  IMAD.MOV.U32 R16, RZ, RZ, R60 ;  /* 0x000000ffff107224 */ /* 0x000fe400078e003c */
[----:B------:R-:W-:Y:S01]  /*89570*/  IMAD.MOV.U32 R17, RZ, RZ, R61 ;  /* 0x000000ffff117224 */ /* 0x000fe200078e003d */
[----:B0-----:R-:W-:-:S05]  /*89580*/  SHF.R.S32.HI R18, RZ, 0x1f, R2 ;  /* 0x0000001fff127819 */ /* 0x001fca0000011402 */
[C---:B------:R-:W-:Y:S02]  /*89590*/  IMAD.X R17, R18.reuse, 0x1, R21, P2 ;  /* 0x0000000112117824 */ /* 0x040fe400010e0615 */
[----:B------:R-:W-:Y:S01]  /*895a0*/  IMAD.X R11, R18, 0x1, R23, P1 ;  /* 0x00000001120b7824 */ /* 0x000fe200008e0617 */
[C---:B------:R-:W-:Y:S02]  /*895b0*/  IADD3 R16, P2, R2.reuse, R28, RZ ;  /* 0x0000001c02107210 */ /* 0x040fe40007f5e0ff */
[----:B------:R-:W-:Y:S04]  /*895c0*/  STL [R1+0x3d3c], R17 ;  /* 0x003d3c1101007387 */ /* 0x000fe80000100800 */
[----:B------:R0:W-:Y:S01]  /*895d0*/  STL.64 [R1+0x3d30], R10 ;  /* 0x003d300a01007387 */ /* 0x0001e20000100a00 */
[----:B------:R-:W-:Y:S01]  /*895e0*/  IMAD.MOV.U32 R14, RZ, RZ, R7 ;  /* 0x000000ffff0e7224 */ /* 0x000fe200078e0007 */
[----:B0-----:R-:W-:-:S05]  /*895f0*/  IADD3 R10, P1, R2, R30, RZ ;  /* 0x0000001e020a7210 */ /* 0x001fca0007f3e0ff */
[----:B------:R-:W-:Y:S01]  /*89600*/  IMAD.X R11, R18, 0x1, R29, P1 ;  /* 0x00000001120b7824 */ /* 0x000fe200008e061d */
[----:B--2---:R-:W-:-:S05]  /*89610*/  IADD3 R60, P0, R2, R26, RZ ;  /* 0x0000001a023c7210 */ /* 0x004fca0007f1e0ff */
[C---:B------:R-:W-:Y:S02]  /*89620*/  IMAD.X R61, R18.reuse, 0x1, R25, P0 ;  /* 0x00000001123d7824 */ /* 0x040fe400000e0619 */
[----:B------:R-:W-:-:S03]  /*89630*/  IMAD.X R17, R18, 0x1, R27, P2 ;  /* 0x0000000112117824 */ /* 0x000fc600010e061b */
[----:B------:R0:W-:Y:S04]  /*89640*/  STL.64 [R1+0x3d28], R60 ;  /* 0x003d283c01007387 */ /* 0x0001e80000100a00 */
[----:B------:R-:W-:Y:S01]  /*89650*/  STL.64 [R1+0x3d20], R16 ;  /* 0x003d201001007387 */ /* 0x000fe20000100a00 */
[----:B0-----:R-:W-:Y:S01]  /*89660*/  IMAD.MOV.U32 R60, RZ, RZ, R6 ;  /* 0x000000ffff3c7224 */ /* 0x001fe200078e0006 */
[----:B------:R-:W-:Y:S02]  /*89670*/  IADD3 R6, P0, R2, R32, RZ ;  /* 0x0000002002067210 */ /* 0x000fe40007f1e0ff */
[----:B------:R0:W-:Y:S03]  /*89680*/  STL.64 [R1+0x3d18], R10 ;  /* 0x003d180a01007387 */ /* 0x0001e60000100a00 */
[----:B------:R-:W-:Y:S01]  /*89690*/  IMAD.X R7, R18, 0x1, R31, P0 ;  /* 0x0000000112077824 */ /* 0x000fe200000e061f */
[----:B0-----:R-:W2:Y:S04]  /*896a0*/  LDL.LU.64 R10, [R1+0x6040] ;  /* 0x00604000010a7983 */ /* 0x001ea80000300a00 */
[----:B------:R-:W-:Y:S04]  /*896b0*/  STL.64 [R1+0x6010], R28 ;  /* 0x0060101c01007387 */ /* 0x000fe80000100a00 */
[----:B------:R0:W-:Y:S04]  /*896c0*/  STL.64 [R1+0x3d10], R6 ;  /* 0x003d100601007387 */ /* 0x0001e80000100a00 */
[----:B0-----:R-:W3:Y:S01]  /*896d0*/  LDL.LU.64 R6, [R1+0x6038] ;  /* 0x0060380001067983 */ /* 0x001ee20000300a00 */
[----:B------:R-:W-:-:S03]  /*896e0*/  IADD3 R16, P2, R2, R34, RZ ;  /* 0x0000002202107210 */ /* 0x000fc60007f5e0ff */
[----:B------:R0:W-:Y:S01]  /*896f0*/  STL.64 [R1+0x6008], R30 ;  /* 0x0060081e01007387 */ /* 0x0001e20000100a00 */
[----:B------:R-:W-:Y:S02]  /*89700*/  IMAD.MOV.U32 R61, RZ, RZ, R60 ;  /* 0x000000ffff3d7224 */ /* 0x000fe400078e003c */
[----:B------:R-:W-:Y:S01]  /*89710*/  IMAD.MOV.U32 R60, RZ, RZ, R14 ;  /* 0x000000ffff3c7224 */ /* 0x000fe200078e000e */
[----:B------:R-:W-:Y:S01]  /*89720*/  IADD3 R14, P1, R2, R36, RZ ;  /* 0x00000024020e7210 */ /* 0x000fe20007f3e0ff */
[----:B0-----:R-:W-:-:S04]  /*89730*/  IMAD.MOV.U32 R30, RZ, RZ, R18 ;  /* 0x000000ffff1e7224 */ /* 0x001fc800078e0012 */
[C---:B------:R-:W-:Y:S02]  /*89740*/  IMAD.X R17, R30.reuse, 0x1, R33, P2 ;  /* 0x000000011e117824 */ /* 0x040fe400010e0621 */
[----:B------:R-:W-:Y:S02]  /*89750*/  IMAD.MOV.U32 R19, RZ, RZ, R15 ;  /* 0x000000ffff137224 */ /* 0x000fe400078e000f */
[----:B------:R-:W-:Y:S01]  /*89760*/  IMAD.X R15, R30, 0x1, R35, P1 ;  /* 0x000000011e0f7824 */ /* 0x000fe200008e0623 */
[----:B------:R-:W-:Y:S01]  /*89770*/  STL.64 [R1+0x3d08], R16 ;  /* 0x003d081001007387 */ /* 0x000fe20000100a00 */
[----:B------:R-:W-:-:S03]  /*89780*/  IMAD.MOV.U32 R29, RZ, RZ, R19 ;  /* 0x000000ffff1d7224 */ /* 0x000fc600078e0013 */
[----:B------:R0:W-:Y:S04]  /*89790*/  STL.64 [R1+0x3d00], R14 ;  /* 0x003d000e01007387 */ /* 0x0001e80000100a00 */
[----:B0-----:R-:W4:Y:S04]  /*897a0*/  LDL.LU.64 R14, [R1+0x6030] ;  /* 0x00603000010e7983 */ /* 0x001f280000300a00 */
[----:B------:R-:W-:Y:S01]  /*897b0*/  STL.64 [R1+0x6000], R34 ;  /* 0x0060002201007387 */ /* 0x000fe20000100a00 */
[C---:B--2---:R-:W-:Y:S02]  /*897c0*/  IADD3 R16, P2, R2.reuse, R10, RZ ;  /* 0x0000000a02107210 */ /* 0x044fe40007f5e0ff */
[----:B---3--:R-:W-:-:S03]  /*897d0*/  IADD3 R18, P0, R2, R6, RZ ;  /* 0x0000000602127210 */ /* 0x008fc60007f1e0ff */
[C---:B------:R-:W-:Y:S02]  /*897e0*/  IMAD.X R17, R30.reuse, 0x1, R7, P2 ;  /* 0x000000011e117824 */ /* 0x040fe400010e0607 */
[----:B------:R-:W-:-:S05]  /*897f0*/  IMAD.X R19, R30, 0x1, R5, P0 ;  /* 0x000000011e137824 */ /* 0x000fca00000e0605 */
[----:B------:R0:W-:Y:S04]  /*89800*/  STL.64 [R1+0x3cf8], R18 ;  /* 0x003cf81201007387 */ /* 0x0001e80000100a00 */
[----:B0-----:R-:W2:Y:S04]  /*89810*/  LDL.LU.64 R18, [R1+0x6028] ;  /* 0x0060280001127983 */ /* 0x001ea80000300a00 */
[----:B------:R0:W-:Y:S04]  /*89820*/  STL.64 [R1+0x3cf0], R16 ;  /* 0x003cf01001007387 */ /* 0x0001e80000100a00 */
[----:B0-----:R-:W3:Y:S01]  /*89830*/  LDL.LU.64 R16, [R1+0x6020] ;  /* 0x0060200001107983 */ /* 0x001ee20000300a00 */
[----:B------:R-:W-:Y:S01]  /*89840*/  IADD3 R28, P1, R2, R12, RZ ;  /* 0x0000000c021c7210 */ /* 0x000fe20007f3e0ff */
[----:B------:R-:W-:-:S04]  /*89850*/  IMAD.MOV.U32 R31, RZ, RZ, R29 ;  /* 0x000000ffff1f7224 */ /* 0x000fc800078e001d */
[----:B------:R-:W-:Y:S01]  /*89860*/  IMAD.X R29, R30, 0x1, R11, P1 ;  /* 0x000000011e1d7824 */ /* 0x000fe200008e060b */
[----:B------:R0:W-:Y:S01]  /*89870*/  STL.64 [R1+0x5ff8], R6 ;  /* 0x005ff80601007387 */ /* 0x0001e20000100a00 */
[----:B----4-:R-:W-:-:S03]  /*89880*/  IADD3 R34, P0, R2, R14, RZ ;  /* 0x0000000e02227210 */ /* 0x010fc60007f1e0ff */
[----:B------:R3:W-:Y:S01]  /*89890*/  STL.64 [R1+0x3ce8], R28 ;  /* 0x003ce81c01007387 */ /* 0x0007e20000100a00 */
[C---:B0-----:R-:W-:Y:S02]  /*898a0*/  IADD3 R6, P2, R2.reuse, R15, RZ ;  /* 0x0000000f02067210 */ /* 0x041fe40007f5e0ff */
[----:B---3--:R-:W-:Y:S02]  /*898b0*/  IADD3 R28, P1, R2, R16, RZ ;  /* 0x00000010021c7210 */ /* 0x008fe40007f3e0ff */
[----:B------:R-:W2:Y:S01]  /*898c0*/  LDL.LU R2, [R1+0x6018] ;  /* 0x0060180001027983 */ /* 0x000ea20000300800 */
[----:B------:R-:W-:-:S04]  /*898d0*/  IMAD.MOV.U32 R29, RZ, RZ, R30 ;  /* 0x000000ffff1d7224 */ /* 0x000fc800078e001e */
[----:B------:R-:W-:-:S05]  /*898e0*/  IMAD.X R35, R29, 0x1, R13, P0 ;  /* 0x000000011d237824 */ /* 0x000fca00000e060d */
[----:B------:R2:W-:Y:S01]  /*898f0*/  STL.64 [R1+0x3ce0], R34 ;  /* 0x003ce02201007387 */ /* 0x0005e20000100a00 */
[C---:B------:R-:W-:Y:S02]  /*89900*/  IMAD.X R7, R29.reuse, 0x1, R37, P2 ;  /* 0x000000011d077824 */ /* 0x040fe400010e0625 */
[----:B------:R-:W-:-:S03]  /*89910*/  IMAD.X R29, R29, 0x1, R38, P1 ;  /* 0x000000011d1d7824 */ /* 0x000fc600008e0626 */
[----:B------:R-:W-:Y:S04]  /*89920*/  STL.64 [R1+0x3cd8], R6 ;  /* 0x003cd80601007387 */ /* 0x000fe80000100a00 */
[----:B------:R-:W-:Y:S01]  /*89930*/  STL.64 [R1+0x3cd0], R28 ;  /* 0x003cd01c01007387 */ /* 0x000fe20000100a00 */
[----:B--2---:R-:W-:Y:S02]  /*89940*/  IADD3 R34, P0, R2, R18, RZ ;  /* 0x0000001202227210 */ /* 0x004fe40007f1e0ff */
[----:B------:R-:W-:-:S05]  /*89950*/  SHF.R.S32.HI R30, RZ, 0x1f, R2 ;  /* 0x0000001fff1e7819 */ /* 0x000fca0000011402 */
[----:B------:R-:W-:-:S05]  /*89960*/  IMAD.X R35, R30, 0x1, R17, P0 ;  /* 0x000000011e237824 */ /* 0x000fca00000e0611 */
[----:B------:R-:W-:Y:S04]  /*89970*/  STL.64 [R1+0x3cc8], R34 ;  /* 0x003cc82201007387 */ /* 0x000fe80000100a00 */
[----:B------:R0:W-:Y:S04]  /*89980*/  STL [R1+0x5fd8], R17 ;  /* 0x005fd81101007387 */ /* 0x0001e80000100800 */
[----:B0-----:R-:W2:Y:S01]  /*89990*/  LDL.LU R17, [R1+0x264] ;  /* 0x0002640001117983 */ /* 0x001ea20000300800 */
[C---:B------:R-:W-:Y:S02]  /*899a0*/  IADD3 R6, P2, R2.reuse, R20, RZ ;  /* 0x0000001402067210 */ /* 0x040fe40007f5e0ff */
[----:B------:R-:W-:-:S02]  /*899b0*/  IADD3 R28, P1, R2, R22, RZ ;  /* 0x00000016021c7210 */ /* 0x000fc40007f3e0ff */
[C---:B------:R-:W-:Y:S01]  /*899c0*/  IADD3 R30, P0, R2.reuse, R24, RZ ;  /* 0x00000018021e7210 */ /* 0x040fe20007f1e0ff */
[----:B------:R-:W-:Y:S02]  /*899d0*/  IMAD.MOV.U32 R35, RZ, RZ, R31 ;  /* 0x000000ffff237224 */ /* 0x000fe400078e001f */
[C---:B--2---:R-:W-:Y:S02]  /*899e0*/  IMAD.X R7, R17.reuse, 0x1, R19, P2 ;  /* 0x0000000111077824 */ /* 0x044fe400010e0613 */
[C---:B------:R-:W-:Y:S02]  /*899f0*/  IMAD.X R29, R17.reuse, 0x1, R21, P1 ;  /* 0x00000001111d7824 */ /* 0x040fe400008e0615 */
[----:B------:R-:W-:Y:S01]  /*89a00*/  IMAD.X R31, R17, 0x1, R23, P0 ;  /* 0x00000001111f7824 */ /* 0x000fe200000e0617 */
[----:B------:R-:W-:Y:S04]  /*89a10*/  STL.64 [R1+0x3cc0], R6 ;  /* 0x003cc00601007387 */ /* 0x000fe80000100a00 */
[----:B------:R-:W-:Y:S04]  /*89a20*/  STL.64 [R1+0x5ff0], R18 ;  /* 0x005ff01201007387 */ /* 0x000fe80000100a00 */
[----:B------:R0:W-:Y:S04]  /*89a30*/  STL.64 [R1+0x3cb8], R28 ;  /* 0x003cb81c01007387 */ /* 0x0001e80000100a00 */
[----:B0-----:R-:W2:Y:S04]  /*89a40*/  LDL.LU.64 R28, [R1+0x6010] ;  /* 0x00601000011c7983 */ /* 0x001ea80000300a00 */
[----:B------:R-:W-:Y:S04]  /*89a50*/  STL.64 [R1+0x5fe0], R20 ;  /* 0x005fe01401007387 */ /* 0x000fe80000100a00 */
[----:B------:R0:W-:Y:S04]  /*89a60*/  STL.64 [R1+0x3cb0], R30 ;  /* 0x003cb01e01007387 */ /* 0x0001e80000100a00 */
[----:B0-----:R-:W3:Y:S01]  /*89a70*/  LDL.LU.64 R30, [R1+0x6008] ;  /* 0x00600800011e7983 */ /* 0x001ee20000300a00 */
[----:B------:R-:W-:Y:S01]  /*89a80*/  IADD3 R34, P2, R2, R26, RZ ;  /* 0x0000001a02227210 */ /* 0x000fe20007f5e0ff */
[----:B------:R-:W-:-:S04]  /*89a90*/  IMAD.MOV.U32 R7, RZ, RZ, R35 ;  /* 0x000000ffff077224 */ /* 0x000fc800078e0023 */
[----:B------:R-:W-:Y:S01]  /*89aa0*/  IMAD.X R35, R17, 0x1, R25, P2 ;  /* 0x0000000111237824 */ /* 0x000fe200010e0619 */
[----:B------:R-:W-:Y:S04]  /*89ab0*/  STL.64 [R1+0x5fd0], R22 ;  /* 0x005fd01601007387 */ /* 0x000fe80000100a00 */
[----:B------:R0:W-:Y:S01]  /*89ac0*/  STL.64 [R1+0x3ca8], R34 ;  /* 0x003ca82201007387 */ /* 0x0001e20000100a00 */
[----:B------:R-:W-:-:S03]  /*89ad0*/  IMAD.MOV.U32 R19, RZ, RZ, R7 ;  /* 0x000000ffff137224 */ /* 0x000fc600078e0007 */
[----:B0-----:R-:W4:Y:S01]  /*89ae0*/  LDL.LU.64 R34, [R1+0x6000] ;  /* 0x0060000001227983 */ /* 0x001f220000300a00 */
[----:B--2---:R-:W-:-:S05]  /*89af0*/  IADD3 R20, P1, R2, R28, RZ ;  /* 0x0000001c02147210 */ /* 0x004fca0007f3e0ff */
[----:B------:R-:W-:-:S05]  /*89b00*/  IMAD.X R21, R17, 0x1, R27, P1 ;  /* 0x0000000111157824 */ /* 0x000fca00008e061b */
[----:B------:R-:W-:Y:S01]  /*89b10*/  STL.64 [R1+0x3ca0], R20 ;  /* 0x003ca01401007387 */ /* 0x000fe20000100a00 */
[----:B---3--:R-:W-:-:S03]  /*89b20*/  IADD3 R6, P0, R2, R30, RZ ;  /* 0x0000001e02067210 */ /* 0x008fc60007f1e0ff */
[----:B------:R-:W-:Y:S02]  /*89b30*/  STL.64 [R1+0x5fc8], R26 ;  /* 0x005fc81a01007387 */ /* 0x000fe40000100a00 */
[----:B------:R-:W-:-:S05]  /*89b40*/  IMAD.X R7, R17, 0x1, R29, P0 ;  /* 0x0000000111077824 */ /* 0x000fca00000e061d */
[----:B------:R0:W-:Y:S04]  /*89b50*/  STL.64 [R1+0x3c98], R6 ;  /* 0x003c980601007387 */ /* 0x0001e80000100a00 */
[----:B0-----:R-:W2:Y:S01]  /*89b60*/  LDL.LU.64 R6, [R1+0x5ff8] ;  /* 0x005ff80001067983 */ /* 0x001ea20000300a00 */
[C---:B------:R-:W-:Y:S02]  /*89b70*/  IADD3 R22, P2, R2.reuse, R32, RZ ;  /* 0x0000002002167210 */ /* 0x040fe40007f5e0ff */
[----:B----4-:R-:W-:Y:S01]  /*89b80*/  IADD3 R18, P1, R2, R34, RZ ;  /* 0x0000002202127210 */ /* 0x010fe20007f3e0ff */
[----:B------:R-:W-:Y:S02]  /*89b90*/  IMAD.MOV.U32 R21, RZ, RZ, R19 ;  /* 0x000000ffff157224 */ /* 0x000fe400078e0013 */
[----:B------:R-:W-:-:S02]  /*89ba0*/  IMAD.X R23, R17, 0x1, R31, P2 ;  /* 0x0000000111177824 */ /* 0x000fc400010e061f */
[C---:B------:R-:W-:Y:S01]  /*89bb0*/  IMAD.X R19, R17.reuse, 0x1, R33, P1 ;  /* 0x0000000111137824 */ /* 0x040fe200008e0621 */
[C---:B------:R-:W-:Y:S02]  /*89bc0*/  IADD3 R26, P0, R2.reuse, R36, RZ ;  /* 0x00000024021a7210 */ /* 0x040fe40007f1e0ff */
[----:B------:R0:W-:Y:S04]  /*89bd0*/  STL.64 [R1+0x3c90], R22 ;  /* 0x003c901601007387 */ /* 0x0001e80000100a00 */
[----:B------:R1:W-:Y:S01]  /*89be0*/  STL.64 [R1+0x3c88], R18 ;  /* 0x003c881201007387 */ /* 0x0003e20000100a00 */
[----:B------:R-:W-:Y:S02]  /*89bf0*/  IMAD.X R27, R17, 0x1, R35, P0 ;  /* 0x00000001111b7824 */ /* 0x000fe400000e0623 */
[----:B0-----:R-:W-:Y:S01]  /*89c00*/  IMAD.MOV.U32 R23, RZ, RZ, R21 ;  /* 0x000000ffff177224 */ /* 0x001fe200078e0015 */
[----:B-1----:R-:W-:-:S02]  /*89c10*/  IADD3 R18, P1, R2, R10, RZ ;  /* 0x0000000a02127210 */ /* 0x002fc40007f3e0ff */
[C---:B------:R-:W-:Y:S01]  /*89c20*/  IADD3 R22, P0, R2.reuse, R12, RZ ;  /* 0x0000000c02167210 */ /* 0x040fe20007f1e0ff */
[----:B------:R0:W-:Y:S02]  /*89c30*/  STL.64 [R1+0x3c80], R26 ;  /* 0x003c801a01007387 */ /* 0x0001e40000100a00 */
[----:B0-----:R-:W-:Y:S02]  /*89c40*/  IMAD.MOV.U32 R27, RZ, RZ, R23 ;  /* 0x000000ffff1b7224 */ /* 0x001fe400078e0017 */
[C---:B------:R-:W-:Y:S01]  /*89c50*/  IMAD.X R23, R17.reuse, 0x1, R11, P0 ;  /* 0x0000000111177824 */ /* 0x040fe200000e060b */
[----:B--2---:R-:W-:Y:S01]  /*89c60*/  IADD3 R20, P2, R2, R6, RZ ;  /* 0x0000000602147210 */ /* 0x004fe20007f5e0ff */
[----:B------:R-:W-:-:S04]  /*89c70*/  IMAD.X R19, R17, 0x1, R7, P1 ;  /* 0x0000000111137824 */ /* 0x000fc800008e0607 */
[----:B------:R-:W-:-:S05]  /*89c80*/  IMAD.X R21, R17, 0x1, R5, P2 ;  /* 0x0000000111157824 */ /* 0x000fca00010e0605 */
[----:B------:R0:W-:Y:S04]  /*89c90*/  STL.64 [R1+0x3c78], R20 ;  /* 0x003c781401007387 */ /* 0x0001e80000100a00 */
[----:B------:R1:W-:Y:S01]  /*89ca0*/  STL.64 [R1+0x3c70], R18 ;  /* 0x003c701201007387 */ /* 0x0003e20000100a00 */
[----:B0-----:R-:W-:-:S03]  /*89cb0*/  IADD3 R20, P2, R2, R14, RZ ;  /* 0x0000000e02147210 */ /* 0x001fc60007f5e0ff */
[----:B-1----:R-:W2:Y:S04]  /*89cc0*/  LDL.LU.64 R18, [R1+0x5ff0] ;  /* 0x005ff00001127983 */ /* 0x002ea80000300a00 */
[----:B------:R0:W-:Y:S04]  /*89cd0*/  STL.64 [R1+0x5fb8], R6 ;  /* 0x005fb80601007387 */ /* 0x0001e80000100a00 */
[----:B------:R-:W-:Y:S01]  /*89ce0*/  STL.64 [R1+0x5fb0], R14 ;  /* 0x005fb00e01007387 */ /* 0x000fe20000100a00 */
[----:B------:R-:W-:-:S03]  /*89cf0*/  IMAD.X R21, R17, 0x1, R13, P2 ;  /* 0x0000000111157824 */ /* 0x000fc600010e060d */
[----:B------:R-:W-:Y:S01]  /*89d00*/  STL.64 [R1+0x5fc0], R10 ;  /* 0x005fc00a01007387 */ /* 0x000fe20000100a00 */
[----:B0-----:R-:W-:-:S03]  /*89d10*/  IADD3 R6, P1, R2, R15, RZ ;  /* 0x0000000f02067210 */ /* 0x001fc60007f3e0ff */
[----:B------:R0:W-:Y:S02]  /*89d20*/  STL.64 [R1+0x3c68], R22 ;  /* 0x003c681601007387 */ /* 0x0001e40000100a00 */
[C---:B------:R-:W-:Y:S01]  /*89d30*/  IMAD.X R7, R17.reuse, 0x1, R37, P1 ;  /* 0x0000000111077824 */ /* 0x040fe200008e0625 */
[----:B0-----:R-:W-:Y:S02]  /*89d40*/  IADD3 R22, P0, R2, R16, RZ ;  /* 0x0000001002167210 */ /* 0x001fe40007f1e0ff */
[----:B------:R-:W2:Y:S03]  /*89d50*/  LDL.LU R2, [R1+0x5fe8] ;  /* 0x005fe80001027983 */ /* 0x000ea60000300800 */
[----:B------:R-:W-:Y:S01]  /*89d60*/  IMAD.X R23, R17, 0x1, R38, P0 ;  /* 0x0000000111177824 */ /* 0x000fe200000e0626 */
[----:B------:R0:W-:Y:S04]  /*89d70*/  STL.64 [R1+0x3c60], R20 ;  /* 0x003c601401007387 */ /* 0x0001e80000100a00 */
[----:B0-----:R-:W3:Y:S04]  /*89d80*/  LDL.LU.64 R20, [R1+0x5fe0] ;  /* 0x005fe00001147983 */ /* 0x001ee80000300a00 */
[----:B------:R-:W-:Y:S04]  /*89d90*/  STL.64 [R1+0x3c58], R6 ;  /* 0x003c580601007387 */ /* 0x000fe80000100a00 */
[----:B------:R-:W4:Y:S04]  /*89da0*/  LDL.LU R17, [R1+0x5fd8] ;  /* 0x005fd80001117983 */ /* 0x000f280000300800 */
[----:B------:R0:W-:Y:S04]  /*89db0*/  STL.64 [R1+0x3c50], R22 ;  /* 0x003c501601007387 */ /* 0x0001e80000100a00 */
[----:B0-----:R-:W4:Y:S01]  /*89dc0*/  LDL.LU.64 R22, [R1+0x5fd0] ;  /* 0x005fd00001167983 */ /* 0x001f220000300a00 */
[----:B------:R-:W-:Y:S01]  /*89dd0*/  IMAD.MOV.U32 R7, RZ, RZ, R27 ;  /* 0x000000ffff077224 */ /* 0x000fe200078e001b */
[----:B--2---:R-:W-:-:S02]  /*89de0*/  IADD3 R10, P2, R2, R18, RZ ;  /* 0x00000012020a7210 */ /* 0x004fc40007f5e0ff */
[----:B------:R-:W-:Y:S02]  /*89df0*/  SHF.R.S32.HI R6, RZ, 0x1f, R2 ;  /* 0x0000001fff067819 */ /* 0x000fe40000011402 */
[----:B---3--:R-:W-:-:S05]  /*89e00*/  IADD3 R26, P1, R2, R20, RZ ;  /* 0x00000014021a7210 */ /* 0x008fca0007f3e0ff */
[C---:B------:R-:W-:Y:S02]  /*89e10*/  IMAD.X R27, R6.reuse, 0x1, R19, P1 ;  /* 0x00000001061b7824 */ /* 0x040fe400008e0613 */
[----:B----4-:R-:W-:-:S05]  /*89e20*/  IMAD.X R11, R6, 0x1, R17, P2 ;  /* 0x00000001060b7824 */ /* 0x010fca00010e0611 */
[----:B------:R-:W-:Y:S01]  /*89e30*/  STL.64 [R1+0x3c48], R10 ;  /* 0x003c480a01007387 */ /* 0x000fe20000100a00 */
[----:B------:R-:W-:-:S05]  /*89e40*/  IADD3 R14, P0, R2, R22, RZ ;  /* 0x00000016020e7210 */ /* 0x000fca0007f1e0ff */
        /* <DEDUP_REMOVED lines=13> */
[----:B------:R0:W-:Y:S02]  /*89f20*/  STL.64 [R1+0x3c30], R10 ;  /* 0x003c300a01007387 */ /* 0x0001e40000100a00 */
[----:B0-----:R-:W-:-:S05]  /*89f30*/  IADD3 R10, P2, R2, R30, RZ ;  /* 0x0000001e020a7210 */ /* 0x001fca0007f5e0ff */
[----:B------:R-:W-:Y:S01]  /*89f40*/  IMAD.X R11, R18, 0x1, R29, P2 ;  /* 0x00000001120b7824 */ /* 0x000fe200010e061d */
[----:B--2---:R-:W-:Y:S01]  /*89f50*/  IADD3 R14, P1, R2, R26, RZ ;  /* 0x0000001a020e7210 */ /* 0x004fe20007f3e0ff */
[----:B------:R-:W-:-:S04]  /*89f60*/  IMAD.X R17, R18, 0x1, R27, P0 ;  /* 0x0000000112117824 */ /* 0x000fc800000e061b */
[----:B------:R-:W-:Y:S01]  /*89f70*/  IMAD.X R15, R18, 0x1, R25, P1 ;  /* 0x00000001120f7824 */ /* 0x000fe200008e0619 */
[----:B------:R-:W-:-:S04]  /*89f80*/  IADD3 R6, P1, R2, R32, RZ ;  /* 0x0000002002067210 */ /* 0x000fc80007f3e0ff */
[----:B------:R0:W-:Y:S04]  /*89f90*/  STL.64 [R1+0x3c28], R14 ;  /* 0x003c280e01007387 */ /* 0x0001e80000100a00 */
[----:B------:R-:W-:Y:S04]  /*89fa0*/  STL.64 [R1+0x3c20], R16 ;  /* 0x003c201001007387 */ /* 0x000fe80000100a00 */
[----:B------:R1:W-:Y:S01]  /*89fb0*/  STL.64 [R1+0x3c18], R10 ;  /* 0x003c180a01007387 */ /* 0x0003e20000100a00 */
[----:B0-----:R-:W-:Y:S02]  /*89fc0*/  IMAD.MOV.U32 R15, RZ, RZ, R7 ;  /* 0x000000ffff0f7224 */ /* 0x001fe400078e0007 */
[----:B------:R-:W-:Y:S01]  /*89fd0*/  IMAD.X R7, R18, 0x1, R31, P1 ;  /* 0x0000000112077824 */ /* 0x000fe200008e061f */
[----:B-1----:R-:W2:Y:S04]  /*89fe0*/  LDL.LU.64 R10, [R1+0x5fc0] ;  /* 0x005fc000010a7983 */ /* 0x002ea80000300a00 */
[----:B------:R-:W-:Y:S04]  /*89ff0*/  STL.64 [R1+0x5f90], R28 ;  /* 0x005f901c01007387 */ /* 0x000fe80000100a00 */
[----:B------:R0:W-:Y:S04]  /*8a000*/  STL.64 [R1+0x3c10], R6 ;  /* 0x003c100601007387 */ /* 0x0001e80000100a00 */
[----:B0-----:R-:W3:Y:S01]  /*8a010*/  LDL.LU.64 R6, [R1+0x5fb8] ;  /* 0x005fb80001067983 */ /* 0x001ee20000300a00 */
[----:B------:R-:W-:-:S03]  /*8a020*/  IADD3 R16, P0, R2, R34, RZ ;  /* 0x0000002202107210 */ /* 0x000fc60007f1e0ff */
[----:B------:R0:W-:Y:S01]  /*8a030*/  STL.64 [R1+0x5f88], R30 ;  /* 0x005f881e01007387 */ /* 0x0001e20000100a00 */
[----:B------:R-:W-:Y:S01]  /*8a040*/  IADD3 R14, P2, R2, R36, RZ ;  /* 0x00000024020e7210 */ /* 0x000fe20007f5e0ff */
[----:B------:R-:W-:Y:S02]  /*8a050*/  IMAD.MOV.U32 R19, RZ, RZ, R15 ;  /* 0x000000ffff137224 */ /* 0x000fe400078e000f */
[----:B0-----:R-:W-:-:S04]  /*8a060*/  IMAD.MOV.U32 R30, RZ, RZ, R18 ;  /* 0x000000ffff1e7224 */ /* 0x001fc800078e0012 */
[C---:B------:R-:W-:Y:S02]  /*8a070*/  IMAD.X R17, R30.reuse, 0x1, R33, P0 ;  /* 0x000000011e117824 */ /* 0x040fe400000e0621 */
[----:B------:R-:W-:-:S03]  /*8a080*/  IMAD.X R15, R30, 0x1, R35, P2 ;  /* 0x000000011e0f7824 */ /* 0x000fc600010e0623 */
        /* <DEDUP_REMOVED lines=1288> */
[C---:B------:R-:W-:Y:S02]  /*8f110*/  IMAD.X R17, R18.reuse, 0x1, R21, P0 ;  /* 0x0000000112117824 */ /* 0x040fe400000e0615 */
[----:B------:R-:W-:Y:S01]  /*8f120*/  IMAD.X R11, R18, 0x1, R23, P2 ;  /* 0x00000001120b7824 */ /* 0x000fe200010e0617 */
[C---:B------:R-:W-:Y:S02]  /*8f130*/  IADD3 R16, P0, R2.reuse, R28, RZ ;  /* 0x0000001c02107210 */ /* 0x040fe40007f1e0ff */
[----:B------:R-:W-:Y:S01]  /*8f140*/  STL [R1+0x32dc], R17 ;  /* 0x0032dc1101007387 */ /* 0x000fe20000100800 */
[----:B------:R-:W-:-:S03]  /*8f150*/  IADD3 R14, P2, R2, R30, RZ ;  /* 0x0000001e020e7210 */ /* 0x000fc60007f5e0ff */
[----:B------:R0:W-:Y:S02]  /*8f160*/  STL.64 [R1+0x32e0], R10 ;  /* 0x0032e00a01007387 */ /* 0x0001e40000100a00 */
[----:B0-----:R-:W-:Y:S02]  /*8f170*/  IMAD.MOV.U32 R11, RZ, RZ, R15 ;  /* 0x000000ffff0b7224 */ /* 0x001fe400078e000f */
[----:B------:R-:W-:Y:S01]  /*8f180*/  IMAD.X R15, R18, 0x1, R29, P2 ;  /* 0x00000001120f7824 */ /* 0x000fe200010e061d */
[----:B--2---:R-:W-:-:S05]  /*8f190*/  IADD3 R6, P1, R2, R26, RZ ;  /* 0x0000001a02067210 */ /* 0x004fca0007f3e0ff */
[C---:B------:R-:W-:Y:S02]  /*8f1a0*/  IMAD.X R7, R18.reuse, 0x1, R25, P1 ;  /* 0x0000000112077824 */ /* 0x040fe400008e0619 */
[----:B------:R-:W-:-:S03]  /*8f1b0*/  IMAD.X R17, R18, 0x1, R27, P0 ;  /* 0x0000000112117824 */ /* 0x000fc600000e061b */
[----:B------:R0:W-:Y:S01]  /*8f1c0*/  STL.64 [R1+0x32e8], R6 ;  /* 0x0032e80601007387 */ /* 0x0001e20000100a00 */
[----:B------:R-:W-:-:S03]  /*8f1d0*/  IADD3 R10, P0, R2, R34, RZ ;  /* 0x00000022020a7210 */ /* 0x000fc60007f1e0ff */
[----:B------:R1:W-:Y:S01]  /*8f1e0*/  STL.64 [R1+0x32f0], R16 ;  /* 0x0032f01001007387 */ /* 0x0003e20000100a00 */
[----:B0-----:R-:W-:-:S03]  /*8f1f0*/  IADD3 R6, P1, R2, R32, RZ ;  /* 0x0000002002067210 */ /* 0x001fc60007f3e0ff */
[----:B------:R-:W-:Y:S02]  /*8f200*/  STL.64 [R1+0x32f8], R14 ;  /* 0x0032f80e01007387 */ /* 0x000fe40000100a00 */
[C---:B------:R-:W-:Y:S02]  /*8f210*/  IMAD.X R7, R18.reuse, 0x1, R31, P1 ;  /* 0x0000000112077824 */ /* 0x040fe400008e061f */
[----:B-1----:R-:W-:Y:S02]  /*8f220*/  IMAD.MOV.U32 R17, RZ, RZ, R11 ;  /* 0x000000ffff117224 */ /* 0x002fe400078e000b */
[----:B------:R-:W-:Y:S01]  /*8f230*/  IMAD.X R11, R18, 0x1, R33, P0 ;  /* 0x00000001120b7824 */ /* 0x000fe200000e0621 */
[----:B------:R0:W-:Y:S04]  /*8f240*/  STL.64 [R1+0x3300], R6 ;  /* 0x0033000601007387 */ /* 0x0001e80000100a00 */
[----:B0-----:R-:W2:Y:S04]  /*8f250*/  LDL.LU.64 R6, [R1+0x5b40] ;  /* 0x005b400001067983 */ /* 0x001ea80000300a00 */
[----:B------:R-:W-:Y:S04]  /*8f260*/  STL.64 [R1+0x5b10], R30 ;  /* 0x005b101e01007387 */ /* 0x000fe80000100a00 */
[----:B------:R0:W-:Y:S04]  /*8f270*/  STL.64 [R1+0x3308], R10 ;  /* 0x0033080a01007387 */ /* 0x0001e80000100a00 */
[----:B0-----:R-:W3:Y:S01]  /*8f280*/  LDL.LU.64 R10, [R1+0x5b38] ;  /* 0x005b3800010a7983 */ /* 0x001ee20000300a00 */
[----:B------:R-:W-:-:S05]  /*8f290*/  IADD3 R14, P2, R2, R36, RZ ;  /* 0x00000024020e7210 */ /* 0x000fca0007f5e0ff */
[----:B------:R-:W-:-:S05]  /*8f2a0*/  IMAD.X R15, R18, 0x1, R35, P2 ;  /* 0x00000001120f7824 */ /* 0x000fca00010e0623 */
[----:B------:R0:W-:Y:S01]  /*8f2b0*/  STL.64 [R1+0x3310], R14 ;  /* 0x0033100e01007387 */ /* 0x0001e20000100a00 */
[----:B------:R-:W-:-:S03]  /*8f2c0*/  IMAD.MOV.U32 R19, RZ, RZ, R17 ;  /* 0x000000ffff137224 */ /* 0x000fc600078e0011 */
[----:B0-----:R-:W4:Y:S04]  /*8f2d0*/  LDL.LU.64 R14, [R1+0x5b30] ;  /* 0x005b3000010e7983 */ /* 0x001f280000300a00 */
[----:B------:R0:W-:Y:S02]  /*8f2e0*/  STL.64 [R1+0x5b08], R34 ;  /* 0x005b082201007387 */ /* 0x0001e40000100a00 */
[----:B0-----:R-:W-:Y:S01]  /*8f2f0*/  IMAD.MOV.U32 R34, RZ, RZ, R18 ;  /* 0x000000ffff227224 */ /* 0x001fe200078e0012 */
[----:B--2---:R-:W-:-:S05]  /*8f300*/  IADD3 R30, P1, R2, R6, RZ ;  /* 0x00000006021e7210 */ /* 0x004fca0007f3e0ff */
[----:B------:R-:W-:-:S05]  /*8f310*/  IMAD.X R31, R34, 0x1, R5, P1 ;  /* 0x00000001221f7824 */ /* 0x000fca00008e0605 */
[----:B------:R-:W-:Y:S01]  /*8f320*/  STL.64 [R1+0x3318], R30 ;  /* 0x0033181e01007387 */ /* 0x000fe20000100a00 */
[----:B---3--:R-:W-:-:S05]  /*8f330*/  IADD3 R16, P0, R2, R10, RZ ;  /* 0x0000000a02107210 */ /* 0x008fca0007f1e0ff */
[----:B------:R-:W-:-:S05]  /*8f340*/  IMAD.X R17, R34, 0x1, R7, P0 ;  /* 0x0000000122117824 */ /* 0x000fca00000e0607 */
[----:B------:R0:W-:Y:S04]  /*8f350*/  STL.64 [R1+0x3320], R16 ;  /* 0x0033201001007387 */ /* 0x0001e80000100a00 */
[----:B0-----:R-:W2:Y:S01]  /*8f360*/  LDL.LU.64 R16, [R1+0x5b28] ;  /* 0x005b280001107983 */ /* 0x001ea20000300a00 */
[----:B------:R-:W-:Y:S01]  /*8f370*/  IADD3 R18, P2, R2, R12, RZ ;  /* 0x0000000c02127210 */ /* 0x000fe20007f5e0ff */
[----:B------:R-:W-:-:S04]  /*8f380*/  IMAD.MOV.U32 R35, RZ, RZ, R19 ;  /* 0x000000ffff237224 */ /* 0x000fc800078e0013 */
[----:B------:R-:W-:Y:S01]  /*8f390*/  IMAD.X R19, R34, 0x1, R11, P2 ;  /* 0x0000000122137824 */ /* 0x000fe200010e060b */
[----:B------:R0:W-:Y:S01]  /*8f3a0*/  STL.64 [R1+0x5b00], R6 ;  /* 0x005b000601007387 */ /* 0x0001e20000100a00 */
[----:B----4-:R-:W-:-:S03]  /*8f3b0*/  IADD3 R30, P1, R2, R14, RZ ;  /* 0x0000000e021e7210 */ /* 0x010fc60007f3e0ff */
[----:B------:R-:W-:Y:S04]  /*8f3c0*/  STL.64 [R1+0x5af8], R14 ;  /* 0x005af80e01007387 */ /* 0x000fe80000100a00 */
[----:B------:R1:W-:Y:S01]  /*8f3d0*/  STL.64 [R1+0x3328], R18 ;  /* 0x0033281201007387 */ /* 0x0003e20000100a00 */
[----:B0-----:R-:W-:-:S03]  /*8f3e0*/  IADD3 R6, P0, R2, R15, RZ ;  /* 0x0000000f02067210 */ /* 0x001fc60007f1e0ff */
[----:B-1----:R-:W3:Y:S01]  /*8f3f0*/  LDL.LU.64 R18, [R1+0x5b20] ;  /* 0x005b200001127983 */ /* 0x002ee20000300a00 */
[----:B--2---:R-:W-:-:S03]  /*8f400*/  IADD3 R14, P2, R2, R16, RZ ;  /* 0x00000010020e7210 */ /* 0x004fc60007f5e0ff */
[----:B------:R-:W3:Y:S01]  /*8f410*/  LDL.LU R2, [R1+0x5b18] ;  /* 0x005b180001027983 */ /* 0x000ee20000300800 */
[----:B------:R-:W-:-:S04]  /*8f420*/  IMAD.MOV.U32 R15, RZ, RZ, R34 ;  /* 0x000000ffff0f7224 */ /* 0x000fc800078e0022 */
[C---:B------:R-:W-:Y:S02]  /*8f430*/  IMAD.X R31, R15.reuse, 0x1, R13, P1 ;  /* 0x000000010f1f7824 */ /* 0x040fe400008e060d */
[C---:B------:R-:W-:Y:S02]  /*8f440*/  IMAD.X R7, R15.reuse, 0x1, R37, P0 ;  /* 0x000000010f077824 */ /* 0x040fe400000e0625 */
[----:B------:R-:W-:Y:S01]  /*8f450*/  IMAD.X R15, R15, 0x1, R38, P2 ;  /* 0x000000010f0f7824 */ /* 0x000fe200010e0626 */
[----:B------:R3:W-:Y:S04]  /*8f460*/  STL.64 [R1+0x3330], R30 ;  /* 0x0033301e01007387 */ /* 0x0007e80000100a00 */
[----:B------:R0:W-:Y:S04]  /*8f470*/  STL.64 [R1+0x3338], R6 ;  /* 0x0033380601007387 */ /* 0x0001e80000100a00 */
[----:B------:R1:W-:Y:S01]  /*8f480*/  STL.64 [R1+0x32c0], R14 ;  /* 0x0032c00e01007387 */ /* 0x0003e20000100a00 */
[----:B---3--:R-:W-:-:S02]  /*8f490*/  IADD3 R30, P1, R2, R18, RZ ;  /* 0x00000012021e7210 */ /* 0x008fc40007f3e0ff */
[----:B------:R-:W-:Y:S02]  /*8f4a0*/  SHF.R.S32.HI R34, RZ, 0x1f, R2 ;  /* 0x0000001fff227819 */ /* 0x000fe40000011402 */
[C---:B0-----:R-:W-:Y:S02]  /*8f4b0*/  IADD3 R6, P0, R2.reuse, R20, RZ ;  /* 0x0000001402067210 */ /* 0x041fe40007f1e0ff */
[----:B-1----:R-:W-:Y:S01]  /*8f4c0*/  IADD3 R14, P2, R2, R22, RZ ;  /* 0x00000016020e7210 */ /* 0x002fe20007f5e0ff */
[C---:B------:R-:W-:Y:S02]  /*8f4d0*/  IMAD.X R31, R34.reuse, 0x1, R17, P1 ;  /* 0x00000001221f7824 */ /* 0x040fe400008e0611 */
[C---:B------:R-:W-:Y:S02]  /*8f4e0*/  IMAD.X R7, R34.reuse, 0x1, R19, P0 ;  /* 0x0000000122077824 */ /* 0x040fe400000e0613 */
[----:B------:R-:W-:Y:S01]  /*8f4f0*/  IMAD.X R15, R34, 0x1, R21, P2 ;  /* 0x00000001220f7824 */ /* 0x000fe200010e0615 */
[----:B------:R0:W-:Y:S04]  /*8f500*/  STL.64 [R1+0x32c8], R30 ;  /* 0x0032c81e01007387 */ /* 0x0001e80000100a00 */
[----:B------:R-:W-:Y:S04]  /*8f510*/  STL.64 [R1+0x32d0], R6 ;  /* 0x0032d00601007387 */ /* 0x000fe80000100a00 */
[----:B------:R-:W-:Y:S04]  /*8f520*/  STL.64 [R1+0x5af0], R18 ;  /* 0x005af01201007387 */ /* 0x000fe80000100a00 */
[----:B------:R-:W-:Y:S01]  /*8f530*/  STL.64 [R1+0x3258], R14 ;  /* 0x0032580e01007387 */ /* 0x000fe20000100a00 */
[----:B0-----:R-:W-:-:S03]  /*8f540*/  IADD3 R30, P1, R2, R24, RZ ;  /* 0x00000018021e7210 */ /* 0x001fc60007f3e0ff */
[----:B------:R0:W-:Y:S02]  /*8f550*/  STL.64 [R1+0x5ae0], R20 ;  /* 0x005ae01401007387 */ /* 0x0001e40000100a00 */
[----:B0-----:R-:W-:-:S05]  /*8f560*/  SHF.R.S32.HI R21, RZ, 0x1f, R2 ;  /* 0x0000001fff157819 */ /* 0x001fca0000011402 */
[----:B------:R-:W-:Y:S01]  /*8f570*/  IMAD.X R31, R21, 0x1, R23, P1 ;  /* 0x00000001151f7824 */ /* 0x000fe200008e0617 */
[----:B------:R-:W-:-:S04]  /*8f580*/  IADD3 R6, P0, R2, R26, RZ ;  /* 0x0000001a02067210 */ /* 0x000fc80007f1e0ff */
[----:B------:R0:W-:Y:S01]  /*8f590*/  STL.64 [R1+0x3260], R30 ;  /* 0x0032601e01007387 */ /* 0x0001e20000100a00 */
[----:B------:R-:W-:Y:S01]  /*8f5a0*/  IADD3 R34, P2, R2, R28, RZ ;  /* 0x0000001c02227210 */ /* 0x000fe20007f5e0ff */
[----:B------:R-:W-:Y:S02]  /*8f5b0*/  IMAD.MOV.U32 R15, RZ, RZ, R35 ;  /* 0x000000ffff0f7224 */ /* 0x000fe400078e0023 */
[C---:B------:R-:W-:Y:S01]  /*8f5c0*/  IMAD.X R7, R21.reuse, 0x1, R25, P0 ;  /* 0x0000000115077824 */ /* 0x040fe200000e0619 */
[----:B0-----:R-:W2:Y:S01]  /*8f5d0*/  LDL.LU.64 R30, [R1+0x5b10] ;  /* 0x005b1000011e7983 */ /* 0x001ea20000300a00 */
[----:B------:R-:W-:-:S03]  /*8f5e0*/  IMAD.X R35, R21, 0x1, R27, P2 ;  /* 0x0000000115237824 */ /* 0x000fc600010e061b */
[----:B------:R-:W-:Y:S04]  /*8f5f0*/  STL.64 [R1+0x3268], R6 ;  /* 0x0032680601007387 */ /* 0x000fe80000100a00 */
[----:B------:R0:W-:Y:S04]  /*8f600*/  STL.64 [R1+0x3270], R34 ;  /* 0x0032702201007387 */ /* 0x0001e80000100a00 */
[----:B0-----:R-:W3:Y:S01]  /*8f610*/  LDL.LU.64 R34, [R1+0x5b08] ;  /* 0x005b080001227983 */ /* 0x001ee20000300a00 */
[----:B------:R-:W-:Y:S01]  /*8f620*/  IADD3 R6, P0, R2, R32, RZ ;  /* 0x0000002002067210 */ /* 0x000fe20007f1e0ff */
[----:B------:R-:W-:-:S02]  /*8f630*/  IMAD.MOV.U32 R18, RZ, RZ, R15 ;  /* 0x000000ffff127224 */ /* 0x000fc400078e000f */
[----:B------:R3:W-:Y:S01]  /*8f640*/  STL.64 [R1+0x5ad8], R26 ;  /* 0x005ad81a01007387 */ /* 0x0007e20000100a00 */
[----:B--2---:R-:W-:Y:S01]  /*8f650*/  IADD3 R14, P1, R2, R30, RZ ;  /* 0x0000001e020e7210 */ /* 0x004fe20007f3e0ff */
[----:B------:R-:W-:-:S04]  /*8f660*/  IMAD.X R7, R21, 0x1, R31, P0 ;  /* 0x0000000115077824 */ /* 0x000fc800000e061f */
[----:B------:R-:W-:-:S05]  /*8f670*/  IMAD.X R15, R21, 0x1, R29, P1 ;  /* 0x00000001150f7824 */ /* 0x000fca00008e061d */
[----:B------:R0:W-:Y:S04]  /*8f680*/  STL.64 [R1+0x3278], R14 ;  /* 0x0032780e01007387 */ /* 0x0001e80000100a00 */
[----:B------:R1:W-:Y:S01]  /*8f690*/  STL.64 [R1+0x3280], R6 ;  /* 0x0032800601007387 */ /* 0x0003e20000100a00 */
[C---:B---3--:R-:W-:Y:S02]  /*8f6a0*/  IADD3 R26, P2, R2.reuse, R34, RZ ;  /* 0x00000022021a7210 */ /* 0x048fe40007f5e0ff */
[----:B0-----:R-:W-:Y:S01]  /*8f6b0*/  IADD3 R14, P1, R2, R36, RZ ;  /* 0x00000024020e7210 */ /* 0x001fe20007f3e0ff */
[----:B-1----:R-:W2:Y:S04]  /*8f6c0*/  LDL.LU.64 R6, [R1+0x5b00] ;  /* 0x005b000001067983 */ /* 0x002ea80000300a00 */
[----:B------:R0:W-:Y:S02]  /*8f6d0*/  STL.64 [R1+0x5ad0], R30 ;  /* 0x005ad01e01007387 */ /* 0x0001e40000100a00 */
[----:B0-----:R-:W-:-:S04]  /*8f6e0*/  IMAD.MOV.U32 R30, RZ, RZ, R21 ;  /* 0x000000ffff1e7224 */ /* 0x001fc800078e0015 */
[C---:B------:R-:W-:Y:S02]  /*8f6f0*/  IMAD.X R27, R30.reuse, 0x1, R33, P2 ;  /* 0x000000011e1b7824 */ /* 0x040fe400010e0621 */
[----:B------:R-:W-:-:S03]  /*8f700*/  IMAD.X R15, R30, 0x1, R35, P1 ;  /* 0x000000011e0f7824 */ /* 0x000fc600008e0623 */
[----:B------:R-:W-:Y:S04]  /*8f710*/  STL.64 [R1+0x3288], R26 ;  /* 0x0032881a01007387 */ /* 0x000fe80000100a00 */
[----:B------:R-:W-:Y:S04]  /*8f720*/  STL [R1+0x5ac0], R10 ;  /* 0x005ac00a01007387 */ /* 0x000fe80000100800 */
[----:B------:R0:W-:Y:S04]  /*8f730*/  STL.64 [R1+0x3290], R14 ;  /* 0x0032900e01007387 */ /* 0x0001e80000100a00 */
[----:B0-----:R-:W3:Y:S01]  /*8f740*/  LDL.LU.64 R14, [R1+0x5af8] ;  /* 0x005af800010e7983 */ /* 0x001ee20000300a00 */
[----:B------:R-:W-:-:S03]  /*8f750*/  IADD3 R26, P2, R2, R10, RZ ;  /* 0x0000000a021a7210 */ /* 0x000fc60007f5e0ff */
[----:B------:R0:W-:Y:S02]  /*8f760*/  STL.64 [R1+0x5ac8], R34 ;  /* 0x005ac82201007387 */ /* 0x0001e40000100a00 */
[----:B0-----:R-:W-:-:S05]  /*8f770*/  IADD3 R34, P1, R2, R12, RZ ;  /* 0x0000000c02227210 */ /* 0x001fca0007f3e0ff */
[----:B------:R-:W-:Y:S01]  /*8f780*/  IMAD.X R35, R30, 0x1, R11, P1 ;  /* 0x000000011e237824 */ /* 0x000fe200008e060b */
[----:B--2---:R-:W-:-:S05]  /*8f790*/  IADD3 R20, P0, R2, R6, RZ ;  /* 0x0000000602147210 */ /* 0x004fca0007f1e0ff */
[C---:B------:R-:W-:Y:S02]  /*8f7a0*/  IMAD.X R21, R30.reuse, 0x1, R5, P0 ;  /* 0x000000011e157824 */ /* 0x040fe400000e0605 */
[----:B------:R-:W-:-:S03]  /*8f7b0*/  IMAD.X R27, R30, 0x1, R7, P2 ;  /* 0x000000011e1b7824 */ /* 0x000fc600010e0607 */
[----:B------:R0:W-:Y:S02]  /*8f7c0*/  STL.64 [R1+0x3298], R20 ;  /* 0x0032981401007387 */ /* 0x0001e40000100a00 */
[----:B0-----:R-:W-:Y:S01]  /*8f7d0*/  IMAD.MOV.U32 R21, RZ, RZ, R18 ;  /* 0x000000ffff157224 */ /* 0x001fe200078e0012 */
[C---:B---3--:R-:W-:Y:S02]  /*8f7e0*/  IADD3 R18, P0, R2.reuse, R14, RZ ;  /* 0x0000000e02127210 */ /* 0x048fe40007f1e0ff */
[----:B------:R-:W-:-:S03]  /*8f7f0*/  IADD3 R20, P2, R2, R15, RZ ;  /* 0x0000000f02147210 */ /* 0x000fc60007f5e0ff */
[----:B------:R-:W-:Y:S04]  /*8f800*/  STL [R1+0x32b0], R18 ;  /* 0x0032b01201007387 */ /* 0x000fe80000100800 */
[----:B------:R0:W-:Y:S04]  /*8f810*/  STL.64 [R1+0x32a0], R26 ;  /* 0x0032a01a01007387 */ /* 0x0001e80000100a00 */
[----:B------:R1:W-:Y:S01]  /*8f820*/  STL.64 [R1+0x5ab8], R14 ;  /* 0x005ab80e01007387 */ /* 0x0003e20000100a00 */
[----:B0-----:R-:W-:Y:S02]  /*8f830*/  IMAD.MOV.U32 R27, RZ, RZ, R21 ;  /* 0x000000ffff1b7224 */ /* 0x001fe400078e0015 */
[----:B------:R-:W-:-:S02]  /*8f840*/  IMAD.X R21, R30, 0x1, R37, P2 ;  /* 0x000000011e157824 */ /* 0x000fc400010e0625 */
[----:B-1----:R-:W-:Y:S02]  /*8f850*/  IMAD.MOV.U32 R15, RZ, RZ, R19 ;  /* 0x000000ffff0f7224 */ /* 0x002fe400078e0013 */
[----:B------:R-:W-:Y:S02]  /*8f860*/  IMAD.MOV.U32 R14, RZ, RZ, R18 ;  /* 0x000000ffff0e7224 */ /* 0x000fe400078e0012 */
[----:B------:R-:W-:Y:S01]  /*8f870*/  IMAD.X R15, R30, 0x1, R13, P0 ;  /* 0x000000011e0f7824 */ /* 0x000fe200000e060d */
[----:B------:R-:W2:Y:S04]  /*8f880*/  LDL.LU.64 R18, [R1+0x5af0] ;  /* 0x005af00001127983 */ /* 0x000ea80000300a00 */
[----:B------:R0:W-:Y:S02]  /*8f890*/  STL.64 [R1+0x32a8], R34 ;  /* 0x0032a82201007387 */ /* 0x0001e40000100a00 */
[----:B0-----:R-:W-:-:S02]  /*8f8a0*/  IADD3 R34, P1, R2, R16, RZ ;  /* 0x0000001002227210 */ /* 0x001fc40007f3e0ff */
[----:B------:R-:W2:Y:S04]  /*8f8b0*/  LDL.LU R2, [R1+0x5ae8] ;  /* 0x005ae80001027983 */ /* 0x000ea80000300800 */
[----:B------:R-:W-:Y:S04]  /*8f8c0*/  STL [R1+0x32b4], R15 ;  /* 0x0032b40f01007387 */ /* 0x000fe80000100800 */
[----:B------:R0:W-:Y:S04]  /*8f8d0*/  STL.64 [R1+0x32b8], R20 ;  /* 0x0032b81401007387 */ /* 0x0001e80000100a00 */
[----:B0-----:R-:W3:Y:S01]  /*8f8e0*/  LDL.LU.64 R20, [R1+0x5ae0] ;  /* 0x005ae00001147983 */ /* 0x001ee20000300a00 */
[----:B------:R-:W-:-:S02]  /*8f8f0*/  IMAD.X R35, R30, 0x1, R38, P1 ;  /* 0x000000011e237824 */ /* 0x000fc400008e0626 */
[----:B------:R-:W-:-:S03]  /*8f900*/  IMAD.MOV.U32 R31, RZ, RZ, R27 ;  /* 0x000000ffff1f7224 */ /* 0x000fc600078e001b */
[----:B------:R-:W-:Y:S01]  /*8f910*/  STL.64 [R1+0x3240], R34 ;  /* 0x0032402201007387 */ /* 0x000fe20000100a00 */
[----:B--2---:R-:W-:Y:S02]  /*8f920*/  IADD3 R14, P0, R2, R18, RZ ;  /* 0x00000012020e7210 */ /* 0x004fe40007f1e0ff */
[----:B------:R-:W-:-:S05]  /*8f930*/  SHF.R.S32.HI R10, RZ, 0x1f, R2 ;  /* 0x0000001fff0a7819 */ /* 0x000fca0000011402 */
        /* <DEDUP_REMOVED lines=8> */
[----:B------:R-:W-:-:S03]  /*8f9c0*/  IADD3 R30, P0, R2, R24, RZ ;  /* 0x00000018021e7210 */ /* 0x000fc60007f1e0ff */
[C---:B------:R-:W-:Y:S02]  /*8f9d0*/  IMAD.X R35, R10.reuse, 0x1, R21, P1 ;  /* 0x000000010a237824 */ /* 0x040fe400008e0615 */
[----:B------:R-:W-:Y:S02]  /*8f9e0*/  IMAD.MOV.U32 R15, RZ, RZ, R31 ;  /* 0x000000ffff0f7224 */ /* 0x000fe400078e001f */
[----:B------:R-:W-:Y:S01]  /*8f9f0*/  IMAD.X R31, R10, 0x1, R23, P0 ;  /* 0x000000010a1f7824 */ /* 0x000fe200000e0617 */
[----:B------:R0:W-:Y:S04]  /*8fa00*/  STL.64 [R1+0x31d8], R34 ;  /* 0x0031d82201007387 */ /* 0x0001e80000100a00 */
[----:B------:R1:W-:Y:S01]  /*8fa10*/  STL.64 [R1+0x31e0], R30 ;  /* 0x0031e01e01007387 */ /* 0x0003e20000100a00 */
[----:B0-----:R-:W-:-:S03]  /*8fa20*/  IADD3 R34, P1, R2, R28, RZ ;  /* 0x0000001c02227210 */ /* 0x001fc60007f3e0ff */
[----:B-1----:R-:W3:Y:S04]  /*8fa30*/  LDL.LU.64 R30, [R1+0x5ad0] ;  /* 0x005ad000011e7983 */ /* 0x002ee80000300a00 */
[----:B------:R-:W-:Y:S01]  /*8fa40*/  STL.64 [R1+0x5aa0], R22 ;  /* 0x005aa01601007387 */ /* 0x000fe20000100a00 */
[----:B--2---:R-:W-:Y:S01]  /*8fa50*/  IADD3 R16, P2, R2, R26, RZ ;  /* 0x0000001a02107210 */ /* 0x004fe20007f5e0ff */
[----:B------:R-:W-:-:S04]  /*8fa60*/  IMAD.X R35, R10, 0x1, R27, P1 ;  /* 0x000000010a237824 */ /* 0x000fc800008e061b */
[----:B------:R-:W-:-:S05]  /*8fa70*/  IMAD.X R17, R10, 0x1, R25, P2 ;  /* 0x000000010a117824 */ /* 0x000fca00010e0619 */
[----:B------:R-:W-:Y:S04]  /*8fa80*/  STL.64 [R1+0x31e8], R16 ;  /* 0x0031e81001007387 */ /* 0x000fe80000100a00 */
[----:B------:R-:W-:Y:S04]  /*8fa90*/  STL.64 [R1+0x5a98], R24 ;  /* 0x005a981801007387 */ /* 0x000fe80000100a00 */
[----:B------:R0:W-:Y:S04]  /*8faa0*/  STL.64 [R1+0x31f0], R34 ;  /* 0x0031f02201007387 */ /* 0x0001e80000100a00 */
[----:B0-----:R-:W2:Y:S01]  /*8fab0*/  LDL.LU.64 R34, [R1+0x5ac8] ;  /* 0x005ac80001227983 */ /* 0x001ea20000300a00 */
[----:B---3--:R-:W-:-:S02]  /*8fac0*/  IADD3 R22, P0, R2, R30, RZ ;  /* 0x0000001e02167210 */ /* 0x008fc40007f1e0ff */
[----:B------:R-:W-:-:S03]  /*8fad0*/  IADD3 R16, P2, R2, R32, RZ ;  /* 0x0000002002107210 */ /* 0x000fc60007f5e0ff */
[C---:B------:R-:W-:Y:S02]  /*8fae0*/  IMAD.X R23, R10.reuse, 0x1, R29, P0 ;  /* 0x000000010a177824 */ /* 0x040fe400000e061d */
[----:B------:R-:W-:-:S03]  /*8faf0*/  IMAD.X R17, R10, 0x1, R31, P2 ;  /* 0x000000010a117824 */ /* 0x000fc600010e061f */
[----:B------:R0:W-:Y:S04]  /*8fb00*/  STL.64 [R1+0x31f8], R22 ;  /* 0x0031f81601007387 */ /* 0x0001e80000100a00 */
[----:B------:R1:W-:Y:S04]  /*8fb10*/  STL.64 [R1+0x3200], R16 ;  /* 0x0032001001007387 */ /* 0x0003e80000100a00 */
[----:B------:R-:W-:Y:S01]  /*8fb20*/  STL.64 [R1+0x5a90], R30 ;  /* 0x005a901e01007387 */ /* 0x000fe20000100a00 */
[----:B--2---:R-:W-:-:S05]  /*8fb30*/  IADD3 R24, P1, R2, R34, RZ ;  /* 0x0000002202187210 */ /* 0x004fca0007f3e0ff */
[----:B------:R-:W-:Y:S02]  /*8fb40*/  IMAD.X R25, R10, 0x1, R33, P1 ;  /* 0x000000010a197824 */ /* 0x000fe400008e0621 */
[----:B------:R-:W2:Y:S01]  /*8fb50*/  LDL.LU R10, [R1+0x5ac0] ;  /* 0x005ac000010a7983 */ /* 0x000ea20000300800 */
[----:B0-----:R-:W-:-:S03]  /*8fb60*/  IADD3 R22, P0, R2, R36, RZ ;  /* 0x0000002402167210 */ /* 0x001fc60007f1e0ff */
[----:B------:R-:W-:Y:S01]  /*8fb70*/  STL.64 [R1+0x3208], R24 ;  /* 0x0032081801007387 */ /* 0x000fe20000100a00 */
[----:B------:R-:W-:-:S03]  /*8fb80*/  IADD3 R14, P2, R2, R6, RZ ;  /* 0x00000006020e7210 */ /* 0x000fc60007f5e0ff */
[----:B------:R0:W-:Y:S01]  /*8fb90*/  STL.64 [R1+0x5a88], R32 ;  /* 0x005a882001007387 */ /* 0x0001e20000100a00 */
[----:B-1----:R-:W-:Y:S01]  /*8fba0*/  IMAD.MOV.U32 R17, RZ, RZ, R15 ;  /* 0x000000ffff117224 */ /* 0x002fe200078e000f */
[----:B0-----:R-:W-:-:S03]  /*8fbb0*/  SHF.R.S32.HI R33, RZ, 0x1f, R2 ;  /* 0x0000001fff217819 */ /* 0x001fc60000011402 */
[----:B------:R-:W-:Y:S02]  /*8fbc0*/  IMAD.MOV.U32 R25, RZ, RZ, R17 ;  /* 0x000000ffff197224 */ /* 0x000fe400078e0011 */
[C---:B------:R-:W-:Y:S02]  /*8fbd0*/  IMAD.X R23, R33.reuse, 0x1, R35, P0 ;  /* 0x0000000121177824 */ /* 0x040fe400000e0623 */
[----:B------:R-:W-:-:S03]  /*8fbe0*/  IMAD.X R15, R33, 0x1, R5, P2 ;  /* 0x00000001210f7824 */ /* 0x000fc600010e0605 */
[----:B------:R-:W-:Y:S04]  /*8fbf0*/  STL.64 [R1+0x3210], R22 ;  /* 0x0032101601007387 */ /* 0x000fe80000100a00 */
[----:B------:R0:W-:Y:S04]  /*8fc00*/  STL.64 [R1+0x3218], R14 ;  /* 0x0032180e01007387 */ /* 0x0001e80000100a00 */
[----:B0-----:R-:W3:Y:S01]  /*8fc10*/  LDL.LU.64 R14, [R1+0x5ab8] ;  /* 0x005ab800010e7983 */ /* 0x001ee20000300a00 */
[----:B--2---:R-:W-:-:S05]  /*8fc20*/  IADD3 R16, P1, R2, R10, RZ ;  /* 0x0000000a02107210 */ /* 0x004fca0007f3e0ff */
[----:B------:R-:W-:-:S05]  /*8fc30*/  IMAD.X R17, R33, 0x1, R7, P1 ;  /* 0x0000000121117824 */ /* 0x000fca00008e0607 */
[----:B------:R0:W-:Y:S04]  /*8fc40*/  STL.64 [R1+0x3220], R16 ;  /* 0x0032201001007387 */ /* 0x0001e80000100a00 */
[----:B0-----:R-:W2:Y:S01]  /*8fc50*/  LDL.LU.64 R16, [R1+0x5ab0] ;  /* 0x005ab00001107983 */ /* 0x001ea20000300a00 */
[----:B------:R-:W-:-:S03]  /*8fc60*/  IADD3 R22, P0, R2, R12, RZ ;  /* 0x0000000c02167210 */ /* 0x000fc60007f1e0ff */
[----:B------:R0:W-:Y:S02]  /*8fc70*/  STL.64 [R1+0x5a80], R6 ;  /* 0x005a800601007387 */ /* 0x0001e40000100a00 */
[----:B0-----:R-:W-:-:S04]  /*8fc80*/  IMAD.MOV.U32 R7, RZ, RZ, R33 ;  /* 0x000000ffff077224 */ /* 0x001fc800078e0021 */
[----:B------:R-:W-:Y:S01]  /*8fc90*/  IMAD.X R23, R7, 0x1, R11, P0 ;  /* 0x0000000107177824 */ /* 0x000fe200000e060b */
[----:B---3--:R-:W-:-:S04]  /*8fca0*/  IADD3 R24, P2, R2, R14, RZ ;  /* 0x0000000e02187210 */ /* 0x008fc80007f5e0ff */
[----:B------:R2:W-:Y:S01]  /*8fcb0*/  STL.64 [R1+0x3228], R22 ;  /* 0x0032281601007387 */ /* 0x0005e20000100a00 */
[C---:B------:R-:W-:Y:S02]  /*8fcc0*/  IADD3 R32, P1, R2.reuse, R15, RZ ;  /* 0x0000000f02207210 */ /* 0x040fe40007f3e0ff */
[----:B--2---:R-:W-:Y:S02]  /*8fcd0*/  IADD3 R22, P0, R2, R16, RZ ;  /* 0x0000001002167210 */ /* 0x004fe40007f1e0ff */
[----:B------:R-:W2:Y:S01]  /*8fce0*/  LDL.LU R2, [R1+0x5aa8] ;  /* 0x005aa80001027983 */ /* 0x000ea20000300800 */
[----:B------:R-:W-:Y:S02]  /*8fcf0*/  IMAD.MOV.U32 R30, RZ, RZ, R25 ;  /* 0x000000ffff1e7224 */ /* 0x000fe400078e0019 */
[C---:B------:R-:W-:Y:S02]  /*8fd00*/  IMAD.X R25, R7.reuse, 0x1, R13, P2 ;  /* 0x0000000107197824 */ /* 0x040fe400010e060d */
[----:B------:R-:W-:-:S02]  /*8fd10*/  IMAD.X R33, R7, 0x1, R37, P1 ;  /* 0x0000000107217824 */ /* 0x000fc400008e0625 */
[----:B------:R-:W-:Y:S01]  /*8fd20*/  IMAD.X R23, R7, 0x1, R38, P0 ;  /* 0x0000000107177824 */ /* 0x000fe200000e0626 */
[----:B------:R-:W-:Y:S04]  /*8fd30*/  STL.64 [R1+0x3230], R24 ;  /* 0x0032301801007387 */ /* 0x000fe80000100a00 */
[----:B------:R-:W-:Y:S04]  /*8fd40*/  STL.64 [R1+0x3238], R32 ;  /* 0x0032382001007387 */ /* 0x000fe80000100a00 */
[----:B------:R0:W-:Y:S04]  /*8fd50*/  STL.64 [R1+0x31c0], R22 ;  /* 0x0031c01601007387 */ /* 0x0001e80000100a00 */
[----:B0-----:R-:W3:Y:S01]  /*8fd60*/  LDL.LU.64 R22, [R1+0x5aa0] ;  /* 0x005aa00001167983 */ /* 0x001ee20000300a00 */
[----:B--2---:R-:W-:-:S02]  /*8fd70*/  IADD3 R24, P2, R2, R18, RZ ;  /* 0x0000001202187210 */ /* 0x004fc40007f5e0ff */
[----:B------:R-:W-:-:S05]  /*8fd80*/  SHF.R.S32.HI R6, RZ, 0x1f, R2 ;  /* 0x0000001fff067819 */ /* 0x000fca0000011402 */
[----:B------:R-:W-:-:S05]  /*8fd90*/  IMAD.X R25, R6, 0x1, R17, P2 ;  /* 0x0000000106197824 */ /* 0x000fca00010e0611 */
[----:B------:R0:W-:Y:S04]  /*8fda0*/  STL.64 [R1+0x31c8], R24 ;  /* 0x0031c81801007387 */ /* 0x0001e80000100a00 */
[----:B0-----:R-:W2:Y:S01]  /*8fdb0*/  LDL.LU.64 R24, [R1+0x5a98] ;  /* 0x005a980001187983 */ /* 0x001ea20000300a00 */
[----:B------:R-:W-:Y:S01]  /*8fdc0*/  IMAD.MOV.U32 R7, RZ, RZ, R30 ;  /* 0x000000ffff077224 */ /* 0x000fe200078e001e */
[C---:B------:R-:W-:Y:S02]  /*8fdd0*/  IADD3 R32, P1, R2.reuse, R20, RZ ;  /* 0x0000001402207210 */ /* 0x040fe40007f3e0ff */
[----:B---3--:R-:W-:-:S03]  /*8fde0*/  IADD3 R30, P0, R2, R22, RZ ;  /* 0x00000016021e7210 */ /* 0x008fc60007f1e0ff */
[----:B------:R-:W-:Y:S02]  /*8fdf0*/  IMAD.X R33, R6, 0x1, R19, P1 ;  /* 0x0000000106217824 */ /* 0x000fe400008e0613 */
[----:B------:R-:W-:Y:S04]  /*8fe00*/  STL [R1+0x3158], R30 ;  /* 0x0031581e01007387 */ /* 0x000fe80000100800 */
[----:B------:R0:W-:Y:S04]  /*8fe10*/  STL.64 [R1+0x5a78], R16 ;  /* 0x005a781001007387 */ /* 0x0001e80000100a00 */
[----:B------:R-:W-:Y:S01]  /*8fe20*/  STL.64 [R1+0x31d0], R32 ;  /* 0x0031d02001007387 */ /* 0x000fe20000100a00 */
[----:B0-----:R-:W-:-:S02]  /*8fe30*/  IMAD.MOV.U32 R17, RZ, RZ, R31 ;  /* 0x000000ffff117224 */ /* 0x001fc400078e001f */
[----:B------:R-:W-:Y:S02]  /*8fe40*/  IMAD.X R17, R6, 0x1, R21, P0 ;  /* 0x0000000106117824 */ /* 0x000fe400000e0615 */
[----:B------:R-:W-:-:S03]  /*8fe50*/  IMAD.MOV.U32 R16, RZ, RZ, R30 ;  /* 0x000000ffff107224 */ /* 0x000fc600078e001e */
[----:B------:R-:W-:Y:S04]  /*8fe60*/  STL [R1+0x315c], R17 ;  /* 0x00315c1101007387 */ /* 0x000fe80000100800 */
[----:B------:R0:W-:Y:S02]  /*8fe70*/  STL.64 [R1+0x5a60], R20 ;  /* 0x005a601401007387 */ /* 0x0001e40000100a00 */
[----:B0-----:R-:W-:Y:S02]  /*8fe80*/  SHF.R.S32.HI R20, RZ, 0x1f, R2 ;  /* 0x0000001fff147819 */ /* 0x001fe40000011402 */
[----:B--2---:R-:W-:-:S05]  /*8fe90*/  IADD3 R30, P2, R2, R24, RZ ;  /* 0x00000018021e7210 */ /* 0x004fca0007f5e0ff */
[----:B------:R-:W-:-:S05]  /*8fea0*/  IMAD.X R31, R20, 0x1, R23, P2 ;  /* 0x00000001141f7824 */ /* 0x000fca00010e0617 */
[----:B------:R0:W-:Y:S04]  /*8feb0*/  STL.64 [R1+0x3160], R30 ;  /* 0x0031601e01007387 */ /* 0x0001e80000100a00 */
[----:B0-----:R-:W2:Y:S01]  /*8fec0*/  LDL.LU.64 R30, [R1+0x5a90] ;  /* 0x005a9000011e7983 */ /* 0x001ea20000300a00 */
[----:B------:R-:W-:-:S05]  /*8fed0*/  IADD3 R32, P1, R2, R26, RZ ;  /* 0x0000001a02207210 */ /* 0x000fca0007f3e0ff */
[----:B------:R-:W-:Y:S01]  /*8fee0*/  IMAD.X R33, R20, 0x1, R25, P1 ;  /* 0x0000000114217824 */ /* 0x000fe200008e0619 */
[----:B------:R-:W-:Y:S01]  /*8fef0*/  STL.64 [R1+0x5a68], R22 ;  /* 0x005a681601007387 */ /* 0x000fe20000100a00 */
[----:B------:R-:W-:-:S03]  /*8ff00*/  IADD3 R16, P0, R2, R28, RZ ;  /* 0x0000001c02107210 */ /* 0x000fc60007f1e0ff */
[----:B------:R0:W-:Y:S01]  /*8ff10*/  STL.64 [R1+0x3168], R32 ;  /* 0x0031682001007387 */ /* 0x0001e20000100a00 */
[----:B------:R-:W-:Y:S02]  /*8ff20*/  IMAD.MOV.U32 R21, RZ, RZ, R7 ;  /* 0x000000ffff157224 */ /* 0x000fe400078e0007 */
[----:B------:R-:W-:Y:S01]  /*8ff30*/  IMAD.X R17, R20, 0x1, R27, P0 ;  /* 0x0000000114117824 */ /* 0x000fe200000e061b */
[----:B0-----:R-:W3:Y:S04]  /*8ff40*/  LDL.LU.64 R32, [R1+0x5a88] ;  /* 0x005a880001207983 */ /* 0x001ee80000300a00 */
[----:B------:R-:W-:Y:S01]  /*8ff50*/  STL.64 [R1+0x3170], R16 ;  /* 0x0031701001007387 */ /* 0x000fe20000100a00 */
[----:B--2---:R-:W-:-:S05]  /*8ff60*/  IADD3 R6, P2, R2, R30, RZ ;  /* 0x0000001e02067210 */ /* 0x004fca0007f5e0ff */
[----:B------:R-:W-:-:S05]  /*8ff70*/  IMAD.X R7, R20, 0x1, R29, P2 ;  /* 0x0000000114077824 */ /* 0x000fca00010e061d */
[----:B------:R0:W-:Y:S04]  /*8ff80*/  STL.64 [R1+0x3178], R6 ;  /* 0x0031780601007387 */ /* 0x0001e80000100a00 */
[----:B0-----:R-:W2:Y:S01]  /*8ff90*/  LDL.LU.64 R6, [R1+0x5a80] ;  /* 0x005a800001067983 */ /* 0x001ea20000300a00 */
[C---:B---3--:R-:W-:Y:S02]  /*8ffa0*/  IADD3 R22, P1, R2.reuse, R32, RZ ;  /* 0x0000002002167210 */ /* 0x048fe40007f3e0ff */
[----:B------:R-:W-:Y:S01]  /*8ffb0*/  IADD3 R16, P0, R2, R34, RZ ;  /* 0x0000002202107210 */ /* 0x000fe20007f1e0ff */
[----:B------:R-:W-:Y:S04]  /*8ffc0*/  STL.64 [R1+0x5a58], R28 ;  /* 0x005a581c01007387 */ /* 0x000fe80000100a00 */
[----:B------:R0:W-:Y:S01]  /*8ffd0*/  STL.64 [R1+0x5a50], R30 ;  /* 0x005a501e01007387 */ /* 0x0001e20000100a00 */
[----:B------:R-:W-:-:S02]  /*8ffe0*/  IMAD.X R23, R20, 0x1, R31, P1 ;  /* 0x0000000114177824 */ /* 0x000fc400008e061f */
[----:B0-----:R-:W-:-:S04]  /*8fff0*/  IMAD.MOV.U32 R30, RZ, RZ, R20 ;  /* 0x000000ffff1e7224 */ /* 0x001fc800078e0014 */
[----:B------:R-:W-:Y:S01]  /*90000*/  IMAD.X R17, R30, 0x1, R33, P0 ;  /* 0x000000011e117824 */ /* 0x000fe200000e0621 */
[----:B------:R-:W-:Y:S01]  /*90010*/  IADD3 R28, P2, R2, R36, RZ ;  /* 0x00000024021c7210 */ /* 0x000fe20007f5e0ff */
[----:B------:R-:W-:Y:S04]  /*90020*/  STL.64 [R1+0x3180], R22 ;  /* 0x0031801601007387 */ /* 0x000fe80000100a00 */
[----:B------:R0:W-:Y:S01]  /*90030*/  STL.64 [R1+0x3188], R16 ;  /* 0x0031881001007387 */ /* 0x0001e20000100a00 */
[----:B------:R-:W-:Y:S01]  /*90040*/  IMAD.X R29, R30, 0x1, R35, P2 ;  /* 0x000000011e1d7824 */ /* 0x000fe200010e0623 */
[----:B0-----:R-:W-:-:S04]  /*90050*/  IADD3 R16, P0, R2, R10, RZ ;  /* 0x0000000a02107210 */ /* 0x001fc80007f1e0ff */
[----:B------:R-:W-:Y:S01]  /*90060*/  STL.64 [R1+0x3190], R28 ;  /* 0x0031901c01007387 */ /* 0x000fe20000100a00 */
[----:B--2---:R-:W-:Y:S01]  /*90070*/  IADD3 R22, P1, R2, R6, RZ ;  /* 0x0000000602167210 */ /* 0x004fe20007f3e0ff */
[----:B------:R-:W-:-:S04]  /*90080*/  IMAD.X R17, R30, 0x1, R7, P0 ;  /* 0x000000011e117824 */ /* 0x000fc800000e0607 */
[----:B------:R-:W-:-:S05]  /*90090*/  IMAD.X R23, R30, 0x1, R5, P1 ;  /* 0x000000011e177824 */ /* 0x000fca00008e0605 */
[----:B------:R-:W-:Y:S04]  /*900a0*/  STL.64 [R1+0x3198], R22 ;  /* 0x0031981601007387 */ /* 0x000fe80000100a00 */
[----:B------:R0:W-:Y:S04]  /*900b0*/  STL.64 [R1+0x31a0], R16 ;  /* 0x0031a01001007387 */ /* 0x0001e80000100a00 */
[----:B0-----:R-:W2:Y:S01]  /*900c0*/  LDL.LU.64 R16, [R1+0x5a78] ;  /* 0x005a780001107983 */ /* 0x001ea20000300a00 */
[----:B------:R-:W-:-:S05]  /*900d0*/  IADD3 R28, P2, R2, R12, RZ ;  /* 0x0000000c021c7210 */ /* 0x000fca0007f5e0ff */
[----:B------:R-:W-:Y:S01]  /*900e0*/  IMAD.X R29, R30, 0x1, R11, P2 ;  /* 0x000000011e1d7824 */ /* 0x000fe200010e060b */
[----:B------:R-:W-:Y:S01]  /*900f0*/  STL.64 [R1+0x5a48], R6 ;  /* 0x005a480601007387 */ /* 0x000fe20000100a00 */
[----:B------:R-:W-:-:S03]  /*90100*/  IADD3 R22, P1, R2, R14, RZ ;  /* 0x0000000e02167210 */ /* 0x000fc60007f3e0ff */
[----:B------:R-:W-:Y:S01]  /*90110*/  STL.64 [R1+0x5a40], R14 ;  /* 0x005a400e01007387 */ /* 0x000fe20000100a00 */
[----:B------:R-:W-:-:S03]  /*90120*/  IADD3 R20, P0, R2, R15, RZ ;  /* 0x0000000f02147210 */ /* 0x000fc60007f1e0ff */
[----:B------:R0:W-:Y:S01]  /*90130*/  STL.64 [R1+0x31a8], R28 ;  /* 0x0031a81c01007387 */ /* 0x0001e20000100a00 */
[----:B------:R-:W-:Y:S02]  /*90140*/  IMAD.MOV.U32 R31, RZ, RZ, R21 ;  /* 0x000000ffff1f7224 */ /* 0x000fe400078e0015 */
[----:B0-----:R-:W-:-:S04]  /*90150*/  IMAD.MOV.U32 R29, RZ, RZ, R30 ;  /* 0x000000ffff1d7224 */ /* 0x001fc800078e001e */
[C---:B------:R-:W-:Y:S02]  /*90160*/  IMAD.X R23, R29.reuse, 0x1, R13, P1 ;  /* 0x000000011d177824 */ /* 0x040fe400008e060d */
[C---:B------:R-:W-:Y:S01]  /*90170*/  IMAD.X R21, R29.reuse, 0x1, R37, P0 ;  /* 0x000000011d157824 */ /* 0x040fe200000e0625 */
[----:B--2---:R-:W-:Y:S02]  /*90180*/  IADD3 R28, P2, R2, R16, RZ ;  /* 0x00000010021c7210 */ /* 0x004fe40007f5e0ff */
[----:B------:R-:W2:Y:S04]  /*90190*/  LDL.LU R2, [R1+0x5a70] ;  /* 0x005a700001027983 */ /* 0x000ea80000300800 */
[----:B------:R0:W-:Y:S04]  /*901a0*/  STL.64 [R1+0x31b0], R22 ;  /* 0x0031b01601007387 */ /* 0x0001e80000100a00 */
[----:B0-----:R-:W3:Y:S04]  /*901b0*/  LDL.LU.64 R22, [R1+0x5a68] ;  /* 0x005a680001167983 */ /* 0x001ee80000300a00 */
[----:B------:R0:W-:Y:S04]  /*901c0*/  STL.64 [R1+0x31b8], R20 ;  /* 0x0031b81401007387 */ /* 0x0001e80000100a00 */
[----:B0-----:R-:W4:Y:S01]  /*901d0*/  LDL.LU.64 R20, [R1+0x5a60] ;  /* 0x005a600001147983 */ /* 0x001f220000300a00 */
[----:B------:R-:W-:-:S05]  /*901e0*/  IMAD.X R29, R29, 0x1, R38, P2 ;  /* 0x000000011d1d7824 */ /* 0x000fca00010e0626 */
[----:B------:R3:W-:Y:S01]  /*901f0*/  STL.64 [R1+0x3140], R28 ;  /* 0x0031401c01007387 */ /* 0x0007e20000100a00 */
[----:B--2---:R-:W-:Y:S02]  /*90200*/  IADD3 R6, P1, R2, R18, RZ ;  /* 0x0000001202067210 */ /* 0x004fe40007f3e0ff */
[----:B------:R-:W-:-:S05]  /*90210*/  SHF.R.S32.HI R30, RZ, 0x1f, R2 ;  /* 0x0000001fff1e7819 */ /* 0x000fca0000011402 */
[----:B------:R-:W-:-:S05]  /*90220*/  IMAD.X R7, R30, 0x1, R17, P1 ;  /* 0x000000011e077824 */ /* 0x000fca00008e0611 */
[----:B------:R-:W-:Y:S04]  /*90230*/  STL.64 [R1+0x3148], R6 ;  /* 0x0031480601007387 */ /* 0x000fe80000100a00 */
[----:B------:R0:W-:Y:S01]  /*90240*/  STL.64 [R1+0x5a38], R16 ;  /* 0x005a381001007387 */ /* 0x0001e20000100a00 */
[C---:B---3--:R-:W-:Y:S02]  /*90250*/  IADD3 R28, P2, R2.reuse, R22, RZ ;  /* 0x00000016021c7210 */ /* 0x048fe40007f5e0ff */
[C---:B------:R-:W-:Y:S02]  /*90260*/  IADD3 R30, P1, R2.reuse, R24, RZ ;  /* 0x00000018021e7210 */ /* 0x040fe40007f3e0ff */
[----:B0-----:R-:W-:Y:S02]  /*90270*/  SHF.R.S32.HI R16, RZ, 0x1f, R2 ;  /* 0x0000001fff107819 */ /* 0x001fe40000011402 */
[----:B----4-:R-:W-:-:S03]  /*90280*/  IADD3 R14, P0, R2, R20, RZ ;  /* 0x00000014020e7210 */ /* 0x010fc60007f1e0ff */
[C---:B------:R-:W-:Y:S02]  /*90290*/  IMAD.X R29, R16.reuse, 0x1, R21, P2 ;  /* 0x00000001101d7824 */ /* 0x040fe400010e0615 */
[C---:B------:R-:W-:Y:S02]  /*902a0*/  IMAD.X R15, R16.reuse, 0x1, R19, P0 ;  /* 0x00000001100f7824 */ /* 0x040fe400000e0613 */
[----:B------:R-:W-:Y:S02]  /*902b0*/  IMAD.MOV.U32 R7, RZ, RZ, R31 ;  /* 0x000000ffff077224 */ /* 0x000fe400078e001f */
        /* <DEDUP_REMOVED lines=10> */
[----:B------:R-:W-:-:S05]  /*90360*/  IMAD.X R7, R16, 0x1, R25, P0 ;  /* 0x0000000110077824 */ /* 0x000fca00000e0619 */
[----:B------:R0:W-:Y:S01]  /*90370*/  STL.64 [R1+0x3118], R6 ;  /* 0x0031180601007387 */ /* 0x0001e20000100a00 */
[----:B------:R-:W-:Y:S01]  /*90380*/  IMAD.MOV.U32 R17, RZ, RZ, R15 ;  /* 0x000000ffff117224 */ /* 0x000fe200078e000f */
        /* <DEDUP_REMOVED lines=11> */
[----:B------:R-:W-:Y:S01]  /*90440*/  IADD3 R14, P1, R2, R36, RZ ;  /* 0x00000024020e7210 */ /* 0x000fe20007f3e0ff */
[----:B------:R0:W-:Y:S02]  /*90450*/  STL.64 [R1+0x5a18], R30 ;  /* 0x005a181e01007387 */ /* 0x0001e40000100a00 */
[----:B0-----:R-:W-:-:S04]  /*90460*/  IMAD.MOV.U32 R30, RZ, RZ, R16 ;  /* 0x000000ffff1e7224 */ /* 0x001fc800078e0010 */
[C---:B------:R-:W-:Y:S02]  /*90470*/  IMAD.X R21, R30.reuse, 0x1, R33, P2 ;  /* 0x000000011e157824 */ /* 0x040fe400010e0621 */
[----:B------:R-:W-:Y:S01]  /*90480*/  IMAD.X R15, R30, 0x1, R35, P1 ;  /* 0x000000011e0f7824 */ /* 0x000fe200008e0623 */
[----:B------:R-:W-:Y:S02]  /*90490*/  IADD3 R16, P2, R2, R10, RZ ;  /* 0x0000000a02107210 */ /* 0x000fe40007f5e0ff */
[----:B------:R0:W-:Y:S04]  /*904a0*/  STL.64 [R1+0x3138], R20 ;  /* 0x0031381401007387 */ /* 0x0001e80000100a00 */
[----:B------:R1:W-:Y:S01]  /*904b0*/  STL.64 [R1+0x30d8], R14 ;  /* 0x0030d80e01007387 */ /* 0x0003e20000100a00 */
[----:B0-----:R-:W-:-:S03]  /*904c0*/  IMAD.MOV.U32 R21, RZ, RZ, R17 ;  /* 0x000000ffff157224 */ /* 0x001fc600078e0011 */
[----:B-1----:R-:W3:Y:S01]  /*904d0*/  LDL.LU.64 R14, [R1+0x5a40] ;  /* 0x005a4000010e7983 */ /* 0x002ee20000300a00 */
[----:B--2---:R-:W-:Y:S01]  /*904e0*/  IADD3 R18, P0, R2, R6, RZ ;  /* 0x0000000602127210 */ /* 0x004fe20007f1e0ff */
[----:B------:R-:W-:-:S04]  /*904f0*/  IMAD.X R17, R30, 0x1, R7, P2 ;  /* 0x000000011e117824 */ /* 0x000fc800010e0607 */
[----:B------:R-:W-:Y:S04]  /*90500*/  STL [R1+0x30e0], R18 ;  /* 0x0030e01201007387 */ /* 0x000fe80000100800 */
[----:B------:R0:W-:Y:S02]  /*90510*/  STL.64 [R1+0x5a08], R34 ;  /* 0x005a082201007387 */ /* 0x0001e40000100a00 */
[----:B0-----:R-:W-:Y:S02]  /*90520*/  IMAD.MOV.U32 R35, RZ, RZ, R19 ;  /* 0x000000ffff237224 */ /* 0x001fe400078e0013 */
[----:B------:R-:W-:-:S05]  /*90530*/  IMAD.X R35, R30, 0x1, R5, P0 ;  /* 0x000000011e237824 */ /* 0x000fca00000e0605 */
[----:B------:R-:W-:Y:S04]  /*90540*/  STL [R1+0x30e4], R35 ;  /* 0x0030e42301007387 */ /* 0x000fe80000100800 */
[----:B------:R0:W-:Y:S04]  /*90550*/  STL.64 [R1+0x30e8], R16 ;  /* 0x0030e81001007387 */ /* 0x0001e80000100a00 */
[----:B0-----:R-:W2:Y:S01]  /*90560*/  LDL.LU.64 R16, [R1+0x5a38] ;  /* 0x005a380001107983 */ /* 0x001ea20000300a00 */
[----:B------:R-:W-:Y:S01]  /*90570*/  IMAD.MOV.U32 R34, RZ, RZ, R18 ;  /* 0x000000ffff227224 */ /* 0x000fe200078e0012 */
[----:B------:R-:W-:-:S02]  /*90580*/  IADD3 R18, P1, R2, R12, RZ ;  /* 0x0000000c02127210 */ /* 0x000fc40007f3e0ff */
[----:B------:R-:W-:Y:S03]  /*90590*/  STL.64 [R1+0x5a00], R6 ;  /* 0x005a000601007387 */ /* 0x000fe60000100a00 */
[----:B------:R-:W-:Y:S01]  /*905a0*/  IMAD.X R19, R30, 0x1, R11, P1 ;  /* 0x000000011e137824 */ /* 0x000fe200008e060b */
[----:B---3--:R-:W-:Y:S01]  /*905b0*/  STL.64 [R1+0x5a10], R14 ;  /* 0x005a100e01007387 */ /* 0x008fe20000100a00 */
[C---:B------:R-:W-:Y:S02]  /*905c0*/  IADD3 R34, P0, R2.reuse, R14, RZ ;  /* 0x0000000e02227210 */ /* 0x040fe40007f1e0ff */
[C---:B------:R-:W-:Y:S01]  /*905d0*/  IADD3 R20, P2, R2.reuse, R15, RZ ;  /* 0x0000000f02147210 */ /* 0x040fe20007f5e0ff */
[----:B------:R0:W-:Y:S04]  /*905e0*/  STL.64 [R1+0x30f0], R18 ;  /* 0x0030f01201007387 */ /* 0x0001e80000100a00 */
[----:B0-----:R-:W3:Y:S01]  /*905f0*/  LDL.LU.64 R18, [R1+0x5a30] ;  /* 0x005a300001127983 */ /* 0x001ee20000300a00 */
[----:B--2---:R-:W-:-:S03]  /*90600*/  IADD3 R6, P1, R2, R16, RZ ;  /* 0x0000001002067210 */ /* 0x004fc60007f3e0ff */
[----:B------:R-:W3:Y:S01]  /*90610*/  LDL.LU R2, [R1+0x5a28] ;  /* 0x005a280001027983 */ /* 0x000ee20000300800 */
[----:B------:R-:W-:-:S04]  /*90620*/  IMAD.MOV.U32 R7, RZ, RZ, R30 ;  /* 0x000000ffff077224 */ /* 0x000fc800078e001e */
[----:B------:R-:W-:Y:S02]  /*90630*/  IMAD.X R35, R7, 0x1, R13, P0 ;  /* 0x0000000107237824 */ /* 0x000fe400000e060d */
[----:B------:R-:W-:-:S03]  /*90640*/  IMAD.MOV.U32 R31, RZ, RZ, R21 ;  /* 0x000000ffff1f7224 */ /* 0x000fc600078e0015 */
[----:B------:R-:W-:Y:S01]  /*90650*/  STL.64 [R1+0x30f8], R34 ;  /* 0x0030f82201007387 */ /* 0x000fe20000100a00 */
[C---:B------:R-:W-:Y:S02]  /*90660*/  IMAD.X R21, R7.reuse, 0x1, R37, P2 ;  /* 0x0000000107157824 */ /* 0x040fe400010e0625 */
[----:B------:R-:W-:-:S03]  /*90670*/  IMAD.X R7, R7, 0x1, R38, P1 ;  /* 0x0000000107077824 */ /* 0x000fc600008e0626 */
[----:B------:R0:W-:Y:S04]  /*90680*/  STL.64 [R1+0x3100], R20 ;  /* 0x0031001401007387 */ /* 0x0001e80000100a00 */
[----:B0-----:R-:W2:Y:S04]  /*90690*/  LDL.LU.64 R20, [R1+0x5a20] ;  /* 0x005a200001147983 */ /* 0x001ea80000300a00 */
[----:B------:R-:W-:Y:S01]  /*906a0*/  STL.64 [R1+0x30c0], R6 ;  /* 0x0030c00601007387 */ /* 0x000fe20000100a00 */
[----:B---3--:R-:W-:Y:S02]  /*906b0*/  IADD3 R34, P0, R2, R18, RZ ;  /* 0x0000001202227210 */ /* 0x008fe40007f1e0ff */
[----:B------:R-:W-:-:S05]  /*906c0*/  SHF.R.S32.HI R30, RZ, 0x1f, R2 ;  /* 0x0000001fff1e7819 */ /* 0x000fca0000011402 */
[----:B------:R-:W-:-:S05]  /*906d0*/  IMAD.X R35, R30, 0x1, R17, P0 ;  /* 0x000000011e237824 */ /* 0x000fca00000e0611 */
[----:B------:R-:W-:Y:S04]  /*906e0*/  STL.64 [R1+0x30c8], R34 ;  /* 0x0030c82201007387 */ /* 0x000fe80000100a00 */
[----:B------:R0:W-:Y:S04]  /*906f0*/  STL [R1+0x59e8], R17 ;  /* 0x0059e81101007387 */ /* 0x0001e80000100800 */
[----:B0-----:R-:W3:Y:S01]  /*90700*/  LDL.LU R17, [R1+0x204] ;  /* 0x0002040001117983 */ /* 0x001ee20000300800 */
[C---:B------:R-:W-:Y:S02]  /*90710*/  IADD3 R6, P1, R2.reuse, R22, RZ ;  /* 0x0000001602067210 */ /* 0x040fe40007f3e0ff */
[----:B--2---:R-:W-:-:S02]  /*90720*/  IADD3 R14, P2, R2, R20, RZ ;  /* 0x00000014020e7210 */ /* 0x004fc40007f5e0ff */
[C---:B------:R-:W-:Y:S01]  /*90730*/  IADD3 R30, P0, R2.reuse, R24, RZ ;  /* 0x00000018021e7210 */ /* 0x040fe20007f1e0ff */
[----:B------:R-:W-:Y:S02]  /*90740*/  IMAD.MOV.U32 R35, RZ, RZ, R31 ;  /* 0x000000ffff237224 */ /* 0x000fe400078e001f */
[C---:B---3--:R-:W-:Y:S02]  /*90750*/  IMAD.X R15, R17.reuse, 0x1, R19, P2 ;  /* 0x00000001110f7824 */ /* 0x048fe400010e0613 */
[C---:B------:R-:W-:Y:S02]  /*90760*/  IMAD.X R7, R17.reuse, 0x1, R21, P1 ;  /* 0x0000000111077824 */ /* 0x040fe400008e0615 */
[----:B------:R-:W-:Y:S01]  /*90770*/  IMAD.X R31, R17, 0x1, R23, P0 ;  /* 0x00000001111f7824 */ /* 0x000fe200000e0617 */
[----:B------:R-:W-:Y:S04]  /*90780*/  STL.64 [R1+0x30d0], R14 ;  /* 0x0030d00e01007387 */ /* 0x000fe80000100a00 */
[----:B------:R-:W-:Y:S04]  /*90790*/  STL.64 [R1+0x3058], R6 ;  /* 0x0030580601007387 */ /* 0x000fe80000100a00 */
[----:B------:R-:W-:Y:S04]  /*907a0*/  STL.64 [R1+0x59f0], R20 ;  /* 0x0059f01401007387 */ /* 0x000fe80000100a00 */
[----:B------:R0:W-:Y:S04]  /*907b0*/  STL.64 [R1+0x3060], R30 ;  /* 0x0030601e01007387 */ /* 0x0001e80000100a00 */
[----:B0-----:R-:W2:Y:S01]  /*907c0*/  LDL.LU.64 R30, [R1+0x5a18] ;  /* 0x005a1800011e7983 */ /* 0x001ea20000300a00 */
[----:B------:R-:W-:-:S02]  /*907d0*/  IADD3 R14, P2, R2, R26, RZ ;  /* 0x0000001a020e7210 */ /* 0x000fc40007f5e0ff */
[----:B------:R-:W-:Y:S01]  /*907e0*/  IADD3 R34, P1, R2, R28, RZ ;  /* 0x0000001c02227210 */ /* 0x000fe20007f3e0ff */
[----:B------:R-:W-:Y:S02]  /*907f0*/  IMAD.MOV.U32 R7, RZ, RZ, R35 ;  /* 0x000000ffff077224 */ /* 0x000fe400078e0023 */
[C---:B------:R-:W-:Y:S02]  /*90800*/  IMAD.X R15, R17.reuse, 0x1, R25, P2 ;  /* 0x00000001110f7824 */ /* 0x040fe400010e0619 */
[----:B------:R-:W-:Y:S01]  /*90810*/  IMAD.X R35, R17, 0x1, R27, P1 ;  /* 0x0000000111237824 */ /* 0x000fe200008e061b */
[----:B------:R-:W-:Y:S04]  /*90820*/  STL.64 [R1+0x59e0], R22 ;  /* 0x0059e01601007387 */ /* 0x000fe80000100a00 */
[----:B------:R0:W-:Y:S01]  /*90830*/  STL.64 [R1+0x3068], R14 ;  /* 0x0030680e01007387 */ /* 0x0001e20000100a00 */
[----:B------:R-:W-:-:S03]  /*90840*/  IMAD.MOV.U32 R21, RZ, RZ, R7 ;  /* 0x000000ffff157224 */ /* 0x000fc600078e0007 */
        /* <DEDUP_REMOVED lines=10> */
[----:B----4-:R-:W-:-:S05]  /*908f0*/  IADD3 R26, P1, R2, R34, RZ ;  /* 0x00000022021a7210 */ /* 0x010fca0007f3e0ff */
[----:B------:R-:W-:Y:S04]  /*90900*/  STL [R1+0x3088], R26 ;  /* 0x0030881a01007387 */ /* 0x000fe80000100800 */
[----:B------:R0:W-:Y:S04]  /*90910*/  STL.64 [R1+0x59d0], R28 ;  /* 0x0059d01c01007387 */ /* 0x0001e80000100a00 */
[----:B------:R1:W-:Y:S01]  /*90920*/  STL.64 [R1+0x3080], R22 ;  /* 0x0030801601007387 */ /* 0x0003e20000100a00 */
[----:B0-----:R-:W-:Y:S01]  /*90930*/  IMAD.MOV.U32 R28, RZ, RZ, R26 ;  /* 0x000000ffff1c7224 */ /* 0x001fe200078e001a */
[----:B------:R-:W-:Y:S01]  /*90940*/  IADD3 R26, P0, R2, R36, RZ ;  /* 0x00000024021a7210 */ /* 0x000fe20007f1e0ff */
[----:B------:R-:W-:-:S02]  /*90950*/  IMAD.MOV.U32 R29, RZ, RZ, R27 ;  /* 0x000000ffff1d7224 */ /* 0x000fc400078e001b */
[C---:B------:R-:W-:Y:S01]  /*90960*/  IMAD.X R29, R17.reuse, 0x1, R33, P1 ;  /* 0x00000001111d7824 */ /* 0x040fe200008e0621 */
[C---:B------:R-:W-:Y:S01]  /*90970*/  IADD3 R28, P1, R2.reuse, R10, RZ ;  /* 0x0000000a021c7210 */ /* 0x040fe20007f3e0ff */
[----:B-1----:R-:W-:Y:S02]  /*90980*/  IMAD.MOV.U32 R23, RZ, RZ, R21 ;  /* 0x000000ffff177224 */ /* 0x002fe400078e0015 */
[----:B------:R-:W-:Y:S01]  /*90990*/  IMAD.X R27, R17, 0x1, R35, P0 ;  /* 0x00000001111b7824 */ /* 0x000fe200000e0623 */
[----:B------:R-:W-:Y:S01]  /*909a0*/  STL [R1+0x308c], R29 ;  /* 0x00308c1d01007387 */ /* 0x000fe20000100800 */
[----:B------:R-:W-:-:S03]  /*909b0*/  IADD3 R22, P0, R2, R12, RZ ;  /* 0x0000000c02167210 */ /* 0x000fc60007f1e0ff */
[----:B------:R0:W-:Y:S02]  /*909c0*/  STL.64 [R1+0x3090], R26 ;  /* 0x0030901a01007387 */ /* 0x0001e40000100a00 */
[----:B0-----:R-:W-:Y:S02]  /*909d0*/  IMAD.MOV.U32 R27, RZ, RZ, R23 ;  /* 0x000000ffff1b7224 */ /* 0x001fe400078e0017 */
[C---:B------:R-:W-:Y:S01]  /*909e0*/  IMAD.X R23, R17.reuse, 0x1, R11, P0 ;  /* 0x0000000111177824 */ /* 0x040fe200000e060b */
[----:B--2---:R-:W-:Y:S01]  /*909f0*/  IADD3 R20, P2, R2, R6, RZ ;  /* 0x0000000602147210 */ /* 0x004fe20007f5e0ff */
[----:B------:R-:W-:-:S04]  /*90a00*/  IMAD.X R29, R17, 0x1, R7, P1 ;  /* 0x00000001111d7824 */ /* 0x000fc800008e0607 */
[----:B------:R-:W-:-:S05]  /*90a10*/  IMAD.X R21, R17, 0x1, R5, P2 ;  /* 0x0000000111157824 */ /* 0x000fca00010e0605 */
[----:B------:R3:W-:Y:S04]  /*90a20*/  STL.64 [R1+0x3098], R20 ;  /* 0x0030981401007387 */ /* 0x0007e80000100a00 */
[----:B------:R0:W-:Y:S04]  /*90a30*/  STL.64 [R1+0x30a0], R28 ;  /* 0x0030a01c01007387 */ /* 0x0001e80000100a00 */
[----:B------:R-:W-:Y:S01]  /*90a40*/  STL.64 [R1+0x59c8], R6 ;  /* 0x0059c80601007387 */ /* 0x000fe20000100a00 */
[----:B---3--:R-:W-:-:S03]  /*90a50*/  IADD3 R20, P2, R2, R14, RZ ;  /* 0x0000000e02147210 */ /* 0x008fc60007f5e0ff */
[----:B------:R-:W-:Y:S01]  /*90a60*/  STL.64 [R1+0x59b8], R14 ;  /* 0x0059b80e01007387 */ /* 0x000fe20000100a00 */
[C---:B0-----:R-:W-:Y:S01]  /*90a70*/  IADD3 R28, P1, R2.reuse, R15, RZ ;  /* 0x0000000f021c7210 */ /* 0x041fe20007f3e0ff */
[C---:B------:R-:W-:Y:S02]  /*90a80*/  IMAD.X R21, R17.reuse, 0x1, R13, P2 ;  /* 0x0000000111157824 */ /* 0x040fe400010e060d */
[----:B------:R-:W-:Y:S04]  /*90a90*/  STL.64 [R1+0x59c0], R10 ;  /* 0x0059c00a01007387 */ /* 0x000fe80000100a00 */
[----:B------:R0:W-:Y:S01]  /*90aa0*/  STL.64 [R1+0x30a8], R22 ;  /* 0x0030a81601007387 */ /* 0x0001e20000100a00 */
[----:B------:R-:W-:Y:S01]  /*90ab0*/  IMAD.X R29, R17, 0x1, R37, P1 ;  /* 0x00000001111d7824 */ /* 0x000fe200008e0625 */
[----:B0-----:R-:W-:-:S02]  /*90ac0*/  IADD3 R22, P0, R2, R16, RZ ;  /* 0x0000001002167210 */ /* 0x001fc40007f1e0ff */
[----:B------:R-:W2:Y:S04]  /*90ad0*/  LDL.LU R2, [R1+0x59f8] ;  /* 0x0059f80001027983 */ /* 0x000ea80000300800 */
[----:B------:R0:W-:Y:S01]  /*90ae0*/  STL.64 [R1+0x30b0], R20 ;  /* 0x0030b01401007387 */ /* 0x0001e20000100a00 */
[----:B------:R-:W-:-:S03]  /*90af0*/  IMAD.X R23, R17, 0x1, R38, P0 ;  /* 0x0000000111177824 */ /* 0x000fc600000e0626 */
[----:B0-----:R-:W3:Y:S04]  /*90b00*/  LDL.LU.64 R20, [R1+0x59f0] ;  /* 0x0059f00001147983 */ /* 0x001ee80000300a00 */
[----:B------:R-:W-:Y:S04]  /*90b10*/  STL.64 [R1+0x30b8], R28 ;  /* 0x0030b81c01007387 */ /* 0x000fe80000100a00 */
[----:B------:R-:W4:Y:S04]  /*90b20*/  LDL.LU R17, [R1+0x59e8] ;  /* 0x0059e80001117983 */ /* 0x000f280000300800 */
[----:B------:R0:W-:Y:S04]  /*90b30*/  STL.64 [R1+0x3040], R22 ;  /* 0x0030401601007387 */ /* 0x0001e80000100a00 */
[----:B0-----:R-:W4:Y:S01]  /*90b40*/  LDL.LU.64 R22, [R1+0x59e0] ;  /* 0x0059e00001167983 */ /* 0x001f220000300a00 */
[----:B------:R-:W-:-:S04]  /*90b50*/  IMAD.MOV.U32 R29, RZ, RZ, R27 ;  /* 0x000000ffff1d7224 */ /* 0x000fc800078e001b */
[----:B------:R-:W-:Y:S01]  /*90b60*/  IMAD.MOV.U32 R15, RZ, RZ, R29 ;  /* 0x000000ffff0f7224 */ /* 0x000fe200078e001d */
[C---:B--2---:R-:W-:Y:S02]  /*90b70*/  IADD3 R6, P2, R2.reuse, R18, RZ ;  /* 0x0000001202067210 */ /* 0x044fe40007f5e0ff */
[----:B------:R-:W-:Y:S02]  /*90b80*/  SHF.R.S32.HI R14, RZ, 0x1f, R2 ;  /* 0x0000001fff0e7819 */ /* 0x000fe40000011402 */
[----:B---3--:R-:W-:-:S05]  /*90b90*/  IADD3 R26, P1, R2, R20, RZ ;  /* 0x00000014021a7210 */ /* 0x008fca0007f3e0ff */
[C---:B------:R-:W-:Y:S02]  /*90ba0*/  IMAD.X R27, R14.reuse, 0x1, R19, P1 ;  /* 0x000000010e1b7824 */ /* 0x040fe400008e0613 */
[----:B----4-:R-:W-:-:S05]  /*90bb0*/  IMAD.X R7, R14, 0x1, R17, P2 ;  /* 0x000000010e077824 */ /* 0x010fca00010e0611 */
[----:B------:R-:W-:Y:S04]  /*90bc0*/  STL.64 [R1+0x3048], R6 ;  /* 0x0030480601007387 */ /* 0x000fe80000100a00 */
[----:B------:R0:W-:Y:S01]  /*90bd0*/  STL.64 [R1+0x3050], R26 ;  /* 0x0030501a01007387 */ /* 0x0001e20000100a00 */
[----:B------:R-:W-:-:S03]  /*90be0*/  IADD3 R28, P0, R2, R22, RZ ;  /* 0x00000016021c7210 */ /* 0x000fc60007f1e0ff */
[----:B0-----:R-:W2:Y:S02]  /*90bf0*/  LDL.LU.64 R26, [R1+0x59d8] ;  /* 0x0059d800011a7983 */ /* 0x001ea40000300a00 */
[----:B------:R-:W-:Y:S02]  /*90c00*/  IMAD.X R29, R14, 0x1, R21, P0 ;  /* 0x000000010e1d7824 */ /* 0x000fe400000e0615 */
[----:B------:R-:W-:Y:S04]  /*90c10*/  STL.64 [R1+0x59b0], R18 ;  /* 0x0059b01201007387 */ /* 0x000fe80000100a00 */
[----:B------:R0:W-:Y:S04]  /*90c20*/  STL.64 [R1+0x2fd8], R28 ;  /* 0x002fd81c01007387 */ /* 0x0001e80000100a00 */
[----:B0-----:R-:W3:Y:S01]  /*90c30*/  LDL.LU.64 R28, [R1+0x59d0] ;  /* 0x0059d000011c7983 */ /* 0x001ee20000300a00 */
[----:B------:R-:W-:-:S05]  /*90c40*/  IADD3 R6, P2, R2, R24, RZ ;  /* 0x0000001802067210 */ /* 0x000fca0007f5e0ff */
[----:B------:R-:W-:Y:S02]  /*90c50*/  IMAD.X R7, R14, 0x1, R23, P2 ;  /* 0x000000010e077824 */ /* 0x000fe400010e0617 */
[----:B------:R-:W-:Y:S01]  /*90c60*/  IMAD.MOV.U32 R18, RZ, RZ, R15 ;  /* 0x000000ffff127224 */ /* 0x000fe200078e000f */
[----:B--2---:R-:W-:-:S05]  /*90c70*/  IADD3 R10, P1, R2, R26, RZ ;  /* 0x0000001a020a7210 */ /* 0x004fca0007f3e0ff */
[----:B------:R-:W-:Y:S04]  /*90c80*/  STL [R1+0x2fe8], R10 ;  /* 0x002fe80a01007387 */ /* 0x000fe80000100800 */
[----:B------:R0:W-:Y:S04]  /*90c90*/  STL.64 [R1+0x59a0], R20 ;  /* 0x0059a01401007387 */ /* 0x0001e80000100a00 */
[----:B------:R1:W-:Y:S01]  /*90ca0*/  STL.64 [R1+0x2fe0], R6 ;  /* 0x002fe00601007387 */ /* 0x0003e20000100a00 */
[----:B0-----:R-:W-:Y:S01]  /*90cb0*/  IMAD.MOV.U32 R20, RZ, RZ, R10 ;  /* 0x000000ffff147224 */ /* 0x001fe200078e000a */
[C---:B---3--:R-:W-:Y:S01]  /*90cc0*/  IADD3 R10, P0, R2.reuse, R28, RZ ;  /* 0x0000001c020a7210 */ /* 0x048fe20007f1e0ff */
[----:B------:R-:W-:Y:S01]  /*90cd0*/  IMAD.MOV.U32 R21, RZ, RZ, R11 ;  /* 0x000000ffff157224 */ /* 0x000fe200078e000b */
[----:B-1----:R-:W-:Y:S01]  /*90ce0*/  IADD3 R6, P2, R2, R30, RZ ;  /* 0x0000001e02067210 */ /* 0x002fe20007f5e0ff */
[----:B------:R-:W-:-:S02]  /*90cf0*/  IMAD.X R21, R14, 0x1, R25, P1 ;  /* 0x000000010e157824 */ /* 0x000fc400008e0619 */
[C---:B------:R-:W-:Y:S02]  /*90d00*/  IMAD.X R11, R14.reuse, 0x1, R27, P0 ;  /* 0x000000010e0b7824 */ /* 0x040fe400000e061b */
[----:B------:R-:W-:Y:S01]  /*90d10*/  IMAD.X R7, R14, 0x1, R29, P2 ;  /* 0x000000010e077824 */ /* 0x000fe200010e061d */
[----:B------:R-:W-:Y:S04]  /*90d20*/  STL [R1+0x2fec], R21 ;  /* 0x002fec1501007387 */ /* 0x000fe80000100800 */
[----:B------:R0:W-:Y:S01]  /*90d30*/  STL.64 [R1+0x2ff0], R10 ;  /* 0x002ff00a01007387 */ /* 0x0001e20000100a00 */
[----:B------:R-:W-:-:S03]  /*90d40*/  IADD3 R20, P1, R2, R32, RZ ;  /* 0x0000002002147210 */ /* 0x000fc60007f3e0ff */
[----:B------:R1:W-:Y:S01]  /*90d50*/  STL.64 [R1+0x2ff8], R6 ;  /* 0x002ff80601007387 */ /* 0x0003e20000100a00 */
[C---:B------:R-:W-:Y:S02]  /*90d60*/  IADD3 R14, P2, R2.reuse, R36, RZ ;  /* 0x00000024020e7210 */ /* 0x040fe40007f5e0ff */
[----:B0-----:R-:W-:Y:S01]  /*90d70*/  IADD3 R10, P0, R2, R34, RZ ;  /* 0x00000022020a7210 */ /* 0x001fe20007f1e0ff */
[----:B-1----:R-:W2:Y:S04]  /*90d80*/  LDL.LU.64 R6, [R1+0x59c8] ;  /* 0x0059c80001067983 */ /* 0x002ea80000300a00 */
[----:B------:R0:W-:Y:S02]  /*90d90*/  STL.64 [R1+0x5998], R28 ;  /* 0x0059981c01007387 */ /* 0x0001e40000100a00 */
[----:B0-----:R-:W-:-:S05]  /*90da0*/  SHF.R.S32.HI R29, RZ, 0x1f, R2 ;  /* 0x0000001fff1d7819 */ /* 0x001fca0000011402 */
[C---:B------:R-:W-:Y:S02]  /*90db0*/  IMAD.X R21, R29.reuse, 0x1, R31, P1 ;  /* 0x000000011d157824 */ /* 0x040fe400008e061f */
[C---:B------:R-:W-:Y:S02]  /*90dc0*/  IMAD.X R11, R29.reuse, 0x1, R33, P0 ;  /* 0x000000011d0b7824 */ /* 0x040fe400000e0621 */
[----:B------:R-:W-:Y:S01]  /*90dd0*/  IMAD.X R15, R29, 0x1, R35, P2 ;  /* 0x000000011d0f7824 */ /* 0x000fe200010e0623 */
[----:B------:R-:W-:Y:S04]  /*90de0*/  STL.64 [R1+0x3000], R20 ;  /* 0x0030001401007387 */ /* 0x000fe80000100a00 */
[----:B------:R0:W-:Y:S04]  /*90df0*/  STL.64 [R1+0x3008], R10 ;  /* 0x0030080a01007387 */ /* 0x0001e80000100a00 */
[----:B0-----:R-:W3:Y:S04]  /*90e00*/  LDL.LU.64 R10, [R1+0x59c0] ;  /* 0x0059c000010a7983 */ /* 0x001ee80000300a00 */
[----:B------:R-:W-:Y:S04]  /*90e10*/  STL.64 [R1+0x5990], R32 ;  /* 0x0059902001007387 */ /* 0x000fe80000100a00 */
[----:B------:R0:W-:Y:S04]  /*90e20*/  STL.64 [R1+0x3010], R14 ;  /* 0x0030100e01007387 */ /* 0x0001e80000100a00 */
[----:B0-----:R-:W4:Y:S04]  /*90e30*/  LDL.LU.64 R14, [R1+0x59b8] ;  /* 0x0059b800010e7983 */ /* 0x001f280000300a00 */
[----:B------:R0:W-:Y:S02]  /*90e40*/  STL.64 [R1+0x5988], R34 ;  /* 0x0059882201007387 */ /* 0x0001e40000100a00 */
[----:B0-----:R-:W-:Y:S01]  /*90e50*/  IMAD.MOV.U32 R34, RZ, RZ, R29 ;  /* 0x000000ffff227224 */ /* 0x001fe200078e001d */
[----:B------:R-:W-:-:S02]  /*90e60*/  IADD3 R28, P2, R2, R12, RZ ;  /* 0x0000000c021c7210 */ /* 0x000fc40007f5e0ff */
[----:B--2---:R-:W-:-:S05]  /*90e70*/  IADD3 R20, P1, R2, R6, RZ ;  /* 0x0000000602147210 */ /* 0x004fca0007f3e0ff */
[----:B------:R-:W-:-:S05]  /*90e80*/  IMAD.X R21, R34, 0x1, R5, P1 ;  /* 0x0000000122157824 */ /* 0x000fca00008e0605 */
[----:B------:R0:W-:Y:S04]  /*90e90*/  STL.64 [R1+0x3018], R20 ;  /* 0x0030181401007387 */ /* 0x0001e80000100a00 */
[----:B------:R1:W-:Y:S01]  /*90ea0*/  STL.64 [R1+0x5978], R6 ;  /* 0x0059780601007387 */ /* 0x0003e20000100a00 */
[----:B0-----:R-:W-:Y:S01]  /*90eb0*/  IMAD.MOV.U32 R21, RZ, RZ, R18 ;  /* 0x000000ffff157224 */ /* 0x001fe200078e0012 */
[----:B---3--:R-:W-:-:S05]  /*90ec0*/  IADD3 R32, P0, R2, R10, RZ ;  /* 0x0000000a02207210 */ /* 0x008fca0007f1e0ff */
[C---:B------:R-:W-:Y:S02]  /*90ed0*/  IMAD.X R33, R34.reuse, 0x1, R7, P0 ;  /* 0x0000000122217824 */ /* 0x040fe400000e0607 */
[----:B------:R-:W-:Y:S01]  /*90ee0*/  IMAD.X R29, R34, 0x1, R11, P2 ;  /* 0x00000001221d7824 */ /* 0x000fe200010e060b */
[----:B----4-:R-:W-:-:S05]  /*90ef0*/  IADD3 R18, P1, R2, R14, RZ ;  /* 0x0000000e02127210 */ /* 0x010fca0007f3e0ff */
[----:B------:R-:W-:Y:S04]  /*90f00*/  STL [R1+0x3030], R18 ;  /* 0x0030301201007387 */ /* 0x000fe80000100800 */
[----:B------:R0:W-:Y:S01]  /*90f10*/  STL.64 [R1+0x3020], R32 ;  /* 0x0030202001007387 */ /* 0x0001e20000100a00 */
[----:B------:R-:W-:Y:S01]  /*90f20*/  IADD3 R20, P0, R2, R15, RZ ;  /* 0x0000000f02147210 */ /* 0x000fe20007f1e0ff */
[----:B-1----:R-:W-:Y:S02]  /*90f30*/  IMAD.MOV.U32 R6, RZ, RZ, R21 ;  /* 0x000000ffff067224 */ /* 0x002fe400078e0015 */
[----:B0-----:R-:W-:Y:S02]  /*90f40*/  IMAD.MOV.U32 R33, RZ, RZ, R61 ;  /* 0x000000ffff217224 */ /* 0x001fe400078e003d */
[----:B------:R-:W-:-:S02]  /*90f50*/  IMAD.MOV.U32 R61, RZ, RZ, R60 ;  /* 0x000000ffff3d7224 */ /* 0x000fc400078e003c */
[----:B------:R-:W-:Y:S02]  /*90f60*/  IMAD.MOV.U32 R60, RZ, RZ, R58 ;  /* 0x000000ffff3c7224 */ /* 0x000fe400078e003a */
[----:B------:R-:W-:Y:S02]  /*90f70*/  IMAD.MOV.U32 R58, RZ, RZ, R56 ;  /* 0x000000ffff3a7224 */ /* 0x000fe400078e0038 */
[----:B------:R-:W2:Y:S01]  /*90f80*/  LDL.LU R56, [R1+0x140] ;  /* 0x0001400001387983 */ /* 0x000ea20000300800 */
[----:B------:R-:W-:-:S03]  /*90f90*/  IMAD.X R21, R34, 0x1, R37, P0 ;  /* 0x0000000122157824 */ /* 0x000fc600000e0625 */
[----:B------:R0:W-:Y:S02]  /*90fa0*/  STL.64 [R1+0x5980], R14 ;  /* 0x0059800e01007387 */ /* 0x0001e40000100a00 */
[----:B0-----:R-:W-:Y:S02]  /*90fb0*/  IMAD.MOV.U32 R15, RZ, RZ, R19 ;  /* 0x000000ffff0f7224 */ /* 0x001fe400078e0013 */
[----:B------:R-:W-:Y:S02]  /*90fc0*/  IMAD.MOV.U32 R14, RZ, RZ, R18 ;  /* 0x000000ffff0e7224 */ /* 0x000fe400078e0012 */
[----:B------:R-:W-:Y:S01]  /*90fd0*/  IMAD.X R15, R34, 0x1, R13, P1 ;  /* 0x00000001220f7824 */ /* 0x000fe200008e060d */
[----:B------:R-:W3:Y:S04]  /*90fe0*/  LDL.LU.64 R18, [R1+0x59b0] ;  /* 0x0059b00001127983 */ /* 0x000ee80000300a00 */
[----:B------:R0:W-:Y:S02]  /*90ff0*/  STL.64 [R1+0x3028], R28 ;  /* 0x0030281c01007387 */ /* 0x0001e40000100a00 */
[----:B0-----:R-:W-:-:S02]  /*91000*/  IADD3 R28, P2, R2, R16, RZ ;  /* 0x00000010021c7210 */ /* 0x001fc40007f5e0ff */
[----:B------:R-:W4:Y:S04]  /*91010*/  LDL.LU R2, [R1+0x59a8] ;  /* 0x0059a80001027983 */ /* 0x000f280000300800 */
[----:B------:R-:W-:Y:S04]  /*91020*/  STL [R1+0x3034], R15 ;  /* 0x0030340f01007387 */ /* 0x000fe80000100800 */
[----:B------:R0:W-:Y:S04]  /*91030*/  STL.64 [R1+0x3038], R20 ;  /* 0x0030381401007387 */ /* 0x0001e80000100a00 */
[----:B0-----:R-:W2:Y:S01]  /*91040*/  LDL.LU.64 R20, [R1+0x59a0] ;  /* 0x0059a00001147983 */ /* 0x001ea20000300a00 */
[----:B------:R-:W-:-:S05]  /*91050*/  IMAD.X R29, R34, 0x1, R38, P2 ;  /* 0x00000001221d7824 */ /* 0x000fca00010e0626 */
[----:B------:R0:W-:Y:S01]  /*91060*/  STL.64 [R1+0x2fc0], R28 ;  /* 0x002fc01c01007387 */ /* 0x0001e20000100a00 */
[----:B------:R-:W-:Y:S01]  /*91070*/  IMAD.MOV.U32 R35, RZ, RZ, R33 ;  /* 0x000000ffff237224 */ /* 0x000fe200078e0021 */
[C---:B0-----:R-:W-:Y:S02]  /*91080*/  IADD3 R28, P2, R6.reuse, R22, RZ ;  /* 0x00000016061c7210 */ /* 0x041fe40007f5e0ff */
[----:B---3--:R-:W-:-:S05]  /*91090*/  IADD3 R14, P1, R6, R18, RZ ;  /* 0x00000012060e7210 */ /* 0x008fca0007f3e0ff */
[----:B----4-:R-:W-:-:S05]  /*910a0*/  IMAD.X R15, R2, 0x1, R17, P1 ;  /* 0x00000001020f7824 */ /* 0x010fca00008e0611 */
[----:B------:R-:W-:Y:S01]  /*910b0*/  STL.64 [R1+0x2fc8], R14 ;  /* 0x002fc80e01007387 */ /* 0x000fe20000100a00 */
[----:B--2---:R-:W-:Y:S01]  /*910c0*/  IADD3 R32, P0, R6, R20, RZ ;  /* 0x0000001406207210 */ /* 0x004fe20007f1e0ff */
[----:B------:R-:W-:-:S04]  /*910d0*/  IMAD.X R29, R2, 0x1, R21, P2 ;  /* 0x00000001021d7824 */ /* 0x000fc800010e0615 */
[----:B------:R-:W-:-:S05]  /*910e0*/  IMAD.X R33, R2, 0x1, R19, P0 ;  /* 0x0000000102217824 */ /* 0x000fca00000e0613 */
[----:B------:R-:W-:Y:S04]  /*910f0*/  STL.64 [R1+0x2fd0], R32 ;  /* 0x002fd02001007387 */ /* 0x000fe80000100a00 */
[----:B------:R0:W-:Y:S04]  /*91100*/  STL.64 [R1+0x2f58], R28 ;  /* 0x002f581c01007387 */ /* 0x0001e80000100a00 */
[----:B0-----:R-:W2:Y:S01]  /*91110*/  LDL.LU.64 R28, [R1+0x5998] ;  /* 0x00599800011c7983 */ /* 0x001ea20000300a00 */
[C---:B------:R-:W-:Y:S01]  /*91120*/  IADD3 R14, P1, R6.reuse, R24, RZ ;  /* 0x00000018060e7210 */ /* 0x040fe20007f3e0ff */
[----:B------:R-:W-:Y:S01]  /*91130*/  IMAD.MOV.U32 R7, RZ, RZ, R35 ;  /* 0x000000ffff077224 */ /* 0x000fe200078e0023 */
[----:B------:R-:W-:Y:S01]  /*91140*/  IADD3 R32, P0, R6, R26, RZ ;  /* 0x0000001a06207210 */ /* 0x000fe20007f1e0ff */
[----:B------:R0:W-:Y:S02]  /*91150*/  STL.64 [R1+0x5970], R20 ;  /* 0x0059701401007387 */ /* 0x0001e40000100a00 */
[----:B------:R-:W-:-:S02]  /*91160*/  IMAD.X R15, R2, 0x1, R23, P1 ;  /* 0x00000001020f7824 */ /* 0x000fc400008e0617 */
[----:B------:R1:W-:Y:S01]  /*91170*/  STL.64 [R1+0x5960], R22 ;  /* 0x0059601601007387 */ /* 0x0003e20000100a00 */
[----:B------:R-:W-:Y:S02]  /*91180*/  IMAD.X R33, R2, 0x1, R25, P0 ;  /* 0x0000000102217824 */ /* 0x000fe400000e0619 */
[----:B0-----:R-:W-:Y:S02]  /*91190*/  IMAD.MOV.U32 R21, RZ, RZ, R7 ;  /* 0x000000ffff157224 */ /* 0x001fe400078e0007 */
[----:B------:R-:W-:Y:S02]  /*911a0*/  IMAD.MOV.U32 R7, RZ, RZ, R60 ;  /* 0x000000ffff077224 */ /* 0x000fe400078e003c */
[----:B------:R-:W-:Y:S02]  /*911b0*/  IMAD.MOV.U32 R60, RZ, RZ, R58 ;  /* 0x000000ffff3c7224 */ /* 0x000fe400078e003a */
[----:B------:R-:W-:Y:S02]  /*911c0*/  IMAD.MOV.U32 R58, RZ, RZ, R55 ;  /* 0x000000ffff3a7224 */ /* 0x000fe400078e0037 */
[----:B-1----:R-:W-:-:S02]  /*911d0*/  IMAD.MOV.U32 R23, RZ, RZ, R6 ;  /* 0x000000ffff177224 */ /* 0x002fc400078e0006 */
[----:B------:R-:W-:Y:S01]  /*911e0*/  IMAD.MOV.U32 R55, RZ, RZ, R47 ;  /* 0x000000ffff377224 */ /* 0x000fe200078e002f */
[----:B------:R-:W-:Y:S01]  /*911f0*/  STL.64 [R1+0x2f60], R14 ;  /* 0x002f600e01007387 */ /* 0x000fe20000100a00 */
[----:B------:R-:W-:Y:S02]  /*91200*/  IMAD.MOV.U32 R47, RZ, RZ, R46 ;  /* 0x000000ffff2f7224 */ /* 0x000fe400078e002e */
[----:B------:R-:W-:Y:S02]  /*91210*/  IMAD.MOV.U32 R46, RZ, RZ, R4 ;  /* 0x000000ffff2e7224 */ /* 0x000fe400078e0004 */
[----:B------:R-:W3:Y:S01]  /*91220*/  LDL.LU R4, [R1+0x2e0] ;  /* 0x0002e00001047983 */ /* 0x000ee20000300800 */
[----:B--2---:R-:W-:Y:S01]  /*91230*/  IADD3 R34, P2, R6, R28, RZ ;  /* 0x0000001c06227210 */ /* 0x004fe20007f5e0ff */
[----:B------:R-:W-:Y:S02]  /*91240*/  IMAD.MOV.U32 R6, RZ, RZ, R61 ;  /* 0x000000ffff067224 */ /* 0x000fe400078e003d */
[----:B------:R-:W-:-:S02]  /*91250*/  IMAD.MOV.U32 R61, RZ, RZ, R57 ;  /* 0x000000ffff3d7224 */ /* 0x000fc400078e0039 */
[----:B------:R-:W-:Y:S02]  /*91260*/  IMAD.MOV.U32 R57, RZ, RZ, R40 ;  /* 0x000000ffff397224 */ /* 0x000fe400078e0028 */
[----:B------:R-:W2:Y:S04]  /*91270*/  LDL.LU R40, [R1+0x2f4] ;  /* 0x0002f40001287983 */ /* 0x000ea80000300800 */
[----:B------:R0:W-:Y:S04]  /*91280*/  STL.64 [R1+0x2f68], R32 ;  /* 0x002f682001007387 */ /* 0x0001e80000100a00 */
[----:B0-----:R-:W4:Y:S01]  /*91290*/  LDL.LU.64 R32, [R1+0x5990] ;  /* 0x0059900001207983 */ /* 0x001f220000300a00 */
[----:B------:R-:W-:Y:S01]  /*912a0*/  IMAD.X R35, R2, 0x1, R27, P2 ;  /* 0x0000000102237824 */ /* 0x000fe200010e061b */
[----:B------:R-:W-:Y:S01]  /*912b0*/  IADD3 R14, P1, R23, R30, RZ ;  /* 0x0000001e170e7210 */ /* 0x000fe20007f3e0ff */
[----:B------:R-:W-:Y:S01]  /*912c0*/  IMAD.MOV.U32 R20, RZ, RZ, R21 ;  /* 0x000000ffff147224 */ /* 0x000fe200078e0015 */
[----:B------:R-:W-:Y:S01]  /*912d0*/  STL.64 [R1+0x5958], R24 ;  /* 0x0059581801007387 */ /* 0x000fe20000100a00 */
[----:B------:R-:W-:-:S03]  /*912e0*/  IMAD.MOV.U32 R21, RZ, RZ, R6 ;  /* 0x000000ffff157224 */ /* 0x000fc600078e0006 */
[----:B------:R0:W-:Y:S01]  /*912f0*/  STL.64 [R1+0x2f70], R34 ;  /* 0x002f702201007387 */ /* 0x0001e20000100a00 */
[----:B------:R-:W-:Y:S02]  /*91300*/  IMAD.X R15, R2, 0x1, R29, P1 ;  /* 0x00000001020f7824 */ /* 0x000fe400008e061d */
[----:B------:R-:W-:Y:S01]  /*91310*/  IMAD.MOV.U32 R22, RZ, RZ, R7 ;  /* 0x000000ffff167224 */ /* 0x000fe200078e0007 */
[----:B0-----:R-:W3:Y:S04]  /*91320*/  LDL.LU.64 R34, [R1+0x5988] ;  /* 0x0059880001227983 */ /* 0x001ee80000300a00 */
[----:B------:R-:W-:Y:S04]  /*91330*/  STL.64 [R1+0x5950], R26 ;  /* 0x0059501a01007387 */ /* 0x000fe80000100a00 */
[----:B------:R0:W-:Y:S04]  /*91340*/  STL.64 [R1+0x2f78], R14 ;  /* 0x002f780e01007387 */ /* 0x0001e80000100a00 */
[----:B0-----:R-:W2:Y:S04]  /*91350*/  LDL.LU.64 R14, [R1+0x5980] ;  /* 0x00598000010e7983 */ /* 0x001ea80000300a00 */
[----:B------:R-:W-:Y:S01]  /*91360*/  STL.64 [R1+0x5948], R28 ;  /* 0x0059481c01007387 */ /* 0x000fe20000100a00 */
[----:B----4-:R-:W-:-:S05]  /*91370*/  IADD3 R6, P0, R23, R32, RZ ;  /* 0x0000002017067210 */ /* 0x010fca0007f1e0ff */
[----:B------:R-:W-:-:S05]  /*91380*/  IMAD.X R7, R2, 0x1, R31, P0 ;  /* 0x0000000102077824 */ /* 0x000fca00000e061f */
[----:B------:R0:W-:Y:S04]  /*91390*/  STL.64 [R1+0x2f80], R6 ;  /* 0x002f800601007387 */ /* 0x0001e80000100a00 */
[----:B0-----:R-:W4:Y:S01]  /*913a0*/  LDL.LU.64 R6, [R1+0x5978] ;  /* 0x0059780001067983 */ /* 0x001f220000300a00 */
[C---:B---3--:R-:W-:Y:S02]  /*913b0*/  IADD3 R24, P2, R23.reuse, R34, RZ ;  /* 0x0000002217187210 */ /* 0x048fe40007f5e0ff */
[----:B------:R-:W-:-:S03]  /*913c0*/  IADD3 R26, P1, R23, R36, RZ ;  /* 0x00000024171a7210 */ /* 0x000fc60007f3e0ff */
[C---:B------:R-:W-:Y:S02]  /*913d0*/  IMAD.X R25, R2.reuse, 0x1, R33, P2 ;  /* 0x0000000102197824 */ /* 0x040fe400010e0621 */
[----:B------:R-:W-:-:S03]  /*913e0*/  IMAD.X R27, R2, 0x1, R35, P1 ;  /* 0x00000001021b7824 */ /* 0x000fc600008e0623 */
[----:B------:R0:W-:Y:S04]  /*913f0*/  STL.64 [R1+0x2f88], R24 ;  /* 0x002f881801007387 */ /* 0x0001e80000100a00 */
[----:B------:R1:W-:Y:S01]  /*91400*/  STL.64 [R1+0x2f90], R26 ;  /* 0x002f901a01007387 */ /* 0x0003e20000100a00 */
[C---:B0-----:R-:W-:Y:S02]  /*91410*/  IADD3 R24, P2, R23.reuse, R10, RZ ;  /* 0x0000000a17187210 */ /* 0x041fe40007f5e0ff */
[----:B-1----:R-:W-:-:S05]  /*91420*/  IADD3 R26, P1, R23, R12, RZ ;  /* 0x0000000c171a7210 */ /* 0x002fca0007f3e0ff */
[C---:B------:R-:W-:Y:S01]  /*91430*/  IMAD.X R27, R2.reuse, 0x1, R11, P1 ;  /* 0x00000001021b7824 */ /* 0x040fe200008e060b */
[----:B----4-:R-:W-:Y:S01]  /*91440*/  IADD3 R28, P0, R23, R6, RZ ;  /* 0x00000006171c7210 */ /* 0x010fe20007f1e0ff */
[----:B------:R-:W-:-:S04]  /*91450*/  IMAD.X R25, R2, 0x1, R7, P2 ;  /* 0x0000000102197824 */ /* 0x000fc800010e0607 */
[----:B------:R-:W-:-:S05]  /*91460*/  IMAD.X R29, R2, 0x1, R5, P0 ;  /* 0x00000001021d7824 */ /* 0x000fca00000e0605 */
[----:B------:R0:W-:Y:S04]  /*91470*/  STL.64 [R1+0x2f98], R28 ;  /* 0x002f981c01007387 */ /* 0x0001e80000100a00 */
[----:B------:R1:W-:Y:S04]  /*91480*/  STL.64 [R1+0x2fa0], R24 ;  /* 0x002fa01801007387 */ /* 0x0003e80000100a00 */
[----:B--2---:R-:W-:Y:S01]  /*91490*/  STL.64 [R1+0x5938], R14 ;  /* 0x0059380e01007387 */ /* 0x004fe20000100a00 */
[----:B0-----:R-:W-:-:S03]  /*914a0*/  IADD3 R28, P0, R23, R14, RZ ;  /* 0x0000000e171c7210 */ /* 0x001fc60007f1e0ff */
[----:B------:R0:W-:Y:S01]  /*914b0*/  STL.64 [R1+0x2fa8], R26 ;  /* 0x002fa81a01007387 */ /* 0x0001e20000100a00 */
[----:B-1----:R-:W-:Y:S02]  /*914c0*/  IMAD.MOV.U32 R24, RZ, RZ, R20 ;  /* 0x000000ffff187224 */ /* 0x002fe400078e0014 */
[----:B------:R-:W-:Y:S01]  /*914d0*/  IMAD.MOV.U32 R25, RZ, RZ, R21 ;  /* 0x000000ffff197224 */ /* 0x000fe200078e0015 */
[C---:B------:R-:W-:Y:S01]  /*914e0*/  IADD3 R20, P2, R23.reuse, R15, RZ ;  /* 0x0000000f17147210 */ /* 0x040fe20007f5e0ff */
[C---:B------:R-:W-:Y:S02]  /*914f0*/  IMAD.X R29, R2.reuse, 0x1, R13, P0 ;  /* 0x00000001021d7824 */ /* 0x040fe400000e060d */
[----:B0-----:R-:W-:Y:S02]  /*91500*/  IMAD.MOV.U32 R27, RZ, RZ, R24 ;  /* 0x000000ffff1b7224 */ /* 0x001fe400078e0018 */
[----:B------:R-:W-:Y:S02]  /*91510*/  IMAD.MOV.U32 R24, RZ, RZ, R25 ;  /* 0x000000ffff187224 */ /* 0x000fe400078e0019 */
[----:B------:R-:W-:Y:S01]  /*91520*/  IMAD.MOV.U32 R25, RZ, RZ, R22 ;  /* 0x000000ffff197224 */ /* 0x000fe200078e0016 */
[----:B------:R-:W-:Y:S01]  /*91530*/  IADD3 R22, P1, R23, R16, RZ ;  /* 0x0000001017167210 */ /* 0x000fe20007f3e0ff */
[----:B------:R-:W-:Y:S01]  /*91540*/  IMAD.X R21, R2, 0x1, R37, P2 ;  /* 0x0000000102157824 */ /* 0x000fe200010e0625 */
[----:B------:R-:W-:Y:S01]  /*91550*/  STL.64 [R1+0x2fb0], R28 ;  /* 0x002fb01c01007387 */ /* 0x000fe20000100a00 */
[----:B------:R-:W-:-:S02]  /*91560*/  IMAD.MOV.U32 R26, RZ, RZ, R27 ;  /* 0x000000ffff1a7224 */ /* 0x000fc400078e001b */
[----:B------:R-:W-:Y:S02]  /*91570*/  IMAD.MOV.U32 R27, RZ, RZ, R25 ;  /* 0x000000ffff1b7224 */ /* 0x000fe400078e0019 */
[----:B------:R-:W2:Y:S01]  /*91580*/  LDL R25, [R1+0xc8] ;  /* 0x0000c80001197983 */ /* 0x000ea20000100800 */
[----:B------:R-:W-:-:S03]  /*91590*/  IMAD.X R23, R2, 0x1, R38, P1 ;  /* 0x0000000102177824 */ /* 0x000fc600008e0626 */
[----:B------:R-:W-:Y:S04]  /*915a0*/  STL.64 [R1+0x5940], R12 ;  /* 0x0059400c01007387 */ /* 0x000fe80000100a00 */
[----:B------:R0:W-:Y:S04]  /*915b0*/  STL.64 [R1+0x2fb8], R20 ;  /* 0x002fb81401007387 */ /* 0x0001e80000100a00 */
[----:B0-----:R-:W3:Y:S04]  /*915c0*/  LDL.LU.64 R20, [R1+0x5970] ;  /* 0x0059700001147983 */ /* 0x001ee80000300a00 */
[----:B------:R0:W-:Y:S04]  /*915d0*/  STL [R1+0x5920], R37 ;  /* 0x0059202501007387 */ /* 0x0001e80000100800 */
[----:B0-----:R-:W3:Y:S04]  /*915e0*/  LDL.LU R37, [R1+0xc8] ;  /* 0x0000c80001257983 */ /* 0x001ee80000300800 */
[----:B------:R-:W4:Y:S04]  /*915f0*/  LDL.LU R2, [R1+0x5968] ;  /* 0x0059680001027983 */ /* 0x000f280000300800 */
[----:B------:R0:W-:Y:S04]  /*91600*/  STL.64 [R1+0x2f40], R22 ;  /* 0x002f401601007387 */ /* 0x0001e80000100a00 */
[----:B0-----:R-:W4:Y:S01]  /*91610*/  LDL.LU.64 R22, [R1+0x5960] ;  /* 0x0059600001167983 */ /* 0x001f220000300a00 */
[----:B------:R-:W-:-:S02]  /*91620*/  IMAD.MOV.U32 R29, RZ, RZ, R26 ;  /* 0x000000ffff1d7224 */ /* 0x000fc400078e001a */
[----:B------:R-:W-:-:S04]  /*91630*/  IMAD.MOV.U32 R26, RZ, RZ, R24 ;  /* 0x000000ffff1a7224 */ /* 0x000fc800078e0018 */
[----:B------:R-:W-:Y:S02]  /*91640*/  IMAD.MOV.U32 R28, RZ, RZ, R26 ;  /* 0x000000ffff1c7224 */ /* 0x000fe400078e001a */
[----:B------:R-:W-:Y:S02]  /*91650*/  IMAD.MOV.U32 R15, RZ, RZ, R29 ;  /* 0x000000ffff0f7224 */ /* 0x000fe400078e001d */
[----:B------:R-:W-:Y:S02]  /*91660*/  IMAD.MOV.U32 R14, RZ, RZ, R28 ;  /* 0x000000ffff0e7224 */ /* 0x000fe400078e001c */
[----:B------:R-:W-:Y:S02]  /*91670*/  IMAD.MOV.U32 R29, RZ, RZ, R27 ;  /* 0x000000ffff1d7224 */ /* 0x000fe400078e001b */
[----:B------:R-:W-:Y:S02]  /*91680*/  IMAD.MOV.U32 R13, RZ, RZ, R15 ;  /* 0x000000ffff0d7224 */ /* 0x000fe400078e000f */
[----:B------:R-:W-:Y:S01]  /*91690*/  IMAD.MOV.U32 R15, RZ, RZ, R29 ;  /* 0x000000ffff0f7224 */ /* 0x000fe200078e001d */
[----:B--2---:R-:W-:-:S02]  /*916a0*/  IADD3 R24, P0, R25, R18, RZ ;  /* 0x0000001219187210 */ /* 0x004fc40007f1e0ff */
[----:B---3--:R-:W-:-:S03]  /*916b0*/  IADD3 R26, P2, R37, R20, RZ ;  /* 0x00000014251a7210 */ /* 0x008fc60007f5e0ff */
[C---:B----4-:R-:W-:Y:S02]  /*916c0*/  IMAD.X R25, R2.reuse, 0x1, R17, P0 ;  /* 0x0000000102197824 */ /* 0x050fe400000e0611 */
[----:B------:R-:W-:-:S03]  /*916d0*/  IMAD.X R27, R2, 0x1, R19, P2 ;  /* 0x00000001021b7824 */ /* 0x000fc600010e0613 */
[----:B------:R0:W-:Y:S01]  /*916e0*/  STL.64 [R1+0x2f48], R24 ;  /* 0x002f481801007387 */ /* 0x0001e20000100a00 */
[----:B------:R-:W-:-:S03]  /*916f0*/  IADD3 R28, P1, R37, R22, RZ ;  /* 0x00000016251c7210 */ /* 0x000fc60007f3e0ff */
[----:B0-----:R-:W2:Y:S02]  /*91700*/  LDL.LU.64 R24, [R1+0x5958] ;  /* 0x0059580001187983 */ /* 0x001ea40000300a00 */
[----:B------:R-:W-:Y:S02]  /*91710*/  IMAD.X R29, R2, 0x1, R21, P1 ;  /* 0x00000001021d7824 */ /* 0x000fe400008e0615 */
[----:B------:R-:W-:Y:S04]  /*91720*/  STL.64 [R1+0x5928], R16 ;  /* 0x0059281001007387 */ /* 0x000fe80000100a00 */
[----:B------:R0:W-:Y:S04]  /*91730*/  STL.64 [R1+0x2f50], R26 ;  /* 0x002f501a01007387 */ /* 0x0001e80000100a00 */
[----:B0-----:R-:W3:Y:S04]  /*91740*/  LDL.LU.64 R26, [R1+0x5950] ;  /* 0x00595000011a7983 */ /* 0x001ee80000300a00 */
[----:B------:R-:W-:Y:S04]  /*91750*/  STL.64 [R1+0x5918], R18 ;  /* 0x0059181201007387 */ /* 0x000fe80000100a00 */
[----:B------:R0:W-:Y:S04]  /*91760*/  STL.64 [R1+0x2ed8], R28 ;  /* 0x002ed81c01007387 */ /* 0x0001e80000100a00 */
[----:B0-----:R-:W4:Y:S04]  /*91770*/  LDL.LU.64 R28, [R1+0x5948] ;  /* 0x00594800011c7983 */ /* 0x001f280000300a00 */
[----:B------:R-:W-:Y:S01]  /*91780*/  STL.64 [R1+0x5930], R20 ;  /* 0x0059301401007387 */ /* 0x000fe20000100a00 */
[----:B--2---:R-:W-:-:S05]  /*91790*/  IADD3 R16, P0, R37, R24, RZ ;  /* 0x0000001825107210 */ /* 0x004fca0007f1e0ff */
[----:B------:R-:W-:-:S05]  /*917a0*/  IMAD.X R17, R2, 0x1, R23, P0 ;  /* 0x0000000102117824 */ /* 0x000fca00000e0617 */
[----:B------:R0:W-:Y:S01]  /*917b0*/  STL.64 [R1+0x2ee0], R16 ;  /* 0x002ee01001007387 */ /* 0x0001e20000100a00 */
[C---:B---3--:R-:W-:Y:S02]  /*917c0*/  IADD3 R18, P2, R37.reuse, R26, RZ ;  /* 0x0000001a25127210 */ /* 0x048fe40007f5e0ff */
[----:B0-----:R-:W-:-:S03]  /*917d0*/  IADD3 R16, P0, R37, R30, RZ ;  /* 0x0000001e25107210 */ /* 0x001fc60007f1e0ff */
[----:B------:R-:W-:-:S05]  /*917e0*/  IMAD.X R19, R2, 0x1, R25, P2 ;  /* 0x0000000102137824 */ /* 0x000fca00010e0619 */
[----:B------:R0:W-:Y:S01]  /*917f0*/  STL.64 [R1+0x2ee8], R18 ;  /* 0x002ee81201007387 */ /* 0x0001e20000100a00 */
[C---:B----4-:R-:W-:Y:S01]  /*91800*/  IADD3 R20, P1, R37.reuse, R28, RZ ;  /* 0x0000001c25147210 */ /* 0x050fe20007f3e0ff */
[----:B------:R-:W-:Y:S01]  /*91810*/  IMAD.X R17, R2, 0x1, R29, P0 ;  /* 0x0000000102117824 */ /* 0x000fe200000e061d */
[----:B0-----:R-:W-:-:S03]  /*91820*/  IADD3 R18, P2, R37, R32, RZ ;  /* 0x0000002025127210 */ /* 0x001fc60007f5e0ff */
[C---:B------:R-:W-:Y:S01]  /*91830*/  IMAD.X R21, R2.reuse, 0x1, R27, P1 ;  /* 0x0000000102157824 */ /* 0x040fe200008e061b */
[----:B------:R-:W-:Y:S01]  /*91840*/  IADD3 R12, P0, R37, R36, RZ ;  /* 0x00000024250c7210 */ /* 0x000fe20007f1e0ff */
[----:B------:R-:W-:-:S03]  /*91850*/  IMAD.X R19, R2, 0x1, R31, P2 ;  /* 0x0000000102137824 */ /* 0x000fc600010e061f */
[----:B------:R0:W-:Y:S04]  /*91860*/  STL.64 [R1+0x2ef0], R20 ;  /* 0x002ef01401007387 */ /* 0x0001e80000100a00 */
[----:B------:R1:W-:Y:S01]  /*91870*/  STL.64 [R1+0x2ef8], R16 ;  /* 0x002ef81001007387 */ /* 0x0003e20000100a00 */
[----:B0-----:R-:W-:-:S03]  /*91880*/  IADD3 R20, P1, R37, R34, RZ ;  /* 0x0000002225147210 */ /* 0x001fc60007f3e0ff */
[----:B------:R0:W-:Y:S01]  /*91890*/  STL.64 [R1+0x2f00], R18 ;  /* 0x002f001201007387 */ /* 0x0001e20000100a00 */
[----:B-1----:R-:W-:Y:S02]  /*918a0*/  IMAD.MOV.U32 R17, RZ, RZ, R13 ;  /* 0x000000ffff117224 */ /* 0x002fe400078e000d */
[----:B------:R-:W-:Y:S01]  /*918b0*/  IMAD.MOV.U32 R16, RZ, RZ, R14 ;  /* 0x000000ffff107224 */ /* 0x000fe200078e000e */
[----:B------:R-:W-:Y:S01]  /*918c0*/  IADD3 R14, P2, R37, R6, RZ ;  /* 0x00000006250e7210 */ /* 0x000fe20007f5e0ff */
[C---:B------:R-:W-:Y:S02]  /*918d0*/  IMAD.X R21, R2.reuse, 0x1, R33, P1 ;  /* 0x0000000102157824 */ /* 0x040fe400008e0621 */
[----:B------:R-:W-:Y:S02]  /*918e0*/  IMAD.X R13, R2, 0x1, R35, P0 ;  /* 0x00000001020d7824 */ /* 0x000fe400000e0623 */
[----:B0-----:R-:W-:Y:S01]  /*918f0*/  IMAD.MOV.U32 R19, RZ, RZ, R17 ;  /* 0x000000ffff137224 */ /* 0x001fe200078e0011 */
[----:B------:R-:W-:Y:S01]  /*91900*/  STL.64 [R1+0x2f08], R20 ;  /* 0x002f081401007387 */ /* 0x000fe20000100a00 */
[----:B------:R-:W-:-:S02]  /*91910*/  IMAD.MOV.U32 R17, RZ, RZ, R15 ;  /* 0x000000ffff117224 */ /* 0x000fc400078e000f */
[----:B------:R-:W-:Y:S01]  /*91920*/  IMAD.X R15, R2, 0x1, R5, P2 ;  /* 0x00000001020f7824 */ /* 0x000fe200010e0605 */
[----:B------:R-:W-:Y:S04]  /*91930*/  STL.64 [R1+0x5908], R32 ;  /* 0x0059082001007387 */ /* 0x000fe80000100a00 */
[----:B------:R0:W-:Y:S04]  /*91940*/  STL.64 [R1+0x2f10], R12 ;  /* 0x002f100c01007387 */ /* 0x0001e80000100a00 */
[----:B0-----:R-:W2:Y:S04]  /*91950*/  LDL.LU.64 R12, [R1+0x5940] ;  /* 0x00594000010c7983 */ /* 0x001ea80000300a00 */
[----:B------:R0:W-:Y:S04]  /*91960*/  STL.64 [R1+0x2f18], R14 ;  /* 0x002f180e01007387 */ /* 0x0001e80000100a00 */
[----:B0-----:R-:W3:Y:S01]  /*91970*/  LDL.LU.64 R14, [R1+0x5938] ;  /* 0x00593800010e7983 */ /* 0x001ee20000300a00 */
[----:B------:R-:W-:Y:S01]  /*91980*/  IADD3 R20, P1, R37, R10, RZ ;  /* 0x0000000a25147210 */ /* 0x000fe20007f3e0ff */
[----:B------:R-:W-:-:S04]  /*91990*/  IMAD.MOV.U32 R33, RZ, RZ, R19 ;  /* 0x000000ffff217224 */ /* 0x000fc800078e0013 */
[----:B------:R-:W-:Y:S02]  /*919a0*/  IMAD.X R21, R2, 0x1, R7, P1 ;  /* 0x0000000102157824 */ /* 0x000fe400008e0607 */
[----:B------:R-:W-:Y:S02]  /*919b0*/  IMAD.MOV.U32 R18, RZ, RZ, R16 ;  /* 0x000000ffff127224 */ /* 0x000fe400078e0010 */
[----:B------:R-:W-:Y:S01]  /*919c0*/  IMAD.MOV.U32 R19, RZ, RZ, R17 ;  /* 0x000000ffff137224 */ /* 0x000fe200078e0011 */
[----:B------:R0:W-:Y:S01]  /*919d0*/  STL.64 [R1+0x2f20], R20 ;  /* 0x002f201401007387 */ /* 0x0001e20000100a00 */
[----:B------:R-:W-:-:S03]  /*919e0*/  IMAD.MOV.U32 R17, RZ, RZ, R33 ;  /* 0x000000ffff117224 */ /* 0x000fc600078e0021 */
[----:B0-----:R-:W4:Y:S04]  /*919f0*/  LDL.LU.64 R20, [R1+0x5930] ;  /* 0x0059300001147983 */ /* 0x001f280000300a00 */
[----:B------:R3:W-:Y:S01]  /*91a00*/  STL.64 [R1+0x58f8], R6 ;  /* 0x0058f80601007387 */ /* 0x0007e20000100a00 */
[C---:B--2---:R-:W-:Y:S02]  /*91a10*/  IADD3 R16, P0, R37.reuse, R12, RZ ;  /* 0x0000000c25107210 */ /* 0x044fe40007f1e0ff */
[----:B---3--:R-:W-:Y:S01]  /*91a20*/  IADD3 R6, P1, R37, R15, RZ ;  /* 0x0000000f25067210 */ /* 0x008fe20007f3e0ff */
[----:B------:R0:W-:Y:S02]  /*91a30*/  STL.64 [R1+0x58e8], R14 ;  /* 0x0058e80e01007387 */ /* 0x0001e40000100a00 */
[----:B0-----:R-:W-:-:S02]  /*91a40*/  IMAD.MOV.U32 R15, RZ, RZ, R17 ;  /* 0x000000ffff0f7224 */ /* 0x001fc400078e0011 */
[----:B------:R-:W-:-:S05]  /*91a50*/  IMAD.X R17, R2, 0x1, R11, P0 ;  /* 0x0000000102117824 */ /* 0x000fca00000e060b */
[----:B------:R0:W-:Y:S04]  /*91a60*/  STL.64 [R1+0x2f28], R16 ;  /* 0x002f281001007387 */ /* 0x0001e80000100a00 */
[----:B0-----:R-:W2:Y:S01]  /*91a70*/  LDL.LU.64 R16, [R1+0x5928] ;  /* 0x0059280001107983 */ /* 0x001ea20000300a00 */
[----:B------:R-:W-:Y:S01]  /*91a80*/  IMAD.MOV.U32 R33, RZ, RZ, R18 ;  /* 0x000000ffff217224 */ /* 0x000fe200078e0012 */
[C---:B------:R-:W-:Y:S02]  /*91a90*/  IADD3 R18, P2, R37.reuse, R14, RZ ;  /* 0x0000000e25127210 */ /* 0x040fe40007f5e0ff */
[----:B------:R2:W-:Y:S01]  /*91aa0*/  STL.64 [R1+0x58f0], R10 ;  /* 0x0058f00a01007387 */ /* 0x0005e20000100a00 */
[----:B------:R-:W-:Y:S02]  /*91ab0*/  IMAD.MOV.U32 R32, RZ, RZ, R19 ;  /* 0x000000ffff207224 */ /* 0x000fe400078e0013 */
[----:B------:R-:W-:Y:S01]  /*91ac0*/  IMAD.X R19, R2, 0x1, R13, P2 ;  /* 0x0000000102137824 */ /* 0x000fe200010e060d */
[----:B--2---:R-:W-:-:S02]  /*91ad0*/  IADD3 R10, P0, R37, R16, RZ ;  /* 0x00000010250a7210 */ /* 0x004fc40007f1e0ff */
[----:B------:R-:W2:Y:S04]  /*91ae0*/  LDL.LU R37, [R1+0x5920] ;  /* 0x0059200001257983 */ /* 0x000ea80000300800 */
[----:B------:R0:W-:Y:S04]  /*91af0*/  STL.64 [R1+0x2f30], R18 ;  /* 0x002f301201007387 */ /* 0x0001e80000100a00 */
[----:B0-----:R-:W3:Y:S01]  /*91b00*/  LDL.LU.64 R18, [R1+0x5918] ;  /* 0x0059180001127983 */ /* 0x001ee20000300a00 */
[----:B------:R-:W-:-:S03]  /*91b10*/  IMAD.X R11, R2, 0x1, R38, P0 ;  /* 0x00000001020b7824 */ /* 0x000fc600000e0626 */
[----:B------:R-:W-:Y:S01]  /*91b20*/  STL.64 [R1+0x5900], R12 ;  /* 0x0059000c01007387 */ /* 0x000fe20000100a00 */
[----:B--2---:R-:W-:-:S05]  /*91b30*/  IMAD.X R7, R2, 0x1, R37, P1 ;  /* 0x0000000102077824 */ /* 0x004fca00008e0625 */
[----:B------:R0:W-:Y:S04]  /*91b40*/  STL.64 [R1+0x2f38], R6 ;  /* 0x002f380601007387 */ /* 0x0001e80000100a00 */
[----:B------:R-:W2:Y:S04]  /*91b50*/  LDL.LU R2, [R1+0x5910] ;  /* 0x0059100001027983 */ /* 0x000ea80000300800 */
[----:B------:R1:W-:Y:S01]  /*91b60*/  STL.64 [R1+0x2ec0], R10 ;  /* 0x002ec00a01007387 */ /* 0x0003e20000100a00 */
[----:B0-----:R-:W-:Y:S01]  /*91b70*/  IMAD.MOV.U32 R6, RZ, RZ, R33 ;  /* 0x000000ffff067224 */ /* 0x001fe200078e0021 */
[C---:B---3--:R-:W-:Y:S01]  /*91b80*/  IADD3 R12, P2, R15.reuse, R18, RZ ;  /* 0x000000120f0c7210 */ /* 0x048fe20007f5e0ff */
[----:B------:R-:W-:Y:S01]  /*91b90*/  IMAD.MOV.U32 R7, RZ, RZ, R32 ;  /* 0x000000ffff077224 */ /* 0x000fe200078e0020 */
[C---:B----4-:R-:W-:Y:S01]  /*91ba0*/  IADD3 R32, P1, R15.reuse, R20, RZ ;  /* 0x000000140f207210 */ /* 0x050fe20007f3e0ff */
[----:B------:R0:W-:Y:S02]  /*91bb0*/  STL.64 [R1+0x58e0], R16 ;  /* 0x0058e01001007387 */ /* 0x0001e40000100a00 */
[----:B------:R-:W-:Y:S01]  /*91bc0*/  IMAD.X R13, R6, 0x1, R17, P2 ;  /* 0x00000001060d7824 */ /* 0x000fe200010e0611 */
[----:B-1----:R-:W-:Y:S01]  /*91bd0*/  IADD3 R10, P0, R15, R22, RZ ;  /* 0x000000160f0a7210 */ /* 0x002fe20007f1e0ff */
[----:B0-----:R-:W-:-:S04]  /*91be0*/  IMAD.MOV.U32 R16, RZ, RZ, R6 ;  /* 0x000000ffff107224 */ /* 0x001fc800078e0006 */
[C---:B------:R-:W-:Y:S01]  /*91bf0*/  IMAD.X R33, R16.reuse, 0x1, R19, P1 ;  /* 0x0000000110217824 */ /* 0x040fe200008e0613 */
[----:B------:R0:W-:Y:S04]  /*91c00*/  STL.64 [R1+0x2ec8], R12 ;  /* 0x002ec80c01007387 */ /* 0x0001e80000100a00 */
[----:B------:R1:W-:Y:S01]  /*91c10*/  STL.64 [R1+0x2ed0], R32 ;  /* 0x002ed02001007387 */ /* 0x0003e20000100a00 */
[----:B------:R-:W-:Y:S01]  /*91c20*/  IMAD.X R11, R16, 0x1, R21, P0 ;  /* 0x00000001100b7824 */ /* 0x000fe200000e0615 */
[C---:B0-----:R-:W-:Y:S02]  /*91c30*/  IADD3 R12, P2, R15.reuse, R24, RZ ;  /* 0x000000180f0c7210 */ /* 0x041fe40007f5e0ff */
[----:B-1----:R-:W-:-:S03]  /*91c40*/  IADD3 R32, P1, R15, R26, RZ ;  /* 0x0000001a0f207210 */ /* 0x002fc60007f3e0ff */
[C---:B------:R-:W-:Y:S01]  /*91c50*/  IMAD.X R13, R16.reuse, 0x1, R23, P2 ;  /* 0x00000001100d7824 */ /* 0x040fe200010e0617 */
[----:B------:R-:W-:Y:S01]  /*91c60*/  STL.64 [R1+0x2ea8], R10 ;  /* 0x002ea80a01007387 */ /* 0x000fe20000100a00 */
[----:B------:R-:W-:-:S03]  /*91c70*/  IMAD.X R33, R16, 0x1, R25, P1 ;  /* 0x0000000110217824 */ /* 0x000fc600008e0619 */
[----:B------:R-:W-:Y:S04]  /*91c80*/  STL.64 [R1+0x2eb0], R12 ;  /* 0x002eb00c01007387 */ /* 0x000fe80000100a00 */
[----:B------:R0:W-:Y:S04]  /*91c90*/  STL.64 [R1+0x2eb8], R32 ;  /* 0x002eb82001007387 */ /* 0x0001e80000100a00 */
[----:B0-----:R-:W3:Y:S01]  /*91ca0*/  LDL.LU.64 R32, [R1+0x5908] ;  /* 0x0059080001207983 */ /* 0x001ee20000300a00 */
[C---:B------:R-:W-:Y:S02]  /*91cb0*/  IADD3 R10, P0, R15.reuse, R28, RZ ;  /* 0x0000001c0f0a7210 */ /* 0x040fe40007f1e0ff */
[----:B------:R-:W-:-:S03]  /*91cc0*/  IADD3 R12, P2, R15, R30, RZ ;  /* 0x0000001e0f0c7210 */ /* 0x000fc60007f5e0ff */
[C---:B------:R-:W-:Y:S02]  /*91cd0*/  IMAD.X R11, R16.reuse, 0x1, R27, P0 ;  /* 0x00000001100b7824 */ /* 0x040fe400000e061b */
[----:B------:R-:W-:Y:S01]  /*91ce0*/  IMAD.X R13, R16, 0x1, R29, P2 ;  /* 0x00000001100d7824 */ /* 0x000fe200010e061d */
[----:B------:R-:W-:Y:S01]  /*91cf0*/  STL [R1+0x58c8], R25 ;  /* 0x0058c81901007387 */ /* 0x000fe20000100800 */
[----:B------:R-:W-:-:S03]  /*91d00*/  IMAD.MOV.U32 R14, RZ, RZ, R7 ;  /* 0x000000ffff0e7224 */ /* 0x000fc600078e0007 */
[----:B------:R0:W-:Y:S04]  /*91d10*/  STL.64 [R1+0x2e58], R10 ;  /* 0x002e580a01007387 */ /* 0x0001e80000100a00 */
[----:B------:R-:W-:Y:S04]  /*91d20*/  STL.64 [R1+0x58d8], R26 ;  /* 0x0058d81a01007387 */ /* 0x000fe80000100a00 */
[----:B------:R1:W-:Y:S01]  /*91d30*/  STL.64 [R1+0x2e60], R12 ;  /* 0x002e600c01007387 */ /* 0x0003e20000100a00 */
[----:B0-----:R-:W-:-:S03]  /*91d40*/  IADD3 R10, P0, R15, R34, RZ ;  /* 0x000000220f0a7210 */ /* 0x001fc60007f1e0ff */
[----:B-1----:R-:W4:Y:S04]  /*91d50*/  LDL.LU.64 R12, [R1+0x5900] ;  /* 0x00590000010c7983 */ /* 0x002f280000300a00 */
[----:B------:R-:W-:Y:S01]  /*91d60*/  STL.64 [R1+0x58d0], R28 ;  /* 0x0058d01c01007387 */ /* 0x000fe20000100a00 */
[----:B---3--:R-:W-:-:S05]  /*91d70*/  IADD3 R6, P1, R15, R32, RZ ;  /* 0x000000200f067210 */ /* 0x008fca0007f3e0ff */
[----:B------:R-:W-:-:S05]  /*91d80*/  IMAD.X R7, R16, 0x1, R31, P1 ;  /* 0x0000000110077824 */ /* 0x000fca00008e061f */
[----:B------:R0:W-:Y:S04]  /*91d90*/  STL.64 [R1+0x2e68], R6 ;  /* 0x002e680601007387 */ /* 0x0001e80000100a00 */
[----:B0-----:R-:W3:Y:S04]  /*91da0*/  LDL.LU.64 R6, [R1+0x58f8] ;  /* 0x0058f80001067983 */ /* 0x001ee80000300a00 */
[----:B------:R0:W-:Y:S02]  /*91db0*/  STL.64 [R1+0x58c0], R30 ;  /* 0x0058c01e01007387 */ /* 0x0001e40000100a00 */
[----:B0-----:R-:W-:-:S04]  /*91dc0*/  IMAD.MOV.U32 R30, RZ, RZ, R16 ;  /* 0x000000ffff1e7224 */ /* 0x001fc800078e0010 */
[----:B------:R-:W-:-:S05]  /*91dd0*/  IMAD.X R11, R30, 0x1, R33, P0 ;  /* 0x000000011e0b7824 */ /* 0x000fca00000e0621 */
[----:B------:R0:W-:Y:S04]  /*91de0*/  STL.64 [R1+0x2e70], R10 ;  /* 0x002e700a01007387 */ /* 0x0001e80000100a00 */
[----:B0-----:R-:W2:Y:S01]  /*91df0*/  LDL.LU.64 R10, [R1+0x58f0] ;  /* 0x0058f000010a7983 */ /* 0x001ea20000300a00 */
[----:B------:R-:W-:Y:S02]  /*91e00*/  IMAD.MOV.U32 R29, RZ, RZ, R15 ;  /* 0x000000ffff1d7224 */ /* 0x000fe400078e000f */
[----:B------:R-:W-:-:S03]  /*91e10*/  IMAD.MOV.U32 R17, RZ, RZ, R14 ;  /* 0x000000ffff117224 */ /* 0x000fc600078e000e */
[----:B------:R-:W-:-:S05]  /*91e20*/  IADD3 R14, P2, R29, R36, RZ ;  /* 0x000000241d0e7210 */ /* 0x000fca0007f5e0ff */
[----:B------:R-:W-:Y:S01]  /*91e30*/  IMAD.X R15, R30, 0x1, R35, P2 ;  /* 0x000000011e0f7824 */ /* 0x000fe200010e0623 */
[C---:B----4-:R-:W-:Y:S01]  /*91e40*/  IADD3 R16, P2, R29.reuse, R12, RZ ;  /* 0x0000000c1d107210 */ /* 0x050fe20007f5e0ff */
[----:B------:R-:W-:Y:S01]  /*91e50*/  IMAD.MOV.U32 R25, RZ, RZ, R17 ;  /* 0x000000ffff197224 */ /* 0x000fe200078e0011 */
[----:B---3--:R-:W-:-:S05]  /*91e60*/  IADD3 R26, P1, R29, R6, RZ ;  /* 0x000000061d1a7210 */ /* 0x008fca0007f3e0ff */
[----:B------:R-:W-:Y:S04]  /*91e70*/  STL [R1+0x2e80], R26 ;  /* 0x002e801a01007387 */ /* 0x000fe80000100800 */
[----:B------:R0:W-:Y:S04]  /*91e80*/  STL.64 [R1+0x58b8], R32 ;  /* 0x0058b82001007387 */ /* 0x0001e80000100a00 */
[----:B------:R1:W-:Y:S01]  /*91e90*/  STL.64 [R1+0x2e78], R14 ;  /* 0x002e780e01007387 */ /* 0x0003e20000100a00 */
[----:B0-----:R-:W-:Y:S02]  /*91ea0*/  IMAD.MOV.U32 R32, RZ, RZ, R26 ;  /* 0x000000ffff207224 */ /* 0x001fe400078e001a */
[----:B------:R-:W-:-:S02]  /*91eb0*/  IMAD.MOV.U32 R33, RZ, RZ, R27 ;  /* 0x000000ffff217224 */ /* 0x000fc400078e001b */
[C---:B------:R-:W-:Y:S01]  /*91ec0*/  IMAD.X R33, R30.reuse, 0x1, R5, P1 ;  /* 0x000000011e217824 */ /* 0x040fe200008e0605 */
[----:B-1----:R-:W3:Y:S01]  /*91ed0*/  LDL.LU.64 R14, [R1+0x58e8] ;  /* 0x0058e800010e7983 */ /* 0x002ee20000300a00 */
[----:B--2---:R-:W-:Y:S01]  /*91ee0*/  IADD3 R26, P0, R29, R10, RZ ;  /* 0x0000000a1d1a7210 */ /* 0x004fe20007f1e0ff */
[----:B------:R-:W-:-:S04]  /*91ef0*/  IMAD.X R17, R30, 0x1, R11, P2 ;  /* 0x000000011e117824 */ /* 0x000fc800010e060b */
[----:B------:R-:W-:Y:S01]  /*91f00*/  IMAD.X R27, R30, 0x1, R7, P0 ;  /* 0x000000011e1b7824 */ /* 0x000fe200000e0607 */
[----:B------:R-:W-:Y:S04]  /*91f10*/  STL [R1+0x2e84], R33 ;  /* 0x002e842101007387 */ /* 0x000fe80000100800 */
[----:B------:R-:W-:Y:S04]  /*91f20*/  STL.64 [R1+0x2e88], R26 ;  /* 0x002e881a01007387 */ /* 0x000fe80000100a00 */
[----:B------:R0:W-:Y:S04]  /*91f30*/  STL.64 [R1+0x2e90], R16 ;  /* 0x002e901001007387 */ /* 0x0001e80000100a00 */
[----:B0-----:R-:W2:Y:S01]  /*91f40*/  LDL.LU.64 R16, [R1+0x58e0] ;  /* 0x0058e00001107983 */ /* 0x001ea20000300a00 */
[----:B------:R-:W-:Y:S01]  /*91f50*/  IMAD.MOV.U32 R31, RZ, RZ, R25 ;  /* 0x000000ffff1f7224 */ /* 0x000fe200078e0019 */
[----:B------:R-:W-:-:S02]  /*91f60*/  SHF.R.S32.HI R25, RZ, 0x1f, R2 ;  /* 0x0000001fff197819 */ /* 0x000fc40000011402 */
[C---:B---3--:R-:W-:Y:S02]  /*91f70*/  IADD3 R32, P1, R29.reuse, R14, RZ ;  /* 0x0000000e1d207210 */ /* 0x048fe40007f3e0ff */
[----:B------:R-:W-:-:S03]  /*91f80*/  IADD3 R26, P0, R29, R15, RZ ;  /* 0x0000000f1d1a7210 */ /* 0x000fc60007f1e0ff */
[C---:B------:R-:W-:Y:S02]  /*91f90*/  IMAD.X R33, R30.reuse, 0x1, R13, P1 ;  /* 0x000000011e217824 */ /* 0x040fe400008e060d */
[----:B------:R-:W-:-:S03]  /*91fa0*/  IMAD.X R27, R30, 0x1, R37, P0 ;  /* 0x000000011e1b7824 */ /* 0x000fc600000e0625 */
[----:B------:R0:W-:Y:S04]  /*91fb0*/  STL.64 [R1+0x2e98], R32 ;  /* 0x002e982001007387 */ /* 0x0001e80000100a00 */
[----:B------:R1:W-:Y:S01]  /*91fc0*/  STL.64 [R1+0x2ea0], R26 ;  /* 0x002ea01a01007387 */ /* 0x0003e20000100a00 */
[C---:B0-----:R-:W-:Y:S02]  /*91fd0*/  IADD3 R32, P1, R2.reuse, R18, RZ ;  /* 0x0000001202207210 */ /* 0x041fe40007f3e0ff */
[----:B-1----:R-:W-:Y:S02]  /*91fe0*/  IADD3 R26, P0, R2, R20, RZ ;  /* 0x00000014021a7210 */ /* 0x002fe40007f1e0ff */
[----:B--2---:R-:W-:-:S05]  /*91ff0*/  IADD3 R28, P2, R29, R16, RZ ;  /* 0x000000101d1c7210 */ /* 0x004fca0007f5e0ff */
[----:B------:R-:W-:Y:S02]  /*92000*/  IMAD.X R29, R30, 0x1, R38, P2 ;  /* 0x000000011e1d7824 */ /* 0x000fe400010e0626 */
[----:B------:R-:W-:-:S03]  /*92010*/  IMAD.X R33, R25, 0x1, R17, P1 ;  /* 0x0000000119217824 */ /* 0x000fc600008e0611 */
[----:B------:R0:W-:Y:S01]  /*92020*/  STL.64 [R1+0x2e40], R28 ;  /* 0x002e401c01007387 */ /* 0x0001e20000100a00 */
[----:B------:R-:W-:Y:S01]  /*92030*/  IMAD.X R27, R25, 0x1, R19, P0 ;  /* 0x00000001191b7824 */ /* 0x000fe200000e0613 */
[C---:B------:R-:W-:Y:S02]  /*92040*/  IADD3 R30, P1, R2.reuse, R24, RZ ;  /* 0x00000018021e7210 */ /* 0x040fe40007f3e0ff */
[----:B------:R1:W-:Y:S01]  /*92050*/  STL.64 [R1+0x2e48], R32 ;  /* 0x002e482001007387 */ /* 0x0003e20000100a00 */
[----:B0-----:R-:W-:-:S03]  /*92060*/  IADD3 R28, P2, R2, R22, RZ ;  /* 0x00000016021c7210 */ /* 0x001fc60007f5e0ff */
[----:B------:R-:W-:Y:S02]  /*92070*/  STL.64 [R1+0x58a8], R16 ;  /* 0x0058a81001007387 */ /* 0x000fe40000100a00 */
[C---:B------:R-:W-:Y:S02]  /*92080*/  IMAD.X R29, R25.reuse, 0x1, R21, P2 ;  /* 0x00000001191d7824 */ /* 0x040fe400010e0615 */
[----:B------:R0:W-:Y:S01]  /*92090*/  STL.64 [R1+0x2e50], R26 ;  /* 0x002e501a01007387 */ /* 0x0001e20000100a00 */
[----:B-1----:R-:W-:Y:S02]  /*920a0*/  IMAD.MOV.U32 R33, RZ, RZ, R31 ;  /* 0x000000ffff217224 */ /* 0x002fe400078e001f */
[----:B------:R-:W-:Y:S01]  /*920b0*/  IMAD.X R31, R25, 0x1, R23, P1 ;  /* 0x00000001191f7824 */ /* 0x000fe200008e0617 */
[----:B0-----:R-:W2:Y:S04]  /*920c0*/  LDL.LU.64 R26, [R1+0x58d8] ;  /* 0x0058d800011a7983 */ /* 0x001ea80000300a00 */
[----:B------:R-:W-:Y:S04]  /*920d0*/  STL.64 [R1+0x58b0], R18 ;  /* 0x0058b01201007387 */ /* 0x000fe80000100a00 */
[----:B------:R0:W-:Y:S04]  /*920e0*/  STL.64 [R1+0x2dd8], R28 ;  /* 0x002dd81c01007387 */ /* 0x0001e80000100a00 */
[----:B0-----:R-:W3:Y:S04]  /*920f0*/  LDL.LU.64 R28, [R1+0x58d0] ;  /* 0x0058d000011c7983 */ /* 0x001ee80000300a00 */
[----:B------:R-:W-:Y:S04]  /*92100*/  STL.64 [R1+0x5898], R20 ;  /* 0x0058981401007387 */ /* 0x000fe80000100a00 */
[----:B------:R-:W4:Y:S04]  /*92110*/  LDL.LU R25, [R1+0x58c8] ;  /* 0x0058c80001197983 */ /* 0x000f280000300800 */
[----:B------:R0:W-:Y:S01]  /*92120*/  STL.64 [R1+0x2de0], R30 ;  /* 0x002de01e01007387 */ /* 0x0001e20000100a00 */
[----:B------:R-:W-:-:S03]  /*92130*/  IMAD.MOV.U32 R17, RZ, RZ, R33 ;  /* 0x000000ffff117224 */ /* 0x000fc600078e0021 */
[----:B0-----:R-:W3:Y:S04]  /*92140*/  LDL.LU.64 R30, [R1+0x58c0] ;  /* 0x0058c000011e7983 */ /* 0x001ee80000300a00 */
[----:B------:R0:W-:Y:S02]  /*92150*/  STL.64 [R1+0x5890], R22 ;  /* 0x0058901601007387 */ /* 0x0001e40000100a00 */
[----:B0-----:R-:W-:Y:S02]  /*92160*/  SHF.R.S32.HI R23, RZ, 0x1f, R2 ;  /* 0x0000001fff177819 */ /* 0x001fe40000011402 */
[----:B--2---:R-:W-:-:S05]  /*92170*/  IADD3 R32, P0, R2, R26, RZ ;  /* 0x0000001a02207210 */ /* 0x004fca0007f1e0ff */
[----:B----4-:R-:W-:-:S05]  /*92180*/  IMAD.X R33, R23, 0x1, R25, P0 ;  /* 0x0000000117217824 */ /* 0x010fca00000e0619 */
[----:B------:R0:W-:Y:S04]  /*92190*/  STL.64 [R1+0x2de8], R32 ;  /* 0x002de82001007387 */ /* 0x0001e80000100a00 */
[----:B0-----:R-:W2:Y:S01]  /*921a0*/  LDL.LU.64 R32, [R1+0x58b8] ;  /* 0x0058b80001207983 */ /* 0x001ea20000300a00 */
[C---:B---3--:R-:W-:Y:S02]  /*921b0*/  IADD3 R18, P2, R2.reuse, R28, RZ ;  /* 0x0000001c02127210 */ /* 0x048fe40007f5e0ff */
[----:B------:R-:W-:-:S03]  /*921c0*/  IADD3 R20, P1, R2, R30, RZ ;  /* 0x0000001e02147210 */ /* 0x000fc60007f3e0ff */
[C---:B------:R-:W-:Y:S01]  /*921d0*/  IMAD.X R19, R23.reuse, 0x1, R27, P2 ;  /* 0x0000000117137824 */ /* 0x040fe200010e061b */
[----:B------:R-:W-:Y:S01]  /*921e0*/  STL.64 [R1+0x5888], R24 ;  /* 0x0058881801007387 */ /* 0x000fe20000100a00 */
[----:B------:R-:W-:-:S03]  /*921f0*/  IMAD.X R21, R23, 0x1, R29, P1 ;  /* 0x0000000117157824 */ /* 0x000fc600008e061d */
[----:B------:R0:W-:Y:S04]  /*92200*/  STL.64 [R1+0x2df0], R18 ;  /* 0x002df01201007387 */ /* 0x0001e80000100a00 */
[----:B------:R1:W-:Y:S01]  /*92210*/  STL.64 [R1+0x2df8], R20 ;  /* 0x002df81401007387 */ /* 0x0003e20000100a00 */
[C---:B0-----:R-:W-:Y:S02]  /*92220*/  IADD3 R18, P2, R2.reuse, R34, RZ ;  /* 0x0000002202127210 */ /* 0x041fe40007f5e0ff */
[----:B-1----:R-:W-:-:S05]  /*92230*/  IADD3 R20, P1, R2, R36, RZ ;  /* 0x0000002402147210 */ /* 0x002fca0007f3e0ff */
[C---:B------:R-:W-:Y:S01]  /*92240*/  IMAD.X R21, R23.reuse, 0x1, R35, P1 ;  /* 0x0000000117157824 */ /* 0x040fe200008e0623 */
[C---:B------:R-:W-:Y:S02]  /*92250*/  IADD3 R16, P1, R2.reuse, R12, RZ ;  /* 0x0000000c02107210 */ /* 0x040fe40007f3e0ff */
[----:B--2---:R-:W-:Y:S01]  /*92260*/  IADD3 R24, P0, R2, R32, RZ ;  /* 0x0000002002187210 */ /* 0x004fe20007f1e0ff */
[----:B------:R-:W-:-:S04]  /*92270*/  IMAD.X R19, R23, 0x1, R33, P2 ;  /* 0x0000000117137824 */ /* 0x000fc800010e0621 */
[----:B------:R-:W-:-:S05]  /*92280*/  IMAD.X R25, R23, 0x1, R31, P0 ;  /* 0x0000000117197824 */ /* 0x000fca00000e061f */
[----:B------:R0:W-:Y:S04]  /*92290*/  STL.64 [R1+0x2e00], R24 ;  /* 0x002e001801007387 */ /* 0x0001e80000100a00 */
[----:B------:R1:W-:Y:S01]  /*922a0*/  STL.64 [R1+0x2e08], R18 ;  /* 0x002e081201007387 */ /* 0x0003e20000100a00 */
[C---:B0-----:R-:W-:Y:S02]  /*922b0*/  IADD3 R24, P0, R2.reuse, R6, RZ ;  /* 0x0000000602187210 */ /* 0x041fe40007f1e0ff */
[----:B-1----:R-:W-:-:S03]  /*922c0*/  IADD3 R18, P2, R2, R10, RZ ;  /* 0x0000000a02127210 */ /* 0x002fc60007f5e0ff */
[C---:B------:R-:W-:Y:S01]  /*922d0*/  IMAD.X R25, R23.reuse, 0x1, R5, P0 ;  /* 0x0000000117197824 */ /* 0x040fe200000e0605 */
[----:B------:R0:W-:Y:S01]  /*922e0*/  STL.64 [R1+0x2e10], R20 ;  /* 0x002e101401007387 */ /* 0x0001e20000100a00 */
[----:B------:R-:W-:-:S03]  /*922f0*/  IMAD.X R19, R23, 0x1, R7, P2 ;  /* 0x0000000117137824 */ /* 0x000fc600010e0607 */
[----:B------:R-:W-:Y:S04]  /*92300*/  STL.64 [R1+0x2e18], R24 ;  /* 0x002e181801007387 */ /* 0x000fe80000100a00 */
[----:B------:R1:W-:Y:S01]  /*92310*/  STL.64 [R1+0x2e20], R18 ;  /* 0x002e201201007387 */ /* 0x0003e20000100a00 */
[----:B0-----:R-:W-:Y:S02]  /*92320*/  IMAD.MOV.U32 R21, RZ, RZ, R17 ;  /* 0x000000ffff157224 */ /* 0x001fe400078e0011 */
[----:B------:R-:W-:Y:S01]  /*92330*/  IMAD.X R17, R23, 0x1, R11, P1 ;  /* 0x0000000117117824 */ /* 0x000fe200008e060b */
[----:B-1----:R-:W2:Y:S04]  /*92340*/  LDL.LU.64 R18, [R1+0x58b0] ;  /* 0x0058b00001127983 */ /* 0x002ea80000300a00 */
[----:B------:R-:W-:Y:S04]  /*92350*/  STL.64 [R1+0x5878], R6 ;  /* 0x0058780601007387 */ /* 0x000fe80000100a00 */
[----:B------:R-:W-:Y:S04]  /*92360*/  STL.64 [R1+0x5870], R14 ;  /* 0x0058700e01007387 */ /* 0x000fe80000100a00 */
[----:B------:R0:W-:Y:S04]  /*92370*/  STL.64 [R1+0x2e28], R16 ;  /* 0x002e281001007387 */ /* 0x0001e80000100a00 */
[----:B0-----:R-:W3:Y:S01]  /*92380*/  LDL.LU.64 R16, [R1+0x58a8] ;  /* 0x0058a80001107983 */ /* 0x001ee20000300a00 */
[----:B------:R-:W-:Y:S01]  /*92390*/  IMAD.MOV.U32 R22, RZ, RZ, R21 ;  /* 0x000000ffff167224 */ /* 0x000fe200078e0015 */
[----:B------:R-:W-:-:S02]  /*923a0*/  IADD3 R24, P0, R2, R14, RZ ;  /* 0x0000000e02187210 */ /* 0x000fc40007f1e0ff */
[C---:B------:R-:W-:Y:S01]  /*923b0*/  IADD3 R20, P2, R2.reuse, R15, RZ ;  /* 0x0000000f02147210 */ /* 0x040fe20007f5e0ff */
[----:B------:R-:W-:Y:S01]  /*923c0*/  IMAD.MOV.U32 R25, RZ, RZ, R22 ;  /* 0x000000ffff197224 */ /* 0x000fe200078e0016 */
[----:B------:R0:W-:Y:S03]  /*923d0*/  STL.64 [R1+0x5880], R10 ;  /* 0x0058800a01007387 */ /* 0x0001e60000100a00 */
[----:B------:R-:W-:Y:S01]  /*923e0*/  IMAD.MOV.U32 R7, RZ, RZ, R25 ;  /* 0x000000ffff077224 */ /* 0x000fe200078e0019 */
[----:B---3--:R-:W-:Y:S02]  /*923f0*/  IADD3 R22, P1, R2, R16, RZ ;  /* 0x0000001002167210 */ /* 0x008fe40007f3e0ff */
[----:B------:R-:W2:Y:S01]  /*92400*/  LDL.LU R2, [R1+0x58a0] ;  /* 0x0058a00001027983 */ /* 0x000ea20000300800 */
[----:B0-----:R-:W-:-:S04]  /*92410*/  IMAD.MOV.U32 R10, RZ, RZ, R23 ;  /* 0x000000ffff0a7224 */ /* 0x001fc800078e0017 */
[C---:B------:R-:W-:Y:S02]  /*92420*/  IMAD.X R25, R10.reuse, 0x1, R13, P0 ;  /* 0x000000010a197824 */ /* 0x040fe400000e060d */
[C---:B------:R-:W-:Y:S02]  /*92430*/  IMAD.X R21, R10.reuse, 0x1, R37, P2 ;  /* 0x000000010a157824 */ /* 0x040fe400010e0625 */
[----:B------:R-:W-:Y:S01]  /*92440*/  IMAD.X R23, R10, 0x1, R38, P1 ;  /* 0x000000010a177824 */ /* 0x000fe200008e0626 */
[----:B------:R-:W-:Y:S04]  /*92450*/  STL.64 [R1+0x2e30], R24 ;  /* 0x002e301801007387 */ /* 0x000fe80000100a00 */
[----:B------:R0:W-:Y:S04]  /*92460*/  STL.64 [R1+0x2e38], R20 ;  /* 0x002e381401007387 */ /* 0x0001e80000100a00 */
[----:B0-----:R-:W3:Y:S04]  /*92470*/  LDL.LU.64 R20, [R1+0x5898] ;  /* 0x0058980001147983 */ /* 0x001ee80000300a00 */
[----:B------:R0:W-:Y:S04]  /*92480*/  STL.64 [R1+0x2dc0], R22 ;  /* 0x002dc01601007387 */ /* 0x0001e80000100a00 */
[----:B0-----:R-:W4:Y:S01]  /*92490*/  LDL.LU.64 R22, [R1+0x5890] ;  /* 0x0058900001167983 */ /* 0x001f220000300a00 */
[----:B--2---:R-:W-:-:S02]  /*924a0*/  IADD3 R24, P0, R2, R18, RZ ;  /* 0x0000001202187210 */ /* 0x004fc40007f1e0ff */
[----:B------:R-:W-:-:S05]  /*924b0*/  SHF.R.S32.HI R6, RZ, 0x1f, R2 ;  /* 0x0000001fff067819 */ /* 0x000fca0000011402 */
[----:B------:R-:W-:-:S05]  /*924c0*/  IMAD.X R25, R6, 0x1, R17, P0 ;  /* 0x0000000106197824 */ /* 0x000fca00000e0611 */
[----:B------:R0:W-:Y:S04]  /*924d0*/  STL.64 [R1+0x2dc8], R24 ;  /* 0x002dc81801007387 */ /* 0x0001e80000100a00 */
[----:B0-----:R-:W2:Y:S01]  /*924e0*/  LDL.LU.64 R24, [R1+0x5888] ;  /* 0x0058880001187983 */ /* 0x001ea20000300a00 */
[----:B---3--:R-:W-:-:S05]  /*924f0*/  IADD3 R14, P2, R2, R20, RZ ;  /* 0x00000014020e7210 */ /* 0x008fca0007f5e0ff */
[----:B------:R-:W-:Y:S01]  /*92500*/  IMAD.X R15, R6, 0x1, R19, P2 ;  /* 0x00000001060f7824 */ /* 0x000fe200010e0613 */
[----:B----4-:R-:W-:-:S05]  /*92510*/  IADD3 R10, P1, R2, R22, RZ ;  /* 0x00000016020a7210 */ /* 0x010fca0007f3e0ff */
[----:B------:R-:W-:Y:S04]  /*92520*/  STL [R1+0x2d58], R10 ;  /* 0x002d580a01007387 */ /* 0x000fe80000100800 */
[----:B------:R0:W-:Y:S04]  /*92530*/  STL.64 [R1+0x5868], R16 ;  /* 0x0058681001007387 */ /* 0x0001e80000100a00 */
[----:B------:R1:W-:Y:S01]  /*92540*/  STL.64 [R1+0x2dd0], R14 ;  /* 0x002dd00e01007387 */ /* 0x0003e20000100a00 */
[----:B0-----:R-:W-:Y:S02]  /*92550*/  IMAD.MOV.U32 R17, RZ, RZ, R11 ;  /* 0x000000ffff117224 */ /* 0x001fe400078e000b */
[----:B------:R-:W-:-:S02]  /*92560*/  IMAD.X R17, R6, 0x1, R21, P1 ;  /* 0x0000000106117824 */ /* 0x000fc400008e0615 */
[----:B------:R-:W-:-:S03]  /*92570*/  IMAD.MOV.U32 R16, RZ, RZ, R10 ;  /* 0x000000ffff107224 */ /* 0x000fc600078e000a */
[----:B------:R-:W-:Y:S04]  /*92580*/  STL [R1+0x2d5c], R17 ;  /* 0x002d5c1101007387 */ /* 0x000fe80000100800 */
[----:B------:R0:W-:Y:S01]  /*92590*/  STL.64 [R1+0x5858], R20 ;  /* 0x0058581401007387 */ /* 0x0001e20000100a00 */
[C---:B-1----:R-:W-:Y:S02]  /*925a0*/  IADD3 R14, P2, R2.reuse, R26, RZ ;  /* 0x0000001a020e7210 */ /* 0x042fe40007f5e0ff */
[----:B0-----:R-:W-:Y:S02]  /*925b0*/  SHF.R.S32.HI R20, RZ, 0x1f, R2 ;  /* 0x0000001fff147819 */ /* 0x001fe40000011402 */
[----:B------:R-:W-:-:S05]  /*925c0*/  IADD3 R16, P1, R2, R28, RZ ;  /* 0x0000001c02107210 */ /* 0x000fca0007f3e0ff */
        /* <DEDUP_REMOVED lines=27> */
[----:B0-----:R-:W4:Y:S01]  /*92780*/  LDL.LU.64 R14, [R1+0x5870] ;  /* 0x00587000010e7983 */ /* 0x001f220000300a00 */
[C---:B--2---:R-:W-:Y:S02]  /*92790*/  IADD3 R16, P1, R2.reuse, R10, RZ ;  /* 0x0000000a02107210 */ /* 0x044fe40007f3e0ff */
[----:B---3--:R-:W-:-:S03]  /*927a0*/  IADD3 R20, P2, R2, R6, RZ ;  /* 0x0000000602147210 */ /* 0x008fc60007f5e0ff */
[C---:B------:R-:W-:Y:S02]  /*927b0*/  IMAD.X R17, R30.reuse, 0x1, R7, P1 ;  /* 0x000000011e117824 */ /* 0x040fe400008e0607 */
[----:B------:R-:W-:-:S05]  /*927c0*/  IMAD.X R21, R30, 0x1, R5, P2 ;  /* 0x000000011e157824 */ /* 0x000fca00010e0605 */
[----:B------:R-:W-:Y:S04]  /*927d0*/  STL.64 [R1+0x2d98], R20 ;  /* 0x002d981401007387 */ /* 0x000fe80000100a00 */
[----:B------:R0:W-:Y:S04]  /*927e0*/  STL.64 [R1+0x2da0], R16 ;  /* 0x002da01001007387 */ /* 0x0001e80000100a00 */
[----:B0-----:R-:W2:Y:S01]  /*927f0*/  LDL.LU.64 R16, [R1+0x5868] ;  /* 0x0058680001107983 */ /* 0x001ea20000300a00 */
[----:B------:R-:W-:Y:S01]  /*92800*/  IADD3 R28, P0, R2, R12, RZ ;  /* 0x0000000c021c7210 */ /* 0x000fe20007f1e0ff */
[----:B------:R-:W-:-:S04]  /*92810*/  IMAD.MOV.U32 R31, RZ, RZ, R29 ;  /* 0x000000ffff1f7224 */ /* 0x000fc800078e001d */
[----:B------:R-:W-:Y:S01]  /*92820*/  IMAD.X R29, R30, 0x1, R11, P0 ;  /* 0x000000011e1d7824 */ /* 0x000fe200000e060b */
[----:B------:R0:W-:Y:S04]  /*92830*/  STL.64 [R1+0x5838], R6 ;  /* 0x0058380601007387 */ /* 0x0001e80000100a00 */
[----:B----4-:R-:W-:Y:S01]  /*92840*/  STL.64 [R1+0x5840], R14 ;  /* 0x0058400e01007387 */ /* 0x010fe20000100a00 */
[----:B------:R-:W-:-:S03]  /*92850*/  IADD3 R20, P2, R2, R14, RZ ;  /* 0x0000000e02147210 */ /* 0x000fc60007f5e0ff */
[----:B------:R1:W-:Y:S01]  /*92860*/  STL.64 [R1+0x2da8], R28 ;  /* 0x002da81c01007387 */ /* 0x0003e20000100a00 */
[----:B0-----:R-:W-:Y:S01]  /*92870*/  IADD3 R6, P1, R2, R15, RZ ;  /* 0x0000000f02067210 */ /* 0x001fe20007f3e0ff */
[----:B-1----:R-:W-:-:S04]  /*92880*/  IMAD.MOV.U32 R29, RZ, RZ, R30 ;  /* 0x000000ffff1d7224 */ /* 0x002fc800078e001e */
[C---:B------:R-:W-:Y:S01]  /*92890*/  IMAD.X R21, R29.reuse, 0x1, R13, P2 ;  /* 0x000000011d157824 */ /* 0x040fe200010e060d */
[----:B--2---:R-:W-:Y:S02]  /*928a0*/  IADD3 R28, P0, R2, R16, RZ ;  /* 0x00000010021c7210 */ /* 0x004fe40007f1e0ff */
[----:B------:R-:W2:Y:S04]  /*928b0*/  LDL.LU R2, [R1+0x5860] ;  /* 0x0058600001027983 */ /* 0x000ea80000300800 */
[----:B------:R0:W-:Y:S04]  /*928c0*/  STL.64 [R1+0x2db0], R20 ;  /* 0x002db01401007387 */ /* 0x0001e80000100a00 */
[----:B0-----:R-:W3:Y:S01]  /*928d0*/  LDL.LU.64 R20, [R1+0x5858] ;  /* 0x0058580001147983 */ /* 0x001ee20000300a00 */
[----:B------:R-:W-:-:S02]  /*928e0*/  IMAD.X R7, R29, 0x1, R37, P1 ;  /* 0x000000011d077824 */ /* 0x000fc400008e0625 */
[----:B------:R-:W-:-:S03]  /*928f0*/  IMAD.X R29, R29, 0x1, R38, P0 ;  /* 0x000000011d1d7824 */ /* 0x000fc600000e0626 */
[----:B------:R-:W-:Y:S04]  /*92900*/  STL.64 [R1+0x2db8], R6 ;  /* 0x002db80601007387 */ /* 0x000fe80000100a00 */
[----:B------:R0:W-:Y:S01]  /*92910*/  STL.64 [R1+0x2d40], R28 ;  /* 0x002d401c01007387 */ /* 0x0001e20000100a00 */
[----:B--2---:R-:W-:Y:S02]  /*92920*/  IADD3 R14, P2, R2, R18, RZ ;  /* 0x00000012020e7210 */ /* 0x004fe40007f5e0ff */
[----:B------:R-:W-:-:S05]  /*92930*/  SHF.R.S32.HI R30, RZ, 0x1f, R2 ;  /* 0x0000001fff1e7819 */ /* 0x000fca0000011402 */
[----:B------:R-:W-:Y:S01]  /*92940*/  IMAD.X R15, R30, 0x1, R17, P2 ;  /* 0x000000011e0f7824 */ /* 0x000fe200010e0611 */
[----:B0-----:R-:W-:-:S04]  /*92950*/  IADD3 R28, P0, R2, R22, RZ ;  /* 0x00000016021c7210 */ /* 0x001fc80007f1e0ff */
[----:B------:R-:W-:Y:S04]  /*92960*/  STL.64 [R1+0x2d48], R14 ;  /* 0x002d480e01007387 */ /* 0x000fe80000100a00 */
[----:B------:R0:W-:Y:S01]  /*92970*/  STL.64 [R1+0x5830], R16 ;  /* 0x0058301001007387 */ /* 0x0001e20000100a00 */
[----:B---3--:R-:W-:Y:S02]  /*92980*/  IADD3 R6, P1, R2, R20, RZ ;  /* 0x0000001402067210 */ /* 0x008fe40007f3e0ff */
[----:B0-----:R-:W-:-:S05]  /*92990*/  SHF.R.S32.HI R16, RZ, 0x1f, R2 ;  /* 0x0000001fff107819 */ /* 0x001fca0000011402 */
[C---:B------:R-:W-:Y:S02]  /*929a0*/  IMAD.X R7, R16.reuse, 0x1, R19, P1 ;  /* 0x0000000110077824 */ /* 0x040fe400008e0613 */
[----:B------:R-:W-:-:S03]  /*929b0*/  IMAD.X R29, R16, 0x1, R21, P0 ;  /* 0x00000001101d7824 */ /* 0x000fc600000e0615 */
        /* <DEDUP_REMOVED lines=13> */
[C---:B0-----:R-:W-:Y:S02]  /*92a90*/  IADD3 R6, P1, R2.reuse, R32, RZ ;  /* 0x0000002002067210 */ /* 0x041fe40007f3e0ff */
[----:B--2---:R-:W-:-:S05]  /*92aa0*/  IADD3 R20, P0, R2, R28, RZ ;  /* 0x0000001c02147210 */ /* 0x004fca0007f1e0ff */
[----:B------:R-:W-:-:S05]  /*92ab0*/  IMAD.X R21, R16, 0x1, R27, P0 ;  /* 0x0000000110157824 */ /* 0x000fca00000e061b */
[----:B------:R-:W-:Y:S04]  /*92ac0*/  STL.64 [R1+0x2cf0], R20 ;  /* 0x002cf01401007387 */ /* 0x000fe80000100a00 */
        /* <DEDUP_REMOVED lines=13> */
[----:B------:R-:W-:-:S04]  /*92ba0*/  IADD3 R28, P2, R2, R36, RZ ;  /* 0x00000024021c7210 */ /* 0x000fc80007f5e0ff */
[----:B------:R0:W-:Y:S01]  /*92bb0*/  STL.64 [R1+0x2d08], R16 ;  /* 0x002d081001007387 */ /* 0x0001e20000100a00 */
[----:B------:R-:W-:Y:S02]  /*92bc0*/  IMAD.MOV.U32 R27, RZ, RZ, R21 ;  /* 0x000000ffff1b7224 */ /* 0x000fe400078e0015 */
[----:B------:R-:W-:Y:S01]  /*92bd0*/  IMAD.X R29, R26, 0x1, R35, P2 ;  /* 0x000000011a1d7824 */ /* 0x000fe200010e0623 */
[----:B0-----:R-:W-:-:S04]  /*92be0*/  IADD3 R16, P0, R2, R10, RZ ;  /* 0x0000000a02107210 */ /* 0x001fc80007f1e0ff */
[----:B------:R-:W-:Y:S01]  /*92bf0*/  STL.64 [R1+0x2d10], R28 ;  /* 0x002d101c01007387 */ /* 0x000fe20000100a00 */
[----:B---3--:R-:W-:Y:S01]  /*92c00*/  IADD3 R20, P1, R2, R6, RZ ;  /* 0x0000000602147210 */ /* 0x008fe20007f3e0ff */
[----:B------:R-:W-:-:S04]  /*92c10*/  IMAD.X R17, R26, 0x1, R7, P0 ;  /* 0x000000011a117824 */ /* 0x000fc800000e0607 */
[----:B------:R-:W-:-:S05]  /*92c20*/  IMAD.X R21, R26, 0x1, R5, P1 ;  /* 0x000000011a157824 */ /* 0x000fca00008e0605 */
[----:B------:R-:W-:Y:S04]  /*92c30*/  STL.64 [R1+0x2d18], R20 ;  /* 0x002d181401007387 */ /* 0x000fe80000100a00 */
[----:B------:R0:W-:Y:S04]  /*92c40*/  STL.64 [R1+0x2d20], R16 ;  /* 0x002d201001007387 */ /* 0x0001e80000100a00 */
[----:B0-----:R-:W3:Y:S01]  /*92c50*/  LDL.LU.64 R16, [R1+0x5830] ;  /* 0x0058300001107983 */ /* 0x001ee20000300a00 */
[----:B------:R-:W-:-:S05]  /*92c60*/  IADD3 R28, P2, R2, R12, RZ ;  /* 0x0000000c021c7210 */ /* 0x000fca0007f5e0ff */
[----:B------:R-:W-:Y:S01]  /*92c70*/  IMAD.X R29, R26, 0x1, R11, P2 ;  /* 0x000000011a1d7824 */ /* 0x000fe200010e060b */
[----:B------:R0:W-:Y:S01]  /*92c80*/  STL.64 [R1+0x5808], R6 ;  /* 0x0058080601007387 */ /* 0x0001e20000100a00 */
[----:B--2---:R-:W-:-:S03]  /*92c90*/  IADD3 R20, P1, R2, R14, RZ ;  /* 0x0000000e02147210 */ /* 0x004fc60007f3e0ff */
[----:B------:R-:W-:Y:S04]  /*92ca0*/  STL.64 [R1+0x57f8], R14 ;  /* 0x0057f80e01007387 */ /* 0x000fe80000100a00 */
[----:B------:R-:W-:Y:S01]  /*92cb0*/  STL.64 [R1+0x2d28], R28 ;  /* 0x002d281c01007387 */ /* 0x000fe20000100a00 */
[----:B0-----:R-:W-:-:S03]  /*92cc0*/  IADD3 R6, P0, R2, R15, RZ ;  /* 0x0000000f02067210 */ /* 0x001fc60007f1e0ff */
[----:B------:R0:W-:Y:S02]  /*92cd0*/  STL.64 [R1+0x5800], R10 ;  /* 0x0058000a01007387 */ /* 0x0001e40000100a00 */
[----:B0-----:R-:W-:-:S04]  /*92ce0*/  IMAD.MOV.U32 R10, RZ, RZ, R26 ;  /* 0x000000ffff0a7224 */ /* 0x001fc800078e001a */
[----:B------:R-:W-:Y:S01]  /*92cf0*/  IMAD.X R21, R10, 0x1, R13, P1 ;  /* 0x000000010a157824 */ /* 0x000fe200008e060d */
[----:B---3--:R-:W-:Y:S02]  /*92d00*/  IADD3 R28, P2, R2, R16, RZ ;  /* 0x00000010021c7210 */ /* 0x008fe40007f5e0ff */
[----:B------:R-:W2:Y:S04]  /*92d10*/  LDL.LU R2, [R1+0x5828] ;  /* 0x0058280001027983 */ /* 0x000ea80000300800 */
[----:B------:R0:W-:Y:S04]  /*92d20*/  STL.64 [R1+0x2d30], R20 ;  /* 0x002d301401007387 */ /* 0x0001e80000100a00 */
[----:B0-----:R-:W3:Y:S01]  /*92d30*/  LDL.LU.64 R20, [R1+0x5820] ;  /* 0x0058200001147983 */ /* 0x001ee20000300a00 */
[----:B------:R-:W-:-:S05]  /*92d40*/  IMAD.X R7, R10, 0x1, R37, P0 ;  /* 0x000000010a077824 */ /* 0x000fca00000e0625 */
[----:B------:R0:W-:Y:S01]  /*92d50*/  STL.64 [R1+0x2d38], R6 ;  /* 0x002d380601007387 */ /* 0x0001e20000100a00 */
[----:B------:R-:W-:-:S05]  /*92d60*/  IMAD.X R29, R10, 0x1, R38, P2 ;  /* 0x000000010a1d7824 */ /* 0x000fca00010e0626 */
[----:B------:R1:W-:Y:S01]  /*92d70*/  STL.64 [R1+0x2cc0], R28 ;  /* 0x002cc01c01007387 */ /* 0x0003e20000100a00 */
[----:B0-----:R-:W-:Y:S01]  /*92d80*/  IMAD.MOV.U32 R7, RZ, RZ, R27 ;  /* 0x000000ffff077224 */ /* 0x001fe200078e001b */
[----:B--2---:R-:W-:Y:S02]  /*92d90*/  IADD3 R14, P1, R2, R18, RZ ;  /* 0x00000012020e7210 */ /* 0x004fe40007f3e0ff */
[----:B------:R-:W-:-:S05]  /*92da0*/  SHF.R.S32.HI R6, RZ, 0x1f, R2 ;  /* 0x0000001fff067819 */ /* 0x000fca0000011402 */
[----:B------:R-:W-:-:S05]  /*92db0*/  IMAD.X R15, R6, 0x1, R17, P1 ;  /* 0x00000001060f7824 */ /* 0x000fca00008e0611 */
[----:B------:R-:W-:Y:S04]  /*92dc0*/  STL.64 [R1+0x2cc8], R14 ;  /* 0x002cc80e01007387 */ /* 0x000fe80000100a00 */
[----:B------:R0:W-:Y:S01]  /*92dd0*/  STL.64 [R1+0x57f0], R16 ;  /* 0x0057f01001007387 */ /* 0x0001e20000100a00 */
[C---:B---3--:R-:W-:Y:S02]  /*92de0*/  IADD3 R26, P0, R2.reuse, R20, RZ ;  /* 0x00000014021a7210 */ /* 0x048fe40007f1e0ff */
[----:B-1----:R-:W-:Y:S02]  /*92df0*/  IADD3 R28, P2, R2, R22, RZ ;  /* 0x00000016021c7210 */ /* 0x002fe40007f5e0ff */
[----:B0-----:R-:W-:-:S05]  /*92e00*/  SHF.R.S32.HI R17, RZ, 0x1f, R2 ;  /* 0x0000001fff117819 */ /* 0x001fca0000011402 */
[C---:B------:R-:W-:Y:S02]  /*92e10*/  IMAD.X R27, R17.reuse, 0x1, R19, P0 ;  /* 0x00000001111b7824 */ /* 0x040fe400000e0613 */
[----:B------:R-:W-:-:S03]  /*92e20*/  IMAD.X R29, R17, 0x1, R21, P2 ;  /* 0x00000001111d7824 */ /* 0x000fc600010e0615 */
[----:B------:R0:W-:Y:S04]  /*92e30*/  STL.64 [R1+0x2cd0], R26 ;  /* 0x002cd01a01007387 */ /* 0x0001e80000100a00 */
[----:B0-----:R-:W2:Y:S04]  /*92e40*/  LDL.LU.64 R26, [R1+0x5818] ;  /* 0x00581800011a7983 */ /* 0x001ea80000300a00 */
[----:B------:R0:W-:Y:S04]  /*92e50*/  STL.64 [R1+0x2c58], R28 ;  /* 0x002c581c01007387 */ /* 0x0001e80000100a00 */
[----:B0-----:R-:W3:Y:S01]  /*92e60*/  LDL.LU.64 R28, [R1+0x5810] ;  /* 0x00581000011c7983 */ /* 0x001ee20000300a00 */
[----:B------:R-:W-:Y:S01]  /*92e70*/  IADD3 R6, P1, R2, R24, RZ ;  /* 0x0000001802067210 */ /* 0x000fe20007f3e0ff */
[----:B------:R-:W-:-:S04]  /*92e80*/  IMAD.MOV.U32 R15, RZ, RZ, R7 ;  /* 0x000000ffff0f7224 */ /* 0x000fc800078e0007 */
[----:B------:R-:W-:Y:S01]  /*92e90*/  IMAD.X R7, R17, 0x1, R23, P1 ;  /* 0x0000000111077824 */ /* 0x000fe200008e0617 */
[----:B--2---:R-:W-:-:S05]  /*92ea0*/  IADD3 R10, P0, R2, R26, RZ ;  /* 0x0000001a020a7210 */ /* 0x004fca0007f1e0ff */
[----:B------:R-:W-:Y:S04]  /*92eb0*/  STL [R1+0x2c68], R10 ;  /* 0x002c680a01007387 */ /* 0x000fe80000100800 */
[----:B------:R0:W-:Y:S04]  /*92ec0*/  STL.64 [R1+0x57e0], R20 ;  /* 0x0057e01401007387 */ /* 0x0001e80000100a00 */
[----:B------:R1:W-:Y:S01]  /*92ed0*/  STL.64 [R1+0x2c60], R6 ;  /* 0x002c600601007387 */ /* 0x0003e20000100a00 */
[----:B0-----:R-:W-:Y:S01]  /*92ee0*/  IMAD.MOV.U32 R20, RZ, RZ, R10 ;  /* 0x000000ffff147224 */ /* 0x001fe200078e000a */
[----:B---3--:R-:W-:Y:S01]  /*92ef0*/  IADD3 R10, P2, R2, R28, RZ ;  /* 0x0000001c020a7210 */ /* 0x008fe20007f5e0ff */
[----:B------:R-:W-:-:S02]  /*92f00*/  IMAD.MOV.U32 R21, RZ, RZ, R11 ;  /* 0x000000ffff157224 */ /* 0x000fc400078e000b */
[C---:B------:R-:W-:Y:S02]  /*92f10*/  IMAD.X R21, R17.reuse, 0x1, R25, P0 ;  /* 0x0000000111157824 */ /* 0x040fe400000e0619 */
[----:B------:R-:W-:Y:S01]  /*92f20*/  IMAD.X R11, R17, 0x1, R27, P2 ;  /* 0x00000001110b7824 */ /* 0x000fe200010e061b */
[C---:B-1----:R-:W-:Y:S02]  /*92f30*/  IADD3 R6, P1, R2.reuse, R30, RZ ;  /* 0x0000001e02067210 */ /* 0x042fe40007f3e0ff */
[----:B------:R0:W-:Y:S01]  /*92f40*/  STL [R1+0x2c6c], R21 ;  /* 0x002c6c1501007387 */ /* 0x0001e20000100800 */
[----:B------:R-:W-:-:S03]  /*92f50*/  IADD3 R20, P0, R2, R32, RZ ;  /* 0x0000002002147210 */ /* 0x000fc60007f1e0ff */
[----:B------:R1:W-:Y:S01]  /*92f60*/  STL.64 [R1+0x2c70], R10 ;  /* 0x002c700a01007387 */ /* 0x0003e20000100a00 */
[C---:B------:R-:W-:Y:S02]  /*92f70*/  IMAD.X R7, R17.reuse, 0x1, R29, P1 ;  /* 0x0000000111077824 */ /* 0x040fe400008e061d */
[C---:B0-----:R-:W-:Y:S01]  /*92f80*/  IMAD.X R21, R17.reuse, 0x1, R31, P0 ;  /* 0x0000000111157824 */ /* 0x041fe200000e061f */
[C---:B-1----:R-:W-:Y:S02]  /*92f90*/  IADD3 R10, P2, R2.reuse, R34, RZ ;  /* 0x00000022020a7210 */ /* 0x042fe40007f5e0ff */
[----:B------:R0:W-:Y:S03]  /*92fa0*/  STL.64 [R1+0x2c78], R6 ;  /* 0x002c780601007387 */ /* 0x0001e60000100a00 */
[----:B------:R-:W-:Y:S01]  /*92fb0*/  IMAD.X R11, R17, 0x1, R33, P2 ;  /* 0x00000001110b7824 */ /* 0x000fe200010e0621 */
[----:B0-----:R-:W2:Y:S04]  /*92fc0*/  LDL.LU.64 R6, [R1+0x5808] ;  /* 0x0058080001067983 */ /* 0x001ea80000300a00 */
[----:B------:R-:W-:Y:S04]  /*92fd0*/  STL.64 [R1+0x57d8], R28 ;  /* 0x0057d81c01007387 */ /* 0x000fe80000100a00 */
[----:B------:R-:W-:Y:S04]  /*92fe0*/  STL.64 [R1+0x2c80], R20 ;  /* 0x002c801401007387 */ /* 0x000fe80000100a00 */
[----:B------:R0:W-:Y:S04]  /*92ff0*/  STL.64 [R1+0x2c88], R10 ;  /* 0x002c880a01007387 */ /* 0x0001e80000100a00 */
[----:B0-----:R-:W3:Y:S01]  /*93000*/  LDL.LU.64 R10, [R1+0x5800] ;  /* 0x00580000010a7983 */ /* 0x001ee20000300a00 */
[----:B------:R-:W-:Y:S01]  /*93010*/  IMAD.MOV.U32 R16, RZ, RZ, R15 ;  /* 0x000000ffff107224 */ /* 0x000fe200078e000f */
[----:B------:R-:W-:-:S02]  /*93020*/  IADD3 R14, P1, R2, R36, RZ ;  /* 0x00000024020e7210 */ /* 0x000fc40007f3e0ff */
[----:B------:R0:W-:Y:S01]  /*93030*/  STL.64 [R1+0x57d0], R32 ;  /* 0x0057d02001007387 */ /* 0x0001e20000100a00 */
[----:B------:R-:W-:Y:S02]  /*93040*/  IMAD.MOV.U32 R29, RZ, RZ, R16 ;  /* 0x000000ffff1d7224 */ /* 0x000fe400078e0010 */
[----:B0-----:R-:W-:-:S04]  /*93050*/  IMAD.MOV.U32 R32, RZ, RZ, R17 ;  /* 0x000000ffff207224 */ /* 0x001fc800078e0011 */
[----:B------:R-:W-:-:S05]  /*93060*/  IMAD.X R15, R32, 0x1, R35, P1 ;  /* 0x00000001200f7824 */ /* 0x000fca00008e0623 */
[----:B------:R0:W-:Y:S04]  /*93070*/  STL.64 [R1+0x2c90], R14 ;  /* 0x002c900e01007387 */ /* 0x0001e80000100a00 */
[----:B0-----:R-:W4:Y:S01]  /*93080*/  LDL.LU.64 R14, [R1+0x57f8] ;  /* 0x0057f800010e7983 */ /* 0x001f220000300a00 */
        /* <DEDUP_REMOVED lines=28> */
[----:B------:R-:W-:Y:S01]  /*93250*/  IMAD.X R15, R6, 0x1, R17, P0 ;  /* 0x00000001060f7824 */ /* 0x000fe200000e0611 */
[----:B-1----:R-:W-:-:S04]  /*93260*/  IADD3 R28, P1, R2, R22, RZ ;  /* 0x00000016021c7210 */ /* 0x002fc80007f3e0ff */
[----:B------:R-:W-:Y:S04]  /*93270*/  STL.64 [R1+0x2c50], R14 ;  /* 0x002c500e01007387 */ /* 0x000fe80000100a00 */
[----:B------:R0:W-:Y:S01]  /*93280*/  STL.64 [R1+0x57b8], R16 ;  /* 0x0057b81001007387 */ /* 0x0001e20000100a00 */
[----:B---3--:R-:W-:Y:S02]  /*93290*/  IADD3 R32, P2, R2, R20, RZ ;  /* 0x0000001402207210 */ /* 0x008fe40007f5e0ff */
        /* <DEDUP_REMOVED lines=9> */
[----:B------:R-:W-:Y:S01]  /*93330*/  IMAD.X R33, R17, 0x1, R25, P2 ;  /* 0x0000000111217824 */ /* 0x000fe200010e0619 */
[----:B------:R-:W-:Y:S04]  /*93340*/  STL.64 [R1+0x57a0], R20 ;  /* 0x0057a01401007387 */ /* 0x000fe80000100a00 */
[----:B------:R0:W-:Y:S04]  /*93350*/  STL.64 [R1+0x2be0], R14 ;  /* 0x002be00e01007387 */ /* 0x0001e80000100a00 */
[----:B------:R-:W-:Y:S04]  /*93360*/  STL.64 [R1+0x57a8], R22 ;  /* 0x0057a81601007387 */ /* 0x000fe80000100a00 */
[----:B------:R1:W-:Y:S01]  /*93370*/  STL.64 [R1+0x2be8], R32 ;  /* 0x002be82001007387 */ /* 0x0003e20000100a00 */
[----:B------:R-:W-:Y:S01]  /*93380*/  IADD3 R6, P0, R2, R30, RZ ;  /* 0x0000001e02067210 */ /* 0x000fe20007f1e0ff */
[----:B0-----:R-:W-:-:S02]  /*93390*/  IMAD.MOV.U32 R15, RZ, RZ, R7 ;  /* 0x000000ffff0f7224 */ /* 0x001fc400078e0007 */
[----:B-1----:R-:W3:Y:S01]  /*933a0*/  LDL.LU.64 R32, [R1+0x57d0] ;  /* 0x0057d00001207983 */ /* 0x002ee20000300a00 */
[----:B--2---:R-:W-:Y:S01]  /*933b0*/  IADD3 R20, P1, R2, R28, RZ ;  /* 0x0000001c02147210 */ /* 0x004fe20007f3e0ff */
[----:B------:R-:W-:-:S04]  /*933c0*/  IMAD.X R7, R17, 0x1, R29, P0 ;  /* 0x0000000111077824 */ /* 0x000fc800000e061d */
[----:B------:R-:W-:-:S05]  /*933d0*/  IMAD.X R21, R17, 0x1, R27, P1 ;  /* 0x0000000111157824 */ /* 0x000fca00008e061b */
[----:B------:R-:W-:Y:S04]  /*933e0*/  STL.64 [R1+0x2bf0], R20 ;  /* 0x002bf01401007387 */ /* 0x000fe80000100a00 */
[----:B------:R0:W-:Y:S04]  /*933f0*/  STL.64 [R1+0x2bf8], R6 ;  /* 0x002bf80601007387 */ /* 0x0001e80000100a00 */
[----:B0-----:R-:W2:Y:S01]  /*93400*/  LDL.LU.64 R6, [R1+0x57c8] ;  /* 0x0057c80001067983 */ /* 0x001ea20000300a00 */
[C---:B------:R-:W-:Y:S02]  /*93410*/  IADD3 R20, P1, R2.reuse, R34, RZ ;  /* 0x0000002202147210 */ /* 0x040fe40007f3e0ff */
[----:B---3--:R-:W-:-:S03]  /*93420*/  IADD3 R22, P2, R2, R32, RZ ;  /* 0x0000002002167210 */ /* 0x008fc60007f5e0ff */
[C---:B------:R-:W-:Y:S02]  /*93430*/  IMAD.X R21, R17.reuse, 0x1, R33, P1 ;  /* 0x0000000111157824 */ /* 0x040fe400008e0621 */
[----:B------:R-:W-:Y:S01]  /*93440*/  IMAD.X R23, R17, 0x1, R31, P2 ;  /* 0x0000000111177824 */ /* 0x000fe200010e061f */
[----:B------:R-:W-:Y:S01]  /*93450*/  IADD3 R14, P0, R2, R36, RZ ;  /* 0x00000024020e7210 */ /* 0x000fe20007f1e0ff */
[----:B------:R-:W-:-:S03]  /*93460*/  IMAD.MOV.U32 R16, RZ, RZ, R15 ;  /* 0x000000ffff107224 */ /* 0x000fc600078e000f */
[----:B------:R-:W-:Y:S04]  /*93470*/  STL.64 [R1+0x2c00], R22 ;  /* 0x002c001601007387 */ /* 0x000fe80000100a00 */
[----:B------:R0:W-:Y:S04]  /*93480*/  STL.64 [R1+0x2c08], R20 ;  /* 0x002c081401007387 */ /* 0x0001e80000100a00 */
[----:B------:R1:W-:Y:S01]  /*93490*/  STL.64 [R1+0x5798], R32 ;  /* 0x0057982001007387 */ /* 0x0003e20000100a00 */
[----:B0-----:R-:W-:Y:S01]  /*934a0*/  IMAD.MOV.U32 R21, RZ, RZ, R16 ;  /* 0x000000ffff157224 */ /* 0x001fe200078e0010 */
[----:B------:R-:W-:Y:S01]  /*934b0*/  IADD3 R16, P1, R2, R10, RZ ;  /* 0x0000000a02107210 */ /* 0x000fe20007f3e0ff */
[----:B-1----:R-:W-:-:S04]  /*934c0*/  IMAD.MOV.U32 R32, RZ, RZ, R17 ;  /* 0x000000ffff207224 */ /* 0x002fc800078e0011 */
[----:B------:R-:W-:-:S05]  /*934d0*/  IMAD.X R15, R32, 0x1, R35, P0 ;  /* 0x00000001200f7824 */ /* 0x000fca00000e0623 */
[----:B------:R0:W-:Y:S04]  /*934e0*/  STL.64 [R1+0x2c10], R14 ;  /* 0x002c100e01007387 */ /* 0x0001e80000100a00 */
[----:B0-----:R-:W3:Y:S04]  /*934f0*/  LDL.LU.64 R14, [R1+0x57c0] ;  /* 0x0057c000010e7983 */ /* 0x001ee80000300a00 */
        /* <DEDUP_REMOVED lines=9> */
[----:B---3--:R-:W-:Y:S01]  /*93590*/  STL.64 [R1+0x5780], R14 ;  /* 0x0057800e01007387 */ /* 0x008fe20000100a00 */
[C---:B------:R-:W-:Y:S02]  /*935a0*/  IADD3 R22, P2, R2.reuse, R14, RZ ;  /* 0x0000000e02167210 */ /* 0x040fe40007f5e0ff */
[C---:B------:R-:W-:Y:S01]  /*935b0*/  IADD3 R20, P1, R2.reuse, R15, RZ ;  /* 0x0000000f02147210 */ /* 0x040fe20007f3e0ff */
[----:B------:R2:W-:Y:S04]  /*935c0*/  STL.64 [R1+0x2c28], R34 ;  /* 0x002c282201007387 */ /* 0x0005e80000100a00 */
[----:B------:R-:W-:Y:S01]  /*935d0*/  STL.64 [R1+0x5788], R10 ;  /* 0x0057880a01007387 */ /* 0x000fe20000100a00 */
[----:B--2---:R-:W-:-:S03]  /*935e0*/  IADD3 R34, P0, R2, R16, RZ ;  /* 0x0000001002227210 */ /* 0x004fc60007f1e0ff */
[----:B------:R-:W2:Y:S01]  /*935f0*/  LDL.LU R2, [R1+0x57b0] ;  /* 0x0057b00001027983 */ /* 0x000ea20000300800 */
[----:B------:R-:W-:Y:S02]  /*93600*/  IMAD.MOV.U32 R35, RZ, RZ, R32 ;  /* 0x000000ffff237224 */ /* 0x000fe400078e0020 */
[----:B------:R-:W-:Y:S02]  /*93610*/  IMAD.MOV.U32 R33, RZ, RZ, R21 ;  /* 0x000000ffff217224 */ /* 0x000fe400078e0015 */
[C---:B------:R-:W-:Y:S02]  /*93620*/  IMAD.X R23, R35.reuse, 0x1, R13, P2 ;  /* 0x0000000123177824 */ /* 0x040fe400010e060d */
[C---:B------:R-:W-:Y:S02]  /*93630*/  IMAD.X R21, R35.reuse, 0x1, R37, P1 ;  /* 0x0000000123157824 */ /* 0x040fe400008e0625 */
[----:B------:R-:W-:Y:S01]  /*93640*/  IMAD.X R35, R35, 0x1, R38, P0 ;  /* 0x0000000123237824 */ /* 0x000fe200000e0626 */
[----:B------:R0:W-:Y:S04]  /*93650*/  STL.64 [R1+0x2c30], R22 ;  /* 0x002c301601007387 */ /* 0x0001e80000100a00 */
[----:B0-----:R-:W3:Y:S04]  /*93660*/  LDL.LU.64 R22, [R1+0x57a8] ;  /* 0x0057a80001167983 */ /* 0x001ee80000300a00 */
[----:B------:R0:W-:Y:S04]  /*93670*/  STL.64 [R1+0x2c38], R20 ;  /* 0x002c381401007387 */ /* 0x0001e80000100a00 */
[----:B0-----:R-:W4:Y:S04]  /*93680*/  LDL.LU.64 R20, [R1+0x57a0] ;  /* 0x0057a00001147983 */ /* 0x001f280000300a00 */
[----:B------:R-:W-:Y:S01]  /*93690*/  STL.64 [R1+0x2bc0], R34 ;  /* 0x002bc02201007387 */ /* 0x000fe20000100a00 */
[----:B--2---:R-:W-:-:S02]  /*936a0*/  IADD3 R10, P2, R2, R18, RZ ;  /* 0x00000012020a7210 */ /* 0x004fc40007f5e0ff */
[----:B------:R-:W-:-:S05]  /*936b0*/  SHF.R.S32.HI R32, RZ, 0x1f, R2 ;  /* 0x0000001fff207819 */ /* 0x000fca0000011402 */
[----:B------:R-:W-:-:S05]  /*936c0*/  IMAD.X R11, R32, 0x1, R17, P2 ;  /* 0x00000001200b7824 */ /* 0x000fca00010e0611 */
[----:B------:R-:W-:Y:S04]  /*936d0*/  STL.64 [R1+0x2bc8], R10 ;  /* 0x002bc80a01007387 */ /* 0x000fe80000100a00 */
[----:B------:R0:W-:Y:S04]  /*936e0*/  STL [R1+0x5778], R17 ;  /* 0x0057781101007387 */ /* 0x0001e80000100800 */
[----:B0-----:R-:W2:Y:S01]  /*936f0*/  LDL.LU R17, [R1+0x1cc] ;  /* 0x0001cc0001117983 */ /* 0x001ea20000300800 */
[C---:B---3--:R-:W-:Y:S02]  /*93700*/  IADD3 R34, P0, R2.reuse, R22, RZ ;  /* 0x0000001602227210 */ /* 0x048fe40007f1e0ff */
[----:B------:R-:W-:-:S02]  /*93710*/  IADD3 R10, P2, R2, R24, RZ ;  /* 0x00000018020a7210 */ /* 0x000fc40007f5e0ff */
[----:B----4-:R-:W-:-:S05]  /*93720*/  IADD3 R14, P1, R2, R20, RZ ;  /* 0x00000014020e7210 */ /* 0x010fca0007f3e0ff */
[C---:B--2---:R-:W-:Y:S02]  /*93730*/  IMAD.X R15, R17.reuse, 0x1, R19, P1 ;  /* 0x00000001110f7824 */ /* 0x044fe400008e0613 */
[C---:B------:R-:W-:Y:S01]  /*93740*/  IMAD.X R35, R17.reuse, 0x1, R21, P0 ;  /* 0x0000000111237824 */ /* 0x040fe200000e0615 */
[----:B------:R-:W-:Y:S02]  /*93750*/  IADD3 R32, P1, R2, R26, RZ ;  /* 0x0000001a02207210 */ /* 0x000fe40007f3e0ff */
[----:B------:R0:W-:Y:S01]  /*93760*/  STL.64 [R1+0x2bd0], R14 ;  /* 0x002bd00e01007387 */ /* 0x0001e20000100a00 */
[----:B------:R-:W-:-:S03]  /*93770*/  IMAD.X R11, R17, 0x1, R23, P2 ;  /* 0x00000001110b7824 */ /* 0x000fc600010e0617 */
[----:B------:R1:W-:Y:S04]  /*93780*/  STL.64 [R1+0x2b58], R34 ;  /* 0x002b582201007387 */ /* 0x0003e80000100a00 */
[----:B------:R-:W-:Y:S01]  /*93790*/  STL.64 [R1+0x2b60], R10 ;  /* 0x002b600a01007387 */ /* 0x000fe20000100a00 */
[----:B0-----:R-:W-:Y:S02]  /*937a0*/  IMAD.MOV.U32 R15, RZ, RZ, R33 ;  /* 0x000000ffff0f7224 */ /* 0x001fe400078e0021 */
[C---:B------:R-:W-:Y:S01]  /*937b0*/  IMAD.X R33, R17.reuse, 0x1, R25, P1 ;  /* 0x0000000111217824 */ /* 0x040fe200008e0619 */
[C---:B-1----:R-:W-:Y:S01]  /*937c0*/  IADD3 R34, P0, R2.reuse, R28, RZ ;  /* 0x0000001c02227210 */ /* 0x042fe20007f1e0ff */
[----:B------:R-:W-:Y:S04]  /*937d0*/  STL.64 [R1+0x5770], R22 ;  /* 0x0057701601007387 */ /* 0x000fe80000100a00 */
[----:B------:R-:W-:Y:S01]  /*937e0*/  IMAD.X R35, R17, 0x1, R27, P0 ;  /* 0x0000000111237824 */ /* 0x000fe200000e061b */
[----:B------:R0:W-:Y:S04]  /*937f0*/  STL.64 [R1+0x2b68], R32 ;  /* 0x002b682001007387 */ /* 0x0001e80000100a00 */
[----:B0-----:R-:W2:Y:S04]  /*93800*/  LDL.LU.64 R32, [R1+0x5798] ;  /* 0x0057980001207983 */ /* 0x001ea80000300a00 */
[----:B------:R-:W-:Y:S04]  /*93810*/  STL.64 [R1+0x5768], R24 ;  /* 0x0057681801007387 */ /* 0x000fe80000100a00 */
[----:B------:R0:W-:Y:S04]  /*93820*/  STL.64 [R1+0x2b70], R34 ;  /* 0x002b702201007387 */ /* 0x0001e80000100a00 */
[----:B0-----:R-:W3:Y:S01]  /*93830*/  LDL.LU.64 R34, [R1+0x5790] ;  /* 0x0057900001227983 */ /* 0x001ee20000300a00 */
[----:B------:R-:W-:Y:S01]  /*93840*/  IADD3 R14, P2, R2, R30, RZ ;  /* 0x0000001e020e7210 */ /* 0x000fe20007f5e0ff */
[----:B------:R-:W-:-:S04]  /*93850*/  IMAD.MOV.U32 R11, RZ, RZ, R15 ;  /* 0x000000ffff0b7224 */ /* 0x000fc800078e000f */
[----:B------:R-:W-:Y:S02]  /*93860*/  IMAD.X R15, R17, 0x1, R29, P2 ;  /* 0x00000001110f7824 */ /* 0x000fe400010e061d */
[----:B------:R-:W-:-:S03]  /*93870*/  IMAD.MOV.U32 R23, RZ, RZ, R11 ;  /* 0x000000ffff177224 */ /* 0x000fc600078e000b */
[----:B------:R0:W-:Y:S02]  /*93880*/  STL.64 [R1+0x2b78], R14 ;  /* 0x002b780e01007387 */ /* 0x0001e40000100a00 */
[C---:B0-----:R-:W-:Y:S02]  /*93890*/  IADD3 R14, P2, R2.reuse, R36, RZ ;  /* 0x00000024020e7210 */ /* 0x041fe40007f5e0ff */
[----:B--2---:R-:W-:-:S05]  /*938a0*/  IADD3 R24, P1, R2, R32, RZ ;  /* 0x0000002002187210 */ /* 0x004fca0007f3e0ff */
[----:B------:R-:W-:-:S05]  /*938b0*/  IMAD.X R25, R17, 0x1, R31, P1 ;  /* 0x0000000111197824 */ /* 0x000fca00008e061f */
[----:B------:R-:W-:Y:S01]  /*938c0*/  STL.64 [R1+0x2b80], R24 ;  /* 0x002b801801007387 */ /* 0x000fe20000100a00 */
[----:B---3--:R-:W-:-:S03]  /*938d0*/  IADD3 R10, P0, R2, R34, RZ ;  /* 0x00000022020a7210 */ /* 0x008fc60007f1e0ff */
[----:B------:R-:W-:Y:S02]  /*938e0*/  STL.64 [R1+0x5760], R30 ;  /* 0x0057601e01007387 */ /* 0x000fe40000100a00 */
[----:B------:R-:W-:-:S05]  /*938f0*/  IMAD.X R11, R17, 0x1, R33, P0 ;  /* 0x00000001110b7824 */ /* 0x000fca00000e0621 */
[----:B------:R0:W-:Y:S01]  /*93900*/  STL.64 [R1+0x2b88], R10 ;  /* 0x002b880a01007387 */ /* 0x0001e20000100a00 */
[----:B------:R-:W-:-:S03]  /*93910*/  IMAD.X R15, R17, 0x1, R35, P2 ;  /* 0x00000001110f7824 */ /* 0x000fc600010e0623 */
[----:B0-----:R-:W2:Y:S04]  /*93920*/  LDL.LU.64 R10, [R1+0x5788] ;  /* 0x00578800010a7983 */ /* 0x001ea80000300a00 */
[----:B------:R-:W-:Y:S04]  /*93930*/  STL.64 [R1+0x5758], R32 ;  /* 0x0057582001007387 */ /* 0x000fe80000100a00 */
[----:B------:R0:W-:Y:S04]  /*93940*/  STL.64 [R1+0x2b90], R14 ;  /* 0x002b900e01007387 */ /* 0x0001e80000100a00 */
[----:B0-----:R-:W3:Y:S01]  /*93950*/  LDL.LU.64 R14, [R1+0x5780] ;  /* 0x00578000010e7983 */ /* 0x001ee20000300a00 */
[----:B------:R-:W-:-:S02]  /*93960*/  IADD3 R24, P1, R2, R6, RZ ;  /* 0x0000000602187210 */ /* 0x000fc40007f3e0ff */
[----:B------:R-:W-:-:S03]  /*93970*/  IADD3 R22, P2, R2, R12, RZ ;  /* 0x0000000c02167210 */ /* 0x000fc60007f5e0ff */
[----:B------:R-:W-:Y:S02]  /*93980*/  IMAD.X R25, R17, 0x1, R5, P1 ;  /* 0x0000000111197824 */ /* 0x000fe400008e0605 */
[----:B------:R-:W-:-:S03]  /*93990*/  IMAD.MOV.U32 R31, RZ, RZ, R23 ;  /* 0x000000ffff1f7224 */ /* 0x000fc600078e0017 */
[----:B------:R3:W-:Y:S01]  /*939a0*/  STL.64 [R1+0x2b98], R24 ;  /* 0x002b981801007387 */ /* 0x0007e20000100a00 */
[----:B--2---:R-:W-:-:S05]  /*939b0*/  IADD3 R32, P0, R2, R10, RZ ;  /* 0x0000000a02207210 */ /* 0x004fca0007f1e0ff */
[C---:B------:R-:W-:Y:S02]  /*939c0*/  IMAD.X R33, R17.reuse, 0x1, R7, P0 ;  /* 0x0000000111217824 */ /* 0x040fe400000e0607 */
[----:B------:R-:W-:-:S03]  /*939d0*/  IMAD.X R23, R17, 0x1, R11, P2 ;  /* 0x0000000111177824 */ /* 0x000fc600010e060b */
[----:B------:R0:W-:Y:S04]  /*939e0*/  STL.64 [R1+0x2ba0], R32 ;  /* 0x002ba02001007387 */ /* 0x0001e80000100a00 */
[----:B------:R-:W-:Y:S01]  /*939f0*/  STL.64 [R1+0x5750], R6 ;  /* 0x0057500601007387 */ /* 0x000fe20000100a00 */
[C---:B---3--:R-:W-:Y:S02]  /*93a00*/  IADD3 R24, P1, R2.reuse, R14, RZ ;  /* 0x0000000e02187210 */ /* 0x048fe40007f3e0ff */
[----:B0-----:R-:W-:Y:S01]  /*93a10*/  IADD3 R32, P0, R2, R15, RZ ;  /* 0x0000000f02207210 */ /* 0x001fe20007f1e0ff */
[----:B------:R-:W-:Y:S02]  /*93a20*/  STL.64 [R1+0x5748], R14 ;  /* 0x0057480e01007387 */ /* 0x000fe40000100a00 */
[----:B------:R-:W-:-:S02]  /*93a30*/  IMAD.X R25, R17, 0x1, R13, P1 ;  /* 0x0000000111197824 */ /* 0x000fc400008e060d */
[----:B------:R0:W-:Y:S01]  /*93a40*/  STL.64 [R1+0x2ba8], R22 ;  /* 0x002ba81601007387 */ /* 0x0001e20000100a00 */
[C---:B------:R-:W-:Y:S01]  /*93a50*/  IMAD.X R33, R17.reuse, 0x1, R37, P0 ;  /* 0x0000000111217824 */ /* 0x040fe200000e0625 */
[----:B0-----:R-:W-:Y:S02]  /*93a60*/  IADD3 R22, P2, R2, R16, RZ ;  /* 0x0000001002167210 */ /* 0x001fe40007f5e0ff */
[----:B------:R-:W2:Y:S03]  /*93a70*/  LDL.LU R2, [R1+0x577c] ;  /* 0x00577c0001027983 */ /* 0x000ea60000300800 */
[----:B------:R-:W-:Y:S01]  /*93a80*/  IMAD.X R23, R17, 0x1, R38, P2 ;  /* 0x0000000111177824 */ /* 0x000fe200010e0626 */
[----:B------:R-:W-:Y:S04]  /*93a90*/  STL.64 [R1+0x2bb0], R24 ;  /* 0x002bb01801007387 */ /* 0x000fe80000100a00 */
[----:B------:R-:W-:Y:S04]  /*93aa0*/  STL.64 [R1+0x2bb8], R32 ;  /* 0x002bb82001007387 */ /* 0x000fe80000100a00 */
[----:B------:R-:W3:Y:S04]  /*93ab0*/  LDL.LU R17, [R1+0x5778] ;  /* 0x0057780001117983 */ /* 0x000ee80000300800 */
[----:B------:R0:W-:Y:S04]  /*93ac0*/  STL.64 [R1+0x2b40], R22 ;  /* 0x002b401601007387 */ /* 0x0001e80000100a00 */
[----:B0-----:R-:W4:Y:S01]  /*93ad0*/  LDL.LU.64 R22, [R1+0x5770] ;  /* 0x0057700001167983 */ /* 0x001f220000300a00 */
[----:B--2---:R-:W-:-:S02]  /*93ae0*/  IADD3 R24, P1, R2, R18, RZ ;  /* 0x0000001202187210 */ /* 0x004fc40007f3e0ff */
[----:B------:R-:W-:Y:S02]  /*93af0*/  SHF.R.S32.HI R32, RZ, 0x1f, R2 ;  /* 0x0000001fff207819 */ /* 0x000fe40000011402 */
[----:B------:R-:W-:-:S03]  /*93b00*/  IADD3 R14, P0, R2, R20, RZ ;  /* 0x00000014020e7210 */ /* 0x000fc60007f1e0ff */
[----:B---3--:R-:W-:-:S05]  /*93b10*/  IMAD.X R25, R32, 0x1, R17, P1 ;  /* 0x0000000120197824 */ /* 0x008fca00008e0611 */
[----:B------:R0:W-:Y:S04]  /*93b20*/  STL.64 [R1+0x2b48], R24 ;  /* 0x002b481801007387 */ /* 0x0001e80000100a00 */
[----:B0-----:R-:W2:Y:S04]  /*93b30*/  LDL.LU.64 R24, [R1+0x5768] ;  /* 0x0057680001187983 */ /* 0x001ea80000300a00 */
[----:B------:R-:W-:Y:S04]  /*93b40*/  STL [R1+0x2b50], R14 ;  /* 0x002b500e01007387 */ /* 0x000fe80000100800 */
[----:B------:R0:W-:Y:S02]  /*93b50*/  STL.64 [R1+0x5740], R16 ;  /* 0x0057401001007387 */ /* 0x0001e40000100a00 */
[----:B0-----:R-:W-:-:S02]  /*93b60*/  IMAD.MOV.U32 R17, RZ, RZ, R15 ;  /* 0x000000ffff117224 */ /* 0x001fc400078e000f */
[----:B------:R-:W-:-:S05]  /*93b70*/  IMAD.X R17, R32, 0x1, R19, P0 ;  /* 0x0000000120117824 */ /* 0x000fca00000e0613 */
[----:B------:R-:W-:Y:S04]  /*93b80*/  STL [R1+0x2b54], R17 ;  /* 0x002b541101007387 */ /* 0x000fe80000100800 */
[----:B------:R0:W-:Y:S04]  /*93b90*/  STL [R1+0x5738], R19 ;  /* 0x0057381301007387 */ /* 0x0001e80000100800 */
[----:B0-----:R-:W3:Y:S01]  /*93ba0*/  LDL.LU R19, [R1+0x1c8] ;  /* 0x0001c80001137983 */ /* 0x001ee20000300800 */
[----:B----4-:R-:W-:Y:S01]  /*93bb0*/  IADD3 R30, P2, R2, R22, RZ ;  /* 0x00000016021e7210 */ /* 0x010fe20007f5e0ff */
[----:B------:R-:W-:-:S02]  /*93bc0*/  IMAD.MOV.U32 R33, RZ, RZ, R31 ;  /* 0x000000ffff217224 */ /* 0x000fc400078e001f */
[----:B------:R-:W-:Y:S01]  /*93bd0*/  IMAD.MOV.U32 R16, RZ, RZ, R14 ;  /* 0x000000ffff107224 */ /* 0x000fe200078e000e */
[C---:B------:R-:W-:Y:S01]  /*93be0*/  IADD3 R32, P0, R2.reuse, R26, RZ ;  /* 0x0000001a02207210 */ /* 0x040fe20007f1e0ff */
[----:B------:R-:W-:Y:S01]  /*93bf0*/  IMAD.MOV.U32 R6, RZ, RZ, R33 ;  /* 0x000000ffff067224 */ /* 0x000fe200078e0021 */
[----:B--2---:R-:W-:Y:S01]  /*93c00*/  IADD3 R14, P1, R2, R24, RZ ;  /* 0x00000018020e7210 */ /* 0x004fe20007f3e0ff */
[----:B---3--:R-:W-:-:S04]  /*93c10*/  IMAD.X R31, R19, 0x1, R21, P2 ;  /* 0x00000001131f7824 */ /* 0x008fc800010e0615 */
[C---:B------:R-:W-:Y:S01]  /*93c20*/  IMAD.X R15, R19.reuse, 0x1, R23, P1 ;  /* 0x00000001130f7824 */ /* 0x040fe200008e0617 */
[----:B------:R0:W-:Y:S01]  /*93c30*/  STL.64 [R1+0x2ad8], R30 ;  /* 0x002ad81e01007387 */ /* 0x0001e20000100a00 */
[----:B------:R-:W-:-:S03]  /*93c40*/  IMAD.X R33, R19, 0x1, R25, P0 ;  /* 0x0000000113217824 */ /* 0x000fc600000e0619 */
[----:B0-----:R-:W2:Y:S04]  /*93c50*/  LDL.LU.64 R30, [R1+0x5760] ;  /* 0x00576000011e7983 */ /* 0x001ea80000300a00 */
[----:B------:R-:W-:Y:S04]  /*93c60*/  STL.64 [R1+0x2ae0], R14 ;  /* 0x002ae00e01007387 */ /* 0x000fe80000100a00 */
[----:B------:R0:W-:Y:S04]  /*93c70*/  STL.64 [R1+0x2ae8], R32 ;  /* 0x002ae82001007387 */ /* 0x0001e80000100a00 */
[----:B0-----:R-:W3:Y:S01]  /*93c80*/  LDL.LU.64 R32, [R1+0x5758] ;  /* 0x0057580001207983 */ /* 0x001ee20000300a00 */
[----:B------:R-:W-:Y:S01]  /*93c90*/  IMAD.MOV.U32 R15, RZ, RZ, R6 ;  /* 0x000000ffff0f7224 */ /* 0x000fe200078e0006 */
[----:B------:R-:W-:-:S05]  /*93ca0*/  IADD3 R16, P2, R2, R28, RZ ;  /* 0x0000001c02107210 */ /* 0x000fca0007f5e0ff */
[----:B------:R-:W-:Y:S01]  /*93cb0*/  IMAD.X R17, R19, 0x1, R27, P2 ;  /* 0x0000000113117824 */ /* 0x000fe200010e061b */
[C---:B------:R-:W-:Y:S02]  /*93cc0*/  IADD3 R14, P2, R2.reuse, R34, RZ ;  /* 0x00000022020e7210 */ /* 0x040fe40007f5e0ff */
[----:B--2---:R-:W-:-:S05]  /*93cd0*/  IADD3 R6, P1, R2, R30, RZ ;  /* 0x0000001e02067210 */ /* 0x004fca0007f3e0ff */
[----:B------:R-:W-:Y:S04]  /*93ce0*/  STL [R1+0x2af8], R6 ;  /* 0x002af80601007387 */ /* 0x000fe80000100800 */
[----:B------:R0:W-:Y:S02]  /*93cf0*/  STL.64 [R1+0x5730], R24 ;  /* 0x0057301801007387 */ /* 0x0001e40000100a00 */
[----:B0-----:R-:W-:Y:S01]  /*93d00*/  IMAD.MOV.U32 R24, RZ, RZ, R6 ;  /* 0x000000ffff187224 */ /* 0x001fe200078e0006 */
[----:B---3--:R-:W-:Y:S01]  /*93d10*/  IADD3 R6, P0, R2, R32, RZ ;  /* 0x0000002002067210 */ /* 0x008fe20007f1e0ff */
[----:B------:R-:W-:Y:S02]  /*93d20*/  IMAD.MOV.U32 R25, RZ, RZ, R7 ;  /* 0x000000ffff197224 */ /* 0x000fe400078e0007 */
[----:B------:R-:W-:-:S02]  /*93d30*/  IMAD.X R25, R19, 0x1, R29, P1 ;  /* 0x0000000113197824 */ /* 0x000fc400008e061d */
[----:B------:R-:W-:Y:S01]  /*93d40*/  IMAD.X R7, R19, 0x1, R31, P0 ;  /* 0x0000000113077824 */ /* 0x000fe200000e061f */
[----:B------:R0:W-:Y:S04]  /*93d50*/  STL.64 [R1+0x2af0], R16 ;  /* 0x002af01001007387 */ /* 0x0001e80000100a00 */
[----:B------:R-:W-:Y:S04]  /*93d60*/  STL [R1+0x2afc], R25 ;  /* 0x002afc1901007387 */ /* 0x000fe80000100800 */
[----:B------:R1:W-:Y:S01]  /*93d70*/  STL.64 [R1+0x2b00], R6 ;  /* 0x002b000601007387 */ /* 0x0003e20000100a00 */
[----:B0-----:R-:W-:-:S02]  /*93d80*/  IMAD.MOV.U32 R17, RZ, RZ, R15 ;  /* 0x000000ffff117224 */ /* 0x001fc400078e000f */
[----:B------:R-:W-:Y:S01]  /*93d90*/  IMAD.X R15, R19, 0x1, R33, P2 ;  /* 0x00000001130f7824 */ /* 0x000fe200010e0621 */
[----:B-1----:R-:W2:Y:S04]  /*93da0*/  LDL.LU.64 R6, [R1+0x5750] ;  /* 0x0057500001067983 */ /* 0x002ea80000300a00 */
[----:B------:R-:W-:Y:S04]  /*93db0*/  STL.64 [R1+0x5728], R30 ;  /* 0x0057281e01007387 */ /* 0x000fe80000100a00 */
[----:B------:R0:W-:Y:S04]  /*93dc0*/  STL.64 [R1+0x2b08], R14 ;  /* 0x002b080e01007387 */ /* 0x0001e80000100a00 */
[----:B0-----:R-:W3:Y:S01]  /*93dd0*/  LDL.LU.64 R14, [R1+0x5748] ;  /* 0x00574800010e7983 */ /* 0x001ee20000300a00 */
[----:B------:R-:W-:-:S03]  /*93de0*/  IADD3 R24, P1, R2, R36, RZ ;  /* 0x0000002402187210 */ /* 0x000fc60007f3e0ff */
[----:B------:R0:W-:Y:S02]  /*93df0*/  STL.64 [R1+0x5720], R32 ;  /* 0x0057202001007387 */ /* 0x0001e40000100a00 */
[----:B------:R-:W-:Y:S01]  /*93e00*/  IMAD.X R25, R19, 0x1, R35, P1 ;  /* 0x0000000113197824 */ /* 0x000fe200008e0623 */
[----:B------:R-:W-:-:S04]  /*93e10*/  IADD3 R16, P1, R2, R12, RZ ;  /* 0x0000000c02107210 */ /* 0x000fc80007f3e0ff */
[----:B------:R1:W-:Y:S01]  /*93e20*/  STL.64 [R1+0x2b10], R24 ;  /* 0x002b101801007387 */ /* 0x0003e20000100a00 */
[C---:B0-----:R-:W-:Y:S01]  /*93e30*/  IADD3 R32, P2, R2.reuse, R10, RZ ;  /* 0x0000000a02207210 */ /* 0x041fe20007f5e0ff */
[----:B-1----:R-:W-:Y:S02]  /*93e40*/  IMAD.MOV.U32 R25, RZ, RZ, R17 ;  /* 0x000000ffff197224 */ /* 0x002fe400078e0011 */
[C---:B------:R-:W-:Y:S01]  /*93e50*/  IMAD.X R17, R19.reuse, 0x1, R11, P1 ;  /* 0x0000000113117824 */ /* 0x040fe200008e060b */
[----:B--2---:R-:W-:Y:S01]  /*93e60*/  IADD3 R30, P0, R2, R6, RZ ;  /* 0x00000006021e7210 */ /* 0x004fe20007f1e0ff */
[----:B------:R-:W-:-:S04]  /*93e70*/  IMAD.X R33, R19, 0x1, R7, P2 ;  /* 0x0000000113217824 */ /* 0x000fc800010e0607 */
[----:B------:R-:W-:-:S05]  /*93e80*/  IMAD.X R31, R19, 0x1, R5, P0 ;  /* 0x00000001131f7824 */ /* 0x000fca00000e0605 */
[----:B------:R-:W-:Y:S04]  /*93e90*/  STL.64 [R1+0x2b18], R30 ;  /* 0x002b181e01007387 */ /* 0x000fe80000100a00 */
[----:B------:R-:W-:Y:S04]  /*93ea0*/  STL.64 [R1+0x2b20], R32 ;  /* 0x002b202001007387 */ /* 0x000fe80000100a00 */
[----:B---3--:R-:W-:Y:S04]  /*93eb0*/  STL.64 [R1+0x5710], R14 ;  /* 0x0057100e01007387 */ /* 0x008fe80000100a00 */
[----:B------:R0:W-:Y:S04]  /*93ec0*/  STL.64 [R1+0x2b28], R16 ;  /* 0x002b281001007387 */ /* 0x0001e80000100a00 */
[----:B0-----:R-:W2:Y:S01]  /*93ed0*/  LDL.LU.64 R16, [R1+0x5740] ;  /* 0x0057400001107983 */ /* 0x001ea20000300a00 */
[----:B------:R-:W-:-:S02]  /*93ee0*/  IADD3 R30, P0, R2, R14, RZ ;  /* 0x0000000e021e7210 */ /* 0x000fc40007f1e0ff */
[C---:B------:R-:W-:Y:S01]  /*93ef0*/  IADD3 R32, P2, R2.reuse, R15, RZ ;  /* 0x0000000f02207210 */ /* 0x040fe20007f5e0ff */
[----:B------:R2:W-:Y:S02]  /*93f00*/  STL.64 [R1+0x5718], R10 ;  /* 0x0057180a01007387 */ /* 0x0005e40000100a00 */
[C---:B------:R-:W-:Y:S01]  /*93f10*/  IMAD.X R31, R19.reuse, 0x1, R13, P0 ;  /* 0x00000001131f7824 */ /* 0x040fe200000e060d */
[----:B--2---:R-:W-:Y:S02]  /*93f20*/  IADD3 R10, P1, R2, R16, RZ ;  /* 0x00000010020a7210 */ /* 0x004fe40007f3e0ff */
[----:B------:R-:W2:Y:S04]  /*93f30*/  LDL.LU R2, [R1+0x573c] ;  /* 0x00573c0001027983 */ /* 0x000ea80000300800 */
[----:B------:R-:W-:Y:S04]  /*93f40*/  STL.64 [R1+0x2b30], R30 ;  /* 0x002b301e01007387 */ /* 0x000fe80000100a00 */
[----:B------:R0:W-:Y:S04]  /*93f50*/  STL [R1+0x5704], R13 ;  /* 0x0057040d01007387 */ /* 0x0001e80000100800 */
[----:B0-----:R-:W3:Y:S01]  /*93f60*/  LDL.LU R13, [R1+0x10c] ;  /* 0x00010c00010d7983 */ /* 0x001ee20000300800 */
[----:B------:R-:W-:-:S02]  /*93f70*/  IMAD.X R33, R19, 0x1, R37, P2 ;  /* 0x0000000113217824 */ /* 0x000fc400010e0625 */
[----:B------:R-:W-:Y:S02]  /*93f80*/  IMAD.MOV.U32 R31, RZ, RZ, R25 ;  /* 0x000000ffff1f7224 */ /* 0x000fe400078e0019 */
[----:B------:R-:W-:Y:S01]  /*93f90*/  IMAD.X R11, R19, 0x1, R38, P1 ;  /* 0x00000001130b7824 */ /* 0x000fe200008e0626 */
[----:B------:R-:W-:Y:S04]  /*93fa0*/  STL.64 [R1+0x2b38], R32 ;  /* 0x002b382001007387 */ /* 0x000fe80000100a00 */
[----:B------:R-:W4:Y:S04]  /*93fb0*/  LDL.LU R19, [R1+0x5738] ;  /* 0x0057380001137983 */ /* 0x000f280000300800 */
[----:B------:R-:W-:Y:S01]  /*93fc0*/  STL.64 [R1+0x2ac0], R10 ;  /* 0x002ac00a01007387 */ /* 0x000fe20000100a00 */
[----:B---3--:R-:W-:-:S05]  /*93fd0*/  IADD3 R24, P0, R13, R18, RZ ;  /* 0x000000120d187210 */ /* 0x008fca0007f1e0ff */
[----:B--2---:R-:W-:-:S05]  /*93fe0*/  IMAD.X R25, R2, 0x1, R17, P0 ;  /* 0x0000000102197824 */ /* 0x004fca00000e0611 */
[----:B------:R0:W-:Y:S04]  /*93ff0*/  STL.64 [R1+0x2ac8], R24 ;  /* 0x002ac81801007387 */ /* 0x0001e80000100a00 */
[----:B0-----:R-:W2:Y:S01]  /*94000*/  LDL.LU.64 R24, [R1+0x5730] ;  /* 0x0057300001187983 */ /* 0x001ea20000300a00 */
[C---:B------:R-:W-:Y:S02]  /*94010*/  IADD3 R32, P2, R13.reuse, R20, RZ ;  /* 0x000000140d207210 */ /* 0x040fe40007f5e0ff */
[----:B------:R-:W-:Y:S01]  /*94020*/  IADD3 R10, P1, R13, R22, RZ ;  /* 0x000000160d0a7210 */ /* 0x000fe20007f3e0ff */
[----:B------:R-:W-:Y:S02]  /*94030*/  IMAD.MOV.U32 R14, RZ, RZ, R31 ;  /* 0x000000ffff0e7224 */ /* 0x000fe400078e001f */
[----:B----4-:R-:W-:-:S02]  /*94040*/  IMAD.X R33, R2, 0x1, R19, P2 ;  /* 0x0000000102217824 */ /* 0x010fc400010e0613 */
[----:B------:R-:W-:Y:S01]  /*94050*/  IMAD.X R11, R2, 0x1, R21, P1 ;  /* 0x00000001020b7824 */ /* 0x000fe200008e0615 */
[----:B------:R-:W-:Y:S04]  /*94060*/  STL.64 [R1+0x5708], R16 ;  /* 0x0057081001007387 */ /* 0x000fe80000100a00 */
[----:B------:R0:W-:Y:S04]  /*94070*/  STL.64 [R1+0x2ad0], R32 ;  /* 0x002ad02001007387 */ /* 0x0001e80000100a00 */
[----:B------:R-:W-:Y:S01]  /*94080*/  STL.64 [R1+0x2a58], R10 ;  /* 0x002a580a01007387 */ /* 0x000fe20000100a00 */
[----:B0-----:R-:W-:-:S02]  /*94090*/  IADD3 R32, P2, R13, R26, RZ ;  /* 0x0000001a0d207210 */ /* 0x001fc40007f5e0ff */
[----:B--2---:R-:W-:-:S05]  /*940a0*/  IADD3 R30, P0, R13, R24, RZ ;  /* 0x000000180d1e7210 */ /* 0x004fca0007f1e0ff */
        /* <DEDUP_REMOVED lines=14> */
[----:B---3--:R-:W-:-:S02]  /*94190*/  IADD3 R14, P2, R13, R32, RZ ;  /* 0x000000200d0e7210 */ /* 0x008fc40007f5e0ff */
[C---:B-1----:R-:W-:Y:S01]  /*941a0*/  IADD3 R10, P1, R13.reuse, R34, RZ ;  /* 0x000000220d0a7210 */ /* 0x042fe20007f3e0ff */
[----:B------:R-:W-:Y:S02]  /*941b0*/  IMAD.MOV.U32 R25, RZ, RZ, R15 ;  /* 0x000000ffff197224 */ /* 0x000fe400078e000f */
[C---:B------:R-:W-:Y:S02]  /*941c0*/  IMAD.X R25, R2.reuse, 0x1, R29, P0 ;  /* 0x0000000102197824 */ /* 0x040fe400000e061d */
[C---:B------:R-:W-:Y:S02]  /*941d0*/  IMAD.X R15, R2.reuse, 0x1, R31, P2 ;  /* 0x00000001020f7824 */ /* 0x040fe400010e061f */
[----:B------:R-:W-:Y:S01]  /*941e0*/  IMAD.X R11, R2, 0x1, R33, P1 ;  /* 0x00000001020b7824 */ /* 0x000fe200008e0621 */
[----:B------:R0:W-:Y:S04]  /*941f0*/  STL [R1+0x2a7c], R25 ;  /* 0x002a7c1901007387 */ /* 0x0001e80000100800 */
[----:B------:R1:W-:Y:S01]  /*94200*/  STL.64 [R1+0x2a80], R14 ;  /* 0x002a800e01007387 */ /* 0x0003e20000100a00 */
[----:B------:R-:W-:-:S03]  /*94210*/  IADD3 R16, P0, R13, R36, RZ ;  /* 0x000000240d107210 */ /* 0x000fc60007f1e0ff */
[----:B------:R2:W-:Y:S01]  /*94220*/  STL.64 [R1+0x2a88], R10 ;  /* 0x002a880a01007387 */ /* 0x0005e20000100a00 */
[----:B0-----:R-:W-:Y:S01]  /*94230*/  IMAD.MOV.U32 R25, RZ, RZ, R17 ;  /* 0x000000ffff197224 */ /* 0x001fe200078e0011 */
[C---:B-1----:R-:W-:Y:S02]  /*94240*/  IADD3 R14, P2, R13.reuse, R6, RZ ;  /* 0x000000060d0e7210 */ /* 0x042fe40007f5e0ff */
[----:B--2---:R-:W2:Y:S01]  /*94250*/  LDL.LU.64 R10, [R1+0x5718] ;  /* 0x00571800010a7983 */ /* 0x004ea20000300a00 */
[C---:B------:R-:W-:Y:S02]  /*94260*/  IMAD.X R17, R2.reuse, 0x1, R35, P0 ;  /* 0x0000000102117824 */ /* 0x040fe400000e0623 */
[----:B------:R-:W-:Y:S01]  /*94270*/  IMAD.X R15, R2, 0x1, R5, P2 ;  /* 0x00000001020f7824 */ /* 0x000fe200010e0605 */
[----:B------:R-:W-:Y:S04]  /*94280*/  STL.64 [R1+0x56f0], R32 ;  /* 0x0056f02001007387 */ /* 0x000fe80000100a00 */
[----:B------:R-:W-:Y:S04]  /*94290*/  STL.64 [R1+0x2a90], R16 ;  /* 0x002a901001007387 */ /* 0x000fe80000100a00 */
[----:B------:R0:W-:Y:S04]  /*942a0*/  STL.64 [R1+0x2a98], R14 ;  /* 0x002a980e01007387 */ /* 0x0001e80000100a00 */
[----:B0-----:R-:W3:Y:S01]  /*942b0*/  LDL.LU.64 R14, [R1+0x5710] ;  /* 0x00571000010e7983 */ /* 0x001ee20000300a00 */
[C---:B------:R-:W-:Y:S01]  /*942c0*/  IADD3 R16, P0, R13.reuse, R12, RZ ;  /* 0x0000000c0d107210 */ /* 0x040fe20007f1e0ff */
[----:B------:R-:W-:Y:S01]  /*942d0*/  IMAD.MOV.U32 R17, RZ, RZ, R25 ;  /* 0x000000ffff117224 */ /* 0x000fe200078e0019 */
[----:B--2---:R-:W-:-:S05]  /*942e0*/  IADD3 R32, P1, R13, R10, RZ ;  /* 0x0000000a0d207210 */ /* 0x004fca0007f3e0ff */
[----:B------:R-:W-:-:S05]  /*942f0*/  IMAD.X R33, R2, 0x1, R7, P1 ;  /* 0x0000000102217824 */ /* 0x000fca00008e0607 */
[----:B------:R0:W-:Y:S04]  /*94300*/  STL.64 [R1+0x2aa0], R32 ;  /* 0x002aa02001007387 */ /* 0x0001e80000100a00 */
[----:B---3--:R1:W-:Y:S01]  /*94310*/  STL.64 [R1+0x56e0], R14 ;  /* 0x0056e00e01007387 */ /* 0x0083e20000100a00 */
[----:B0-----:R-:W-:Y:S01]  /*94320*/  IADD3 R32, P1, R13, R15, RZ ;  /* 0x0000000f0d207210 */ /* 0x001fe20007f3e0ff */
[----:B-1----:R-:W-:Y:S02]  /*94330*/  IMAD.MOV.U32 R15, RZ, RZ, R17 ;  /* 0x000000ffff0f7224 */ /* 0x002fe400078e0011 */
[----:B------:R-:W-:-:S05]  /*94340*/  IMAD.X R17, R2, 0x1, R11, P0 ;  /* 0x0000000102117824 */ /* 0x000fca00000e060b */
[----:B------:R0:W-:Y:S04]  /*94350*/  STL.64 [R1+0x2aa8], R16 ;  /* 0x002aa81001007387 */ /* 0x0001e80000100a00 */
[----:B0-----:R-:W2:Y:S04]  /*94360*/  LDL.LU.64 R16, [R1+0x5708] ;  /* 0x0057080001107983 */ /* 0x001ea80000300a00 */
[----:B------:R2:W-:Y:S01]  /*94370*/  STL.64 [R1+0x56e8], R10 ;  /* 0x0056e80a01007387 */ /* 0x0005e20000100a00 */
[C---:B------:R-:W-:Y:S02]  /*94380*/  IADD3 R24, P2, R13.reuse, R14, RZ ;  /* 0x0000000e0d187210 */ /* 0x040fe40007f5e0ff */
[----:B--2---:R-:W-:-:S02]  /*94390*/  IADD3 R10, P0, R13, R16, RZ ;  /* 0x000000100d0a7210 */ /* 0x004fc40007f1e0ff */
[----:B------:R-:W2:Y:S01]  /*943a0*/  LDL.LU R13, [R1+0x5704] ;  /* 0x00570400010d7983 */ /* 0x000ea20000300800 */
[C---:B------:R-:W-:Y:S02]  /*943b0*/  IMAD.X R33, R2.reuse, 0x1, R37, P1 ;  /* 0x0000000102217824 */ /* 0x040fe400008e0625 */
[C---:B------:R-:W-:Y:S02]  /*943c0*/  IMAD.X R11, R2.reuse, 0x1, R38, P0 ;  /* 0x00000001020b7824 */ /* 0x040fe400000e0626 */
[----:B--2---:R-:W-:-:S05]  /*943d0*/  IMAD.X R25, R2, 0x1, R13, P2 ;  /* 0x0000000102197824 */ /* 0x004fca00010e060d */
[----:B------:R0:W-:Y:S04]  /*943e0*/  STL.64 [R1+0x2ab0], R24 ;  /* 0x002ab01801007387 */ /* 0x0001e80000100a00 */
[----:B------:R-:W-:Y:S04]  /*943f0*/  STL.64 [R1+0x2ab8], R32 ;  /* 0x002ab82001007387 */ /* 0x000fe80000100a00 */
[----:B------:R-:W2:Y:S04]  /*94400*/  LDL.LU R2, [R1+0x5700] ;  /* 0x0057000001027983 */ /* 0x000ea80000300800 */
[----:B------:R-:W-:Y:S01]  /*94410*/  STL.64 [R1+0x2a40], R10 ;  /* 0x002a400a01007387 */ /* 0x000fe20000100a00 */
[----:B0-----:R-:W-:-:S05]  /*94420*/  IADD3 R24, P2, R15, R18, RZ ;  /* 0x000000120f187210 */ /* 0x001fca0007f5e0ff */
[----:B------:R-:W-:-:S05]  /*94430*/  IMAD.X R25, R61, 0x1, R17, P2 ;  /* 0x000000013d197824 */ /* 0x000fca00010e0611 */
[----:B------:R0:W-:Y:S04]  /*94440*/  STL.64 [R1+0x2a48], R24 ;  /* 0x002a481801007387 */ /* 0x0001e80000100a00 */
[----:B0-----:R-:W3:Y:S01]  /*94450*/  LDL.LU.64 R24, [R1+0x56f8] ;  /* 0x0056f80001187983 */ /* 0x001ee20000300a00 */
[----:B------:R-:W-:-:S03]  /*94460*/  IADD3 R32, P1, R15, R20, RZ ;  /* 0x000000140f207210 */ /* 0x000fc60007f3e0ff */
[----:B------:R0:W-:Y:S02]  /*94470*/  STL.64 [R1+0x56d8], R16 ;  /* 0x0056d81001007387 */ /* 0x0001e40000100a00 */
[----:B------:R-:W-:Y:S01]  /*94480*/  IMAD.X R33, R61, 0x1, R19, P1 ;  /* 0x000000013d217824 */ /* 0x000fe200008e0613 */
[----:B------:R-:W-:Y:S01]  /*94490*/  IADD3 R10, P0, R15, R22, RZ ;  /* 0x000000160f0a7210 */ /* 0x000fe20007f1e0ff */
[----:B0-----:R-:W-:-:S03]  /*944a0*/  IMAD.MOV.U32 R17, RZ, RZ, R15 ;  /* 0x000000ffff117224 */ /* 0x001fc600078e000f */
[----:B------:R0:W-:Y:S01]  /*944b0*/  STL.64 [R1+0x2a50], R32 ;  /* 0x002a502001007387 */ /* 0x0001e20000100a00 */
        /* <DEDUP_REMOVED lines=9> */
[C---:B------:R-:W-:Y:S02]  /*94550*/  IADD3 R10, P0, R17.reuse, R28, RZ ;  /* 0x0000001c110a7210 */ /* 0x040fe40007f1e0ff */
[----:B------:R-:W-:-:S03]  /*94560*/  IADD3 R14, P2, R17, R30, RZ ;  /* 0x0000001e110e7210 */ /* 0x000fc60007f5e0ff */
[C---:B------:R-:W-:Y:S01]  /*94570*/  IMAD.X R11, R61.reuse, 0x1, R27, P0 ;  /* 0x000000013d0b7824 */ /* 0x040fe200000e061b */
[----:B------:R-:W-:Y:S04]  /*94580*/  STL.64 [R1+0x56d0], R24 ;  /* 0x0056d01801007387 */ /* 0x000fe80000100a00 */
        /* <DEDUP_REMOVED lines=10> */
[----:B------:R-:W-:-:S03]  /*94630*/  IADD3 R14, P2, R17, R36, RZ ;  /* 0x00000024110e7210 */ /* 0x000fc60007f5e0ff */
[----:B------:R-:W-:Y:S02]  /*94640*/  STL.64 [R1+0x56c8], R32 ;  /* 0x0056c82001007387 */ /* 0x000fe40000100a00 */
[----:B------:R-:W-:-:S05]  /*94650*/  IMAD.X R15, R61, 0x1, R35, P2 ;  /* 0x000000013d0f7824 */ /* 0x000fca00010e0623 */
[----:B------:R0:W-:Y:S01]  /*94660*/  STL.64 [R1+0x2a20], R14 ;  /* 0x002a200e01007387 */ /* 0x0001e20000100a00 */
[----:B------:R-:W-:-:S03]  /*94670*/  IADD3 R24, P1, R17, R6, RZ ;  /* 0x0000000611187210 */ /* 0x000fc60007f3e0ff */
[----:B0-----:R-:W4:Y:S04]  /*94680*/  LDL.LU.64 R14, [R1+0x56e0] ;  /* 0x0056e000010e7983 */ /* 0x001f280000300a00 */
[----:B------:R0:W-:Y:S01]  /*94690*/  STL.64 [R1+0x56c0], R34 ;  /* 0x0056c02201007387 */ /* 0x0001e20000100a00 */
[----:B------:R-:W-:Y:S02]  /*946a0*/  IMAD.X R25, R61, 0x1, R5, P1 ;  /* 0x000000013d197824 */ /* 0x000fe400008e0605 */
[----:B0-----:R-:W-:-:S05]  /*946b0*/  IMAD.MOV.U32 R35, RZ, RZ, R17 ;  /* 0x000000ffff237224 */ /* 0x001fca00078e0011 */
[----:B------:R-:W-:Y:S01]  /*946c0*/  IADD3 R16, P2, R35, R12, RZ ;  /* 0x0000000c23107210 */ /* 0x000fe20007f5e0ff */
[----:B------:R-:W-:Y:S01]  /*946d0*/  STL.64 [R1+0x2a28], R24 ;  /* 0x002a281801007387 */ /* 0x000fe20000100a00 */
[----:B---3--:R-:W-:-:S03]  /*946e0*/  IADD3 R32, P0, R17, R10, RZ ;  /* 0x0000000a11207210 */ /* 0x008fc60007f1e0ff */
[C---:B------:R-:W-:Y:S02]  /*946f0*/  IMAD.X R17, R61.reuse, 0x1, R11, P2 ;  /* 0x000000013d117824 */ /* 0x040fe400010e060b */
[----:B------:R-:W-:-:S05]  /*94700*/  IMAD.X R33, R61, 0x1, R7, P0 ;  /* 0x000000013d217824 */ /* 0x000fca00000e0607 */
[----:B------:R-:W-:Y:S04]  /*94710*/  STL.64 [R1+0x2a30], R32 ;  /* 0x002a302001007387 */ /* 0x000fe80000100a00 */
[----:B------:R0:W-:Y:S04]  /*94720*/  STL.64 [R1+0x2a38], R16 ;  /* 0x002a381001007387 */ /* 0x0001e80000100a00 */
[----:B0-----:R-:W3:Y:S01]  /*94730*/  LDL.LU.64 R16, [R1+0x56d8] ;  /* 0x0056d80001107983 */ /* 0x001ee20000300a00 */
[C---:B----4-:R-:W-:Y:S02]  /*94740*/  IADD3 R24, P1, R35.reuse, R14, RZ ;  /* 0x0000000e23187210 */ /* 0x050fe40007f3e0ff */
[----:B------:R-:W-:-:S03]  /*94750*/  IADD3 R32, P0, R35, R15, RZ ;  /* 0x0000000f23207210 */ /* 0x000fc60007f1e0ff */
[C---:B------:R-:W-:Y:S02]  /*94760*/  IMAD.X R25, R61.reuse, 0x1, R13, P1 ;  /* 0x000000013d197824 */ /* 0x040fe400008e060d */
[----:B------:R-:W-:-:S03]  /*94770*/  IMAD.X R33, R61, 0x1, R37, P0 ;  /* 0x000000013d217824 */ /* 0x000fc600000e0625 */
[----:B------:R0:W-:Y:S04]  /*94780*/  STL.64 [R1+0x29d8], R24 ;  /* 0x0029d81801007387 */ /* 0x0001e80000100a00 */
[----:B------:R-:W-:Y:S01]  /*94790*/  STL.64 [R1+0x29e0], R32 ;  /* 0x0029e02001007387 */ /* 0x000fe20000100a00 */
[----:B0-----:R-:W-:Y:S02]  /*947a0*/  IADD3 R24, P1, R60, R18, RZ ;  /* 0x000000123c187210 */ /* 0x001fe40007f3e0ff */
[----:B---3--:R-:W-:-:S03]  /*947b0*/  IADD3 R34, P2, R35, R16, RZ ;  /* 0x0000001023227210 */ /* 0x008fc60007f5e0ff */
[----:B------:R-:W-:Y:S02]  /*947c0*/  IMAD.X R25, R58, 0x1, R17, P1 ;  /* 0x000000013a197824 */ /* 0x000fe400008e0611 */
[----:B------:R-:W-:-:S05]  /*947d0*/  IMAD.X R35, R61, 0x1, R38, P2 ;  /* 0x000000013d237824 */ /* 0x000fca00010e0626 */
[----:B------:R-:W-:Y:S04]  /*947e0*/  STL.64 [R1+0x29c0], R34 ;  /* 0x0029c02201007387 */ /* 0x000fe80000100a00 */
[----:B------:R0:W-:Y:S04]  /*947f0*/  STL.64 [R1+0x29c8], R24 ;  /* 0x0029c81801007387 */ /* 0x0001e80000100a00 */
[----:B0-----:R-:W3:Y:S01]  /*94800*/  LDL.LU.64 R24, [R1+0x56d0] ;  /* 0x0056d00001187983 */ /* 0x001ee20000300a00 */
[C---:B------:R-:W-:Y:S02]  /*94810*/  IADD3 R32, P0, R60.reuse, R20, RZ ;  /* 0x000000143c207210 */ /* 0x040fe40007f1e0ff */
[----:B------:R-:W-:-:S03]  /*94820*/  IADD3 R34, P2, R60, R22, RZ ;  /* 0x000000163c227210 */ /* 0x000fc60007f5e0ff */
[C---:B------:R-:W-:Y:S02]  /*94830*/  IMAD.X R33, R58.reuse, 0x1, R19, P0 ;  /* 0x000000013a217824 */ /* 0x040fe400000e0613 */
[----:B------:R-:W-:Y:S01]  /*94840*/  IMAD.X R35, R58, 0x1, R21, P2 ;  /* 0x000000013a237824 */ /* 0x000fe200010e0615 */
[----:B------:R-:W-:Y:S04]  /*94850*/  STL.64 [R1+0x56b8], R16 ;  /* 0x0056b81001007387 */ /* 0x000fe80000100a00 */
[----:B------:R0:W-:Y:S04]  /*94860*/  STL.64 [R1+0x29d0], R32 ;  /* 0x0029d02001007387 */ /* 0x0001e80000100a00 */
[----:B------:R1:W-:Y:S01]  /*94870*/  STL.64 [R1+0x2958], R34 ;  /* 0x0029582201007387 */ /* 0x0003e20000100a00 */
[----:B0-----:R-:W-:-:S02]  /*94880*/  IADD3 R32, P0, R60, R26, RZ ;  /* 0x0000001a3c207210 */ /* 0x001fc40007f1e0ff */
[----:B-1----:R-:W-:-:S05]  /*94890*/  IADD3 R34, P2, R60, R28, RZ ;  /* 0x0000001c3c227210 */ /* 0x002fca0007f5e0ff */
[----:B------:R-:W-:Y:S01]  /*948a0*/  IMAD.X R35, R58, 0x1, R27, P2 ;  /* 0x000000013a237824 */ /* 0x000fe200010e061b */
[----:B---3--:R-:W-:Y:S01]  /*948b0*/  IADD3 R16, P1, R60, R24, RZ ;  /* 0x000000183c107210 */ /* 0x008fe20007f3e0ff */
[----:B------:R-:W-:-:S04]  /*948c0*/  IMAD.X R33, R58, 0x1, R25, P0 ;  /* 0x000000013a217824 */ /* 0x000fc800000e0619 */
[----:B------:R-:W-:-:S05]  /*948d0*/  IMAD.X R17, R58, 0x1, R23, P1 ;  /* 0x000000013a117824 */ /* 0x000fca00008e0617 */
[----:B------:R-:W-:Y:S04]  /*948e0*/  STL.64 [R1+0x2960], R16 ;  /* 0x0029601001007387 */ /* 0x000fe80000100a00 */
[----:B------:R0:W-:Y:S04]  /*948f0*/  STL.64 [R1+0x2968], R32 ;  /* 0x0029682001007387 */ /* 0x0001e80000100a00 */
[----:B0-----:R-:W3:Y:S04]  /*94900*/  LDL.LU.64 R32, [R1+0x56c8] ;  /* 0x0056c80001207983 */ /* 0x001ee80000300a00 */
[----:B------:R-:W-:Y:S04]  /*94910*/  STL.64 [R1+0x56b0], R24 ;  /* 0x0056b01801007387 */ /* 0x000fe80000100a00 */
[----:B------:R0:W-:Y:S04]  /*94920*/  STL.64 [R1+0x2970], R34 ;  /* 0x0029702201007387 */ /* 0x0001e80000100a00 */
[----:B0-----:R-:W4:Y:S01]  /*94930*/  LDL.LU.64 R34, [R1+0x56c0] ;  /* 0x0056c00001227983 */ /* 0x001f220000300a00 */
[----:B------:R-:W-:-:S03]  /*94940*/  IADD3 R16, P1, R60, R30, RZ ;  /* 0x0000001e3c107210 */ /* 0x000fc60007f3e0ff */
[----:B------:R-:W-:Y:S02]  /*94950*/  STL.64 [R1+0x56a8], R26 ;  /* 0x0056a81a01007387 */ /* 0x000fe40000100a00 */
[----:B------:R-:W-:-:S05]  /*94960*/  IMAD.X R17, R58, 0x1, R29, P1 ;  /* 0x000000013a117824 */ /* 0x000fca00008e061d */
[----:B------:R0:W-:Y:S02]  /*94970*/  STL.64 [R1+0x2978], R16 ;  /* 0x0029781001007387 */ /* 0x0001e40000100a00 */
[C---:B0-----:R-:W-:Y:S02]  /*94980*/  IADD3 R16, P1, R60.reuse, R36, RZ ;  /* 0x000000243c107210 */ /* 0x041fe40007f3e0ff */
[----:B---3--:R-:W-:-:S05]  /*94990*/  IADD3 R24, P0, R60, R32, RZ ;  /* 0x000000203c187210 */ /* 0x008fca0007f1e0ff */
[----:B------:R-:W-:Y:S01]  /*949a0*/  IMAD.X R25, R58, 0x1, R31, P0 ;  /* 0x000000013a197824 */ /* 0x000fe200000e061f */
[----:B----4-:R-:W-:Y:S01]  /*949b0*/  IADD3 R26, P2, R60, R34, RZ ;  /* 0x000000223c1a7210 */ /* 0x010fe20007f5e0ff */
[----:B------:R-:W-:-:S04]  /*949c0*/  IMAD.X R17, R58, 0x1, R35, P1 ;  /* 0x000000013a117824 */ /* 0x000fc800008e0623 */
[----:B------:R-:W-:Y:S01]  /*949d0*/  IMAD.X R27, R58, 0x1, R33, P2 ;  /* 0x000000013a1b7824 */ /* 0x000fe200010e0621 */
[----:B------:R0:W-:Y:S04]  /*949e0*/  STL.64 [R1+0x2980], R24 ;  /* 0x0029801801007387 */ /* 0x0001e80000100a00 */
[----:B------:R1:W-:Y:S04]  /*949f0*/  STL.64 [R1+0x2988], R26 ;  /* 0x0029881a01007387 */ /* 0x0003e80000100a00 */
[----:B------:R3:W-:Y:S01]  /*94a00*/  STL.64 [R1+0x2990], R16 ;  /* 0x0029901001007387 */ /* 0x0007e20000100a00 */
[----:B0-----:R-:W-:-:S02]  /*94a10*/  IADD3 R24, P0, R60, R6, RZ ;  /* 0x000000063c187210 */ /* 0x001fc40007f1e0ff */
[C---:B-1----:R-:W-:Y:S02]  /*94a20*/  IADD3 R26, P2, R60.reuse, R10, RZ ;  /* 0x0000000a3c1a7210 */ /* 0x042fe40007f5e0ff */
[----:B---3--:R-:W-:Y:S01]  /*94a30*/  IADD3 R16, P1, R60, R12, RZ ;  /* 0x0000000c3c107210 */ /* 0x008fe20007f3e0ff */
[C---:B------:R-:W-:Y:S02]  /*94a40*/  IMAD.X R25, R58.reuse, 0x1, R5, P0 ;  /* 0x000000013a197824 */ /* 0x040fe400000e0605 */
[C---:B------:R-:W-:Y:S02]  /*94a50*/  IMAD.X R27, R58.reuse, 0x1, R7, P2 ;  /* 0x000000013a1b7824 */ /* 0x040fe400010e0607 */
[----:B------:R-:W-:Y:S01]  /*94a60*/  IMAD.X R17, R58, 0x1, R11, P1 ;  /* 0x000000013a117824 */ /* 0x000fe200008e060b */
[----:B------:R-:W-:Y:S04]  /*94a70*/  STL.64 [R1+0x2998], R24 ;  /* 0x0029981801007387 */ /* 0x000fe80000100a00 */
[----:B------:R-:W-:Y:S04]  /*94a80*/  STL.64 [R1+0x29a0], R26 ;  /* 0x0029a01a01007387 */ /* 0x000fe80000100a00 */
[----:B------:R0:W-:Y:S04]  /*94a90*/  STL.64 [R1+0x29a8], R16 ;  /* 0x0029a81001007387 */ /* 0x0001e80000100a00 */
[----:B0-----:R-:W3:Y:S01]  /*94aa0*/  LDL.LU.64 R16, [R1+0x56b8] ;  /* 0x0056b80001107983 */ /* 0x001ee20000300a00 */
[----:B------:R-:W-:-:S02]  /*94ab0*/  IADD3 R24, P0, R60, R14, RZ ;  /* 0x0000000e3c187210 */ /* 0x000fc40007f1e0ff */
        /* <DEDUP_REMOVED lines=23> */
[----:B------:R-:W-:-:S05]  /*94c30*/  IMAD.X R17, R59, 0x1, R23, P0 ;  /* 0x000000013b117824 */ /* 0x000fca00000e0617 */
[----:B------:R0:W-:Y:S01]  /*94c40*/  STL.64 [R1+0x28e0], R16 ;  /* 0x0028e01001007387 */ /* 0x0001e20000100a00 */
[----:B----4-:R-:W-:Y:S01]  /*94c50*/  IADD3 R18, P2, R57, R26, RZ ;  /* 0x0000001a39127210 */ /* 0x010fe20007f5e0ff */
[----:B------:R-:W-:-:S04]  /*94c60*/  IMAD.X R61, R59, 0x1, R27, P1 ;  /* 0x000000013b3d7824 */ /* 0x000fc800008e061b */
[----:B------:R-:W-:Y:S01]  /*94c70*/  IMAD.X R19, R59, 0x1, R25, P2 ;  /* 0x000000013b137824 */ /* 0x000fe200010e0619 */
[----:B0-----:R-:W-:-:S04]  /*94c80*/  IADD3 R16, P0, R57, R30, RZ ;  /* 0x0000001e39107210 */ /* 0x001fc80007f1e0ff */
[----:B------:R0:W-:Y:S01]  /*94c90*/  STL.64 [R1+0x28e8], R18 ;  /* 0x0028e81201007387 */ /* 0x0001e20000100a00 */
[----:B------:R-:W-:-:S03]  /*94ca0*/  IMAD.X R17, R59, 0x1, R29, P0 ;  /* 0x000000013b117824 */ /* 0x000fc600000e061d */
[----:B------:R1:W-:Y:S04]  /*94cb0*/  STL.64 [R1+0x28f0], R60 ;  /* 0x0028f03c01007387 */ /* 0x0003e80000100a00 */
[----:B------:R3:W-:Y:S01]  /*94cc0*/  STL.64 [R1+0x28f8], R16 ;  /* 0x0028f81001007387 */ /* 0x0007e20000100a00 */
[C---:B0-----:R-:W-:Y:S02]  /*94cd0*/  IADD3 R18, P2, R57.reuse, R32, RZ ;  /* 0x0000002039127210 */ /* 0x041fe40007f5e0ff */
[----:B-1----:R-:W-:-:S03]  /*94ce0*/  IADD3 R60, P1, R57, R34, RZ ;  /* 0x00000022393c7210 */ /* 0x002fc60007f3e0ff */
[----:B------:R-:W-:Y:S01]  /*94cf0*/  IMAD.X R19, R59, 0x1, R31, P2 ;  /* 0x000000013b137824 */ /* 0x000fe200010e061f */
[----:B---3--:R-:W-:Y:S01]  /*94d00*/  IADD3 R16, P0, R57, R36, RZ ;  /* 0x0000002439107210 */ /* 0x008fe20007f1e0ff */
[----:B------:R-:W-:-:S03]  /*94d10*/  IMAD.X R61, R59, 0x1, R33, P1 ;  /* 0x000000013b3d7824 */ /* 0x000fc600008e0621 */
[----:B------:R0:W-:Y:S01]  /*94d20*/  STL.64 [R1+0x2900], R18 ;  /* 0x0029001201007387 */ /* 0x0001e20000100a00 */
[----:B------:R-:W-:-:S03]  /*94d30*/  IMAD.X R17, R59, 0x1, R35, P0 ;  /* 0x000000013b117824 */ /* 0x000fc600000e0623 */
[----:B------:R1:W-:Y:S04]  /*94d40*/  STL.64 [R1+0x5690], R32 ;  /* 0x0056902001007387 */ /* 0x0003e80000100a00 */
[----:B------:R3:W-:Y:S04]  /*94d50*/  STL.64 [R1+0x2908], R60 ;  /* 0x0029083c01007387 */ /* 0x0007e80000100a00 */
[----:B------:R4:W-:Y:S01]  /*94d60*/  STL.64 [R1+0x2910], R16 ;  /* 0x0029101001007387 */ /* 0x0009e20000100a00 */
[C---:B0-----:R-:W-:Y:S01]  /*94d70*/  IADD3 R18, P2, R57.reuse, R6, RZ ;  /* 0x0000000639127210 */ /* 0x041fe20007f5e0ff */
[----:B-1----:R-:W-:Y:S01]  /*94d80*/  IMAD.MOV.U32 R33, RZ, RZ, R59 ;  /* 0x000000ffff217224 */ /* 0x002fe200078e003b */
[----:B---3--:R-:W-:-:S03]  /*94d90*/  IADD3 R60, P1, R57, R10, RZ ;  /* 0x0000000a393c7210 */ /* 0x008fc60007f3e0ff */
[----:B------:R-:W-:Y:S01]  /*94da0*/  IMAD.X R19, R59, 0x1, R5, P2 ;  /* 0x000000013b137824 */ /* 0x000fe200010e0605 */
[----:B----4-:R-:W-:Y:S01]  /*94db0*/  IADD3 R16, P0, R57, R12, RZ ;  /* 0x0000000c39107210 */ /* 0x010fe20007f1e0ff */
[----:B------:R-:W-:-:S03]  /*94dc0*/  IMAD.X R61, R33, 0x1, R7, P1 ;  /* 0x00000001213d7824 */ /* 0x000fc600008e0607 */
[----:B------:R0:W-:Y:S01]  /*94dd0*/  STL.64 [R1+0x2918], R18 ;  /* 0x0029181201007387 */ /* 0x0001e20000100a00 */
[----:B------:R-:W-:-:S03]  /*94de0*/  IMAD.X R17, R33, 0x1, R11, P0 ;  /* 0x0000000121117824 */ /* 0x000fc600000e060b */
[----:B0-----:R-:W3:Y:S04]  /*94df0*/  LDL.LU.64 R18, [R1+0x56a0] ;  /* 0x0056a00001127983 */ /* 0x001ee80000300a00 */
[----:B------:R-:W-:Y:S04]  /*94e00*/  STL.64 [R1+0x2920], R60 ;  /* 0x0029203c01007387 */ /* 0x000fe80000100a00 */
[----:B------:R0:W-:Y:S04]  /*94e10*/  STL.64 [R1+0x2928], R16 ;  /* 0x0029281001007387 */ /* 0x0001e80000100a00 */
[----:B0-----:R-:W4:Y:S01]  /*94e20*/  LDL.LU.64 R16, [R1+0x5698] ;  /* 0x0056980001107983 */ /* 0x001f220000300a00 */
[----:B------:R-:W-:Y:S01]  /*94e30*/  IMAD.MOV.U32 R59, RZ, RZ, R56 ;  /* 0x000000ffff3b7224 */ /* 0x000fe200078e0038 */
[----:B------:R-:W-:-:S02]  /*94e40*/  IADD3 R32, P2, R57, R14, RZ ;  /* 0x0000000e39207210 */ /* 0x000fc40007f5e0ff */
[C---:B------:R-:W-:Y:S02]  /*94e50*/  IADD3 R60, P1, R57.reuse, R15, RZ ;  /* 0x0000000f393c7210 */ /* 0x040fe40007f3e0ff */
[----:B------:R-:W-:Y:S02]  /*94e60*/  SHF.R.S32.HI R58, RZ, 0x1f, R0 ;  /* 0x0000001fff3a7819 */ /* 0x000fe40000011400 */
[----:B----4-:R-:W-:Y:S01]  /*94e70*/  IADD3 R56, P0, R57, R16, RZ ;  /* 0x0000001039387210 */ /* 0x010fe20007f1e0ff */
[----:B------:R-:W-:-:S04]  /*94e80*/  IMAD.MOV.U32 R57, RZ, RZ, R33 ;  /* 0x000000ffff397224 */ /* 0x000fc800078e0021 */
[C---:B------:R-:W-:Y:S02]  /*94e90*/  IMAD.X R33, R57.reuse, 0x1, R13, P2 ;  /* 0x0000000139217824 */ /* 0x040fe400010e060d */
[----:B------:R-:W-:-:S03]  /*94ea0*/  IMAD.X R61, R57, 0x1, R37, P1 ;  /* 0x00000001393d7824 */ /* 0x000fc600008e0625 */
[----:B------:R3:W-:Y:S01]  /*94eb0*/  STL.64 [R1+0x2930], R32 ;  /* 0x0029302001007387 */ /* 0x0007e20000100a00 */
[----:B------:R-:W-:-:S03]  /*94ec0*/  IMAD.X R57, R57, 0x1, R38, P0 ;  /* 0x0000000139397824 */ /* 0x000fc600000e0626 */
[----:B------:R0:W-:Y:S01]  /*94ed0*/  STL.64 [R1+0x2938], R60 ;  /* 0x0029383c01007387 */ /* 0x0001e20000100a00 */
[----:B---3--:R-:W-:-:S03]  /*94ee0*/  IADD3 R32, P2, R0, R18, RZ ;  /* 0x0000001200207210 */ /* 0x008fc60007f5e0ff */
[----:B------:R1:W-:Y:S02]  /*94ef0*/  STL.64 [R1+0x28c0], R56 ;  /* 0x0028c03801007387 */ /* 0x0003e40000100a00 */
[----:B------:R-:W-:Y:S01]  /*94f00*/  IMAD.X R33, R58, 0x1, R17, P2 ;  /* 0x000000013a217824 */ /* 0x000fe200010e0611 */
[----:B0-----:R-:W-:-:S04]  /*94f10*/  IADD3 R60, P1, R0, R20, RZ ;  /* 0x00000014003c7210 */ /* 0x001fc80007f3e0ff */
[----:B------:R0:W-:Y:S01]  /*94f20*/  STL.64 [R1+0x28c8], R32 ;  /* 0x0028c82001007387 */ /* 0x0001e20000100a00 */
[----:B-1----:R-:W-:Y:S01]  /*94f30*/  IADD3 R56, P0, R0, R22, RZ ;  /* 0x0000001600387210 */ /* 0x002fe20007f1e0ff */
[C---:B------:R-:W-:Y:S02]  /*94f40*/  IMAD.X R61, R58.reuse, 0x1, R19, P1 ;  /* 0x000000013a3d7824 */ /* 0x040fe400008e0613 */
[----:B------:R-:W-:Y:S02]  /*94f50*/  STL.64 [R1+0x5688], R18 ;  /* 0x0056881201007387 */ /* 0x000fe40000100a00 */
[----:B------:R-:W-:Y:S01]  /*94f60*/  IMAD.X R57, R58, 0x1, R21, P0 ;  /* 0x000000013a397824 */ /* 0x000fe200000e0615 */
[----:B0-----:R-:W-:Y:S01]  /*94f70*/  IADD3 R32, P2, R0, R24, RZ ;  /* 0x0000001800207210 */ /* 0x001fe20007f5e0ff */
[----:B------:R-:W-:Y:S04]  /*94f80*/  STL.64 [R1+0x28d0], R60 ;  /* 0x0028d03c01007387 */ /* 0x000fe80000100a00 */
[----:B------:R-:W-:Y:S01]  /*94f90*/  IMAD.X R33, R58, 0x1, R23, P2 ;  /* 0x000000013a217824 */ /* 0x000fe200010e0617 */
[----:B------:R-:W-:Y:S04]  /*94fa0*/  STL.64 [R1+0x2858], R56 ;  /* 0x0028583801007387 */ /* 0x000fe80000100a00 */
[----:B------:R0:W-:Y:S04]  /*94fb0*/  STL.64 [R1+0x2860], R32 ;  /* 0x0028602001007387 */ /* 0x0001e80000100a00 */
[----:B0-----:R-:W3:Y:S01]  /*94fc0*/  LDL.LU.64 R32, [R1+0x5690] ;  /* 0x0056900001207983 */ /* 0x001ee20000300a00 */
[----:B------:R-:W-:-:S02]  /*94fd0*/  IADD3 R60, P1, R0, R26, RZ ;  /* 0x0000001a003c7210 */ /* 0x000fc40007f3e0ff */
[C---:B------:R-:W-:Y:S02]  /*94fe0*/  IADD3 R56, P0, R0.reuse, R28, RZ ;  /* 0x0000001c00387210 */ /* 0x040fe40007f1e0ff */
[----:B------:R-:W-:Y:S01]  /*94ff0*/  IADD3 R18, P2, R0, R30, RZ ;  /* 0x0000001e00127210 */ /* 0x000fe20007f5e0ff */
[C---:B------:R-:W-:Y:S02]  /*95000*/  IMAD.X R61, R58.reuse, 0x1, R25, P1 ;  /* 0x000000013a3d7824 */ /* 0x040fe400008e0619 */
        /* <DEDUP_REMOVED lines=11> */
[----:B------:R0:W-:Y:S04]  /*950c0*/  STL.64 [R1+0x2880], R60 ;  /* 0x0028803c01007387 */ /* 0x0001e80000100a00 */
[----:B------:R1:W-:Y:S04]  /*950d0*/  STL.64 [R1+0x2888], R56 ;  /* 0x0028883801007387 */ /* 0x0003e80000100a00 */
[----:B------:R3:W-:Y:S01]  /*950e0*/  STL.64 [R1+0x2890], R18 ;  /* 0x0028901201007387 */ /* 0x0007e20000100a00 */
[C---:B0-----:R-:W-:Y:S02]  /*950f0*/  IADD3 R60, P1, R0.reuse, R6, RZ ;  /* 0x00000006003c7210 */ /* 0x041fe40007f3e0ff */
[----:B-1----:R-:W-:-:S02]  /*95100*/  IADD3 R56, P0, R0, R10, RZ ;  /* 0x0000000a00387210 */ /* 0x002fc40007f1e0ff */
[----:B---3--:R-:W-:Y:S01]  /*95110*/  IADD3 R18, P2, R0, R12, RZ ;  /* 0x0000000c00127210 */ /* 0x008fe20007f5e0ff */
[C---:B------:R-:W-:Y:S02]  /*95120*/  IMAD.X R61, R58.reuse, 0x1, R5, P1 ;  /* 0x000000013a3d7824 */ /* 0x040fe400008e0605 */
[C---:B------:R-:W-:Y:S02]  /*95130*/  IMAD.X R57, R58.reuse, 0x1, R7, P0 ;  /* 0x000000013a397824 */ /* 0x040fe400000e0607 */
[----:B------:R-:W-:Y:S01]  /*95140*/  IMAD.X R19, R58, 0x1, R11, P2 ;  /* 0x000000013a137824 */ /* 0x000fe200010e060b */
[----:B------:R-:W-:Y:S04]  /*95150*/  STL.64 [R1+0x2898], R60 ;  /* 0x0028983c01007387 */ /* 0x000fe80000100a00 */
[----:B------:R-:W-:Y:S04]  /*95160*/  STL.64 [R1+0x28a0], R56 ;  /* 0x0028a03801007387 */ /* 0x000fe80000100a00 */
[----:B------:R-:W-:Y:S04]  /*95170*/  STL.64 [R1+0x5678], R6 ;  /* 0x0056780601007387 */ /* 0x000fe80000100a00 */
[----:B------:R0:W-:Y:S04]  /*95180*/  STL.64 [R1+0x28a8], R18 ;  /* 0x0028a81201007387 */ /* 0x0001e80000100a00 */
[----:B0-----:R-:W3:Y:S01]  /*95190*/  LDL.LU.64 R18, [R1+0x5688] ;  /* 0x0056880001127983 */ /* 0x001ee20000300a00 */
[----:B------:R-:W-:-:S02]  /*951a0*/  IADD3 R60, P1, R0, R14, RZ ;  /* 0x0000000e003c7210 */ /* 0x000fc40007f3e0ff */
[----:B------:R-:W-:Y:S02]  /*951b0*/  IADD3 R56, P0, R0, R15, RZ ;  /* 0x0000000f00387210 */ /* 0x000fe40007f1e0ff */
[----:B------:R-:W-:Y:S01]  /*951c0*/  IADD3 R6, P2, R47, R36, RZ ;  /* 0x000000242f067210 */ /* 0x000fe20007f5e0ff */
[C---:B------:R-:W-:Y:S02]  /*951d0*/  IMAD.X R61, R58.reuse, 0x1, R13, P1 ;  /* 0x000000013a3d7824 */ /* 0x040fe400008e060d */
[----:B------:R-:W-:Y:S02]  /*951e0*/  IMAD.X R57, R58, 0x1, R37, P0 ;  /* 0x000000013a397824 */ /* 0x000fe400000e0625 */
[----:B------:R-:W-:Y:S01]  /*951f0*/  IMAD.X R7, R51, 0x1, R35, P2 ;  /* 0x0000000133077824 */ /* 0x000fe200010e0623 */
[----:B------:R0:W-:Y:S02]  /*95200*/  STL.64 [R1+0x28b0], R60 ;  /* 0x0028b03c01007387 */ /* 0x0001e40000100a00 */
[----:B0-----:R-:W-:-:S02]  /*95210*/  IADD3 R60, P1, R0, R16, RZ ;  /* 0x00000010003c7210 */ /* 0x001fc40007f3e0ff */
[----:B------:R-:W4:Y:S04]  /*95220*/  LDL.LU R0, [R1+0x5684] ;  /* 0x0056840001007983 */ /* 0x000f280000300800 */
[----:B------:R0:W-:Y:S04]  /*95230*/  STL.64 [R1+0x28b8], R56 ;  /* 0x0028b83801007387 */ /* 0x0001e80000100a00 */
[----:B------:R-:W-:Y:S01]  /*95240*/  STL.64 [R1+0x47d8], R6 ;  /* 0x0047d80601007387 */ /* 0x000fe20000100a00 */
[----:B------:R-:W-:-:S05]  /*95250*/  IMAD.X R61, R58, 0x1, R38, P1 ;  /* 0x000000013a3d7824 */ /* 0x000fca00008e0626 */
[----:B------:R1:W-:Y:S01]  /*95260*/  STL.64 [R1+0x2840], R60 ;  /* 0x0028403c01007387 */ /* 0x0003e20000100a00 */
[C---:B0-----:R-:W-:Y:S02]  /*95270*/  IADD3 R56, P0, R59.reuse, R20, RZ ;  /* 0x000000143b387210 */ /* 0x041fe40007f1e0ff */
[----:B-1----:R-:W-:-:S05]  /*95280*/  IADD3 R60, P1, R59, R22, RZ ;  /* 0x000000163b3c7210 */ /* 0x002fca0007f3e0ff */
[----:B------:R-:W-:Y:S01]  /*95290*/  IMAD.X R61, R55, 0x1, R21, P1 ;  /* 0x00000001373d7824 */ /* 0x000fe200008e0615 */
[----:B---3--:R-:W-:-:S05]  /*952a0*/  IADD3 R6, P2, R59, R18, RZ ;  /* 0x000000123b067210 */ /* 0x008fca0007f5e0ff */
[C---:B------:R-:W-:Y:S02]  /*952b0*/  IMAD.X R7, R55.reuse, 0x1, R17, P2 ;  /* 0x0000000137077824 */ /* 0x040fe400010e0611 */
[----:B------:R-:W-:-:S03]  /*952c0*/  IMAD.X R57, R55, 0x1, R19, P0 ;  /* 0x0000000137397824 */ /* 0x000fc600000e0613 */
[----:B------:R0:W-:Y:S04]  /*952d0*/  STL.64 [R1+0x2848], R6 ;  /* 0x0028480601007387 */ /* 0x0001e80000100a00 */
        /* <DEDUP_REMOVED lines=9> */
[----:B------:R-:W-:Y:S01]  /*95370*/  STL.64 [R1+0x27e8], R56 ;  /* 0x0027e83801007387 */ /* 0x000fe20000100a00 */
[----:B0-----:R-:W-:-:S03]  /*95380*/  IADD3 R6, P2, R59, R30, RZ ;  /* 0x0000001e3b067210 */ /* 0x001fc60007f5e0ff */
[----:B------:R0:W-:Y:S02]  /*95390*/  STL.64 [R1+0x27f0], R60 ;  /* 0x0027f03c01007387 */ /* 0x0001e40000100a00 */
[----:B------:R-:W-:Y:S02]  /*953a0*/  IMAD.X R7, R55, 0x1, R29, P2 ;  /* 0x0000000137077824 */ /* 0x000fe400010e061d */
[----:B0-----:R-:W3:Y:S04]  /*953b0*/  LDL.LU R61, [R1+0x5680] ;  /* 0x00568000013d7983 */ /* 0x001ee80000300800 */
[----:B------:R0:W-:Y:S04]  /*953c0*/  STL.64 [R1+0x27f8], R6 ;  /* 0x0027f80601007387 */ /* 0x0001e80000100a00 */
[----:B0-----:R-:W2:Y:S01]  /*953d0*/  LDL.LU.64 R6, [R1+0x5678] ;  /* 0x0056780001067983 */ /* 0x001ea20000300a00 */
[----:B------:R-:W-:-:S02]  /*953e0*/  IADD3 R56, P0, R59, R32, RZ ;  /* 0x000000203b387210 */ /* 0x000fc40007f1e0ff */
[----:B------:R-:W-:-:S03]  /*953f0*/  IADD3 R60, P1, R59, R34, RZ ;  /* 0x000000223b3c7210 */ /* 0x000fc60007f3e0ff */
[----:B------:R-:W-:Y:S02]  /*95400*/  IMAD.X R57, R55, 0x1, R31, P0 ;  /* 0x0000000137397824 */ /* 0x000fe400000e061f */
[----:B------:R-:W-:Y:S04]  /*95410*/  STL [R1+0x2808], R60 ;  /* 0x0028083c01007387 */ /* 0x000fe80000100800 */
[----:B------:R0:W-:Y:S04]  /*95420*/  STL.64 [R1+0x5670], R28 ;  /* 0x0056701c01007387 */ /* 0x0001e80000100a00 */
[----:B------:R2:W-:Y:S01]  /*95430*/  STL.64 [R1+0x2800], R56 ;  /* 0x0028003801007387 */ /* 0x0005e20000100a00 */
[----:B0-----:R-:W-:Y:S01]  /*95440*/  IMAD.MOV.U32 R28, RZ, RZ, R60 ;  /* 0x000000ffff1c7224 */ /* 0x001fe200078e003c */
[----:B------:R-:W-:Y:S01]  /*95450*/  IADD3 R60, P2, R59, R36, RZ ;  /* 0x000000243b3c7210 */ /* 0x000fe20007f5e0ff */
[----:B---3--:R-:W-:-:S02]  /*95460*/  IMAD.MOV.U32 R29, RZ, RZ, R61 ;  /* 0x000000ffff1d7224 */ /* 0x008fc400078e003d */
[----:B------:R-:W-:Y:S01]  /*95470*/  IMAD.X R29, R55, 0x1, R33, P1 ;  /* 0x00000001371d7824 */ /* 0x000fe200008e0621 */
[----:B------:R-:W-:Y:S01]  /*95480*/  IADD3 R28, P1, R59, R10, RZ ;  /* 0x0000000a3b1c7210 */ /* 0x000fe20007f3e0ff */
[----:B------:R-:W-:-:S03]  /*95490*/  IMAD.X R61, R55, 0x1, R35, P2 ;  /* 0x00000001373d7824 */ /* 0x000fc600010e0623 */
[----:B------:R0:W-:Y:S01]  /*954a0*/  STL [R1+0x280c], R29 ;  /* 0x00280c1d01007387 */ /* 0x0001e20000100800 */
[----:B--2---:R-:W-:Y:S01]  /*954b0*/  IADD3 R56, P0, R59, R6, RZ ;  /* 0x000000063b387210 */ /* 0x004fe20007f1e0ff */
[----:B0-----:R-:W-:-:S04]  /*954c0*/  IMAD.X R29, R55, 0x1, R7, P1 ;  /* 0x00000001371d7824 */ /* 0x001fc800008e0607 */
[----:B------:R-:W-:Y:S01]  /*954d0*/  IMAD.X R57, R55, 0x1, R5, P0 ;  /* 0x0000000137397824 */ /* 0x000fe200000e0605 */
[----:B------:R0:W-:Y:S04]  /*954e0*/  STL.64 [R1+0x2810], R60 ;  /* 0x0028103c01007387 */ /* 0x0001e80000100a00 */
[----:B------:R1:W-:Y:S04]  /*954f0*/  STL.64 [R1+0x2818], R56 ;  /* 0x0028183801007387 */ /* 0x0003e80000100a00 */
[----:B------:R2:W-:Y:S01]  /*95500*/  STL.64 [R1+0x2820], R28 ;  /* 0x0028201c01007387 */ /* 0x0005e20000100a00 */
[----:B0-----:R-:W-:-:S02]  /*95510*/  IADD3 R60, P2, R59, R12, RZ ;  /* 0x0000000c3b3c7210 */ /* 0x001fc40007f5e0ff */
[C---:B-1----:R-:W-:Y:S02]  /*95520*/  IADD3 R56, P0, R59.reuse, R14, RZ ;  /* 0x0000000e3b387210 */ /* 0x042fe40007f1e0ff */
[----:B--2---:R-:W-:Y:S01]  /*95530*/  IADD3 R28, P1, R59, R15, RZ ;  /* 0x0000000f3b1c7210 */ /* 0x004fe20007f3e0ff */
[C---:B------:R-:W-:Y:S02]  /*95540*/  IMAD.X R61, R55.reuse, 0x1, R11, P2 ;  /* 0x00000001373d7824 */ /* 0x040fe400010e060b */
[C---:B------:R-:W-:Y:S02]  /*95550*/  IMAD.X R57, R55.reuse, 0x1, R13, P0 ;  /* 0x0000000137397824 */ /* 0x040fe400000e060d */
[----:B------:R-:W-:Y:S01]  /*95560*/  IMAD.X R29, R55, 0x1, R37, P1 ;  /* 0x00000001371d7824 */ /* 0x000fe200008e0625 */
[----:B------:R-:W-:Y:S01]  /*95570*/  STL.64 [R1+0x2828], R60 ;  /* 0x0028283c01007387 */ /* 0x000fe20000100a00 */
[----:B------:R-:W-:-:S03]  /*95580*/  IADD3 R58, P2, R59, R16, RZ ;  /* 0x000000103b3a7210 */ /* 0x000fc60007f5e0ff */
[----:B------:R0:W-:Y:S04]  /*95590*/  STL.64 [R1+0x2830], R56 ;  /* 0x0028303801007387 */ /* 0x0001e80000100a00 */
[----:B------:R1:W-:Y:S01]  /*955a0*/  STL.64 [R1+0x2838], R28 ;  /* 0x0028381c01007387 */ /* 0x0003e20000100a00 */
[----:B------:R-:W-:Y:S01]  /*955b0*/  IMAD.X R59, R55, 0x1, R38, P2 ;  /* 0x00000001373b7824 */ /* 0x000fe200010e0626 */
[C---:B0-----:R-:W-:Y:S02]  /*955c0*/  IADD3 R56, P0, R47.reuse, R34, RZ ;  /* 0x000000222f387210 */ /* 0x041fe40007f1e0ff */
[----:B-1----:R-:W-:-:S03]  /*955d0*/  IADD3 R28, P1, R47, R32, RZ ;  /* 0x000000202f1c7210 */ /* 0x002fc60007f3e0ff */
[C---:B------:R-:W-:Y:S02]  /*955e0*/  IMAD.X R57, R51.reuse, 0x1, R33, P0 ;  /* 0x0000000133397824 */ /* 0x040fe400000e0621 */
[----:B------:R-:W-:Y:S01]  /*955f0*/  IMAD.X R29, R51, 0x1, R31, P1 ;  /* 0x00000001331d7824 */ /* 0x000fe200008e061f */
[----:B------:R0:W-:Y:S04]  /*95600*/  STL.64 [R1+0x27d0], R58 ;  /* 0x0027d03a01007387 */ /* 0x0001e80000100a00 */
[----:B------:R1:W-:Y:S04]  /*95610*/  STL.64 [R1+0x4780], R56 ;  /* 0x0047803801007387 */ /* 0x0003e80000100a00 */
[----:B------:R2:W-:Y:S01]  /*95620*/  STL.64 [R1+0x47b8], R28 ;  /* 0x0047b81c01007387 */ /* 0x0005e20000100a00 */
[----:B0-----:R-:W-:-:S02]  /*95630*/  IADD3 R58, P0, R54, R18, RZ ;  /* 0x00000012363a7210 */ /* 0x001fc40007f1e0ff */
[C---:B-1----:R-:W-:Y:S02]  /*95640*/  IADD3 R56, P2, R54.reuse, R20, RZ ;  /* 0x0000001436387210 */ /* 0x042fe40007f5e0ff */
[C---:B--2---:R-:W-:Y:S01]  /*95650*/  IADD3 R28, P1, R54.reuse, R22, RZ ;  /* 0x00000016361c7210 */ /* 0x044fe20007f3e0ff */
[C---:B------:R-:W-:Y:S02]  /*95660*/  IMAD.X R59, R53.reuse, 0x1, R17, P0 ;  /* 0x00000001353b7824 */ /* 0x040fe400000e0611 */
[C---:B------:R-:W-:Y:S02]  /*95670*/  IMAD.X R57, R53.reuse, 0x1, R19, P2 ;  /* 0x0000000135397824 */ /* 0x040fe400010e0613 */
[----:B------:R-:W-:Y:S01]  /*95680*/  IMAD.X R29, R53, 0x1, R21, P1 ;  /* 0x00000001351d7824 */ /* 0x000fe200008e0615 */
[----:B------:R-:W-:Y:S04]  /*95690*/  STL.64 [R1+0x2788], R58 ;  /* 0x0027883a01007387 */ /* 0x000fe80000100a00 */
[----:B------:R-:W-:Y:S04]  /*956a0*/  STL.64 [R1+0x2790], R56 ;  /* 0x0027903801007387 */ /* 0x000fe80000100a00 */
[----:B------:R0:W-:Y:S04]  /*956b0*/  STL.64 [R1+0x2798], R28 ;  /* 0x0027981c01007387 */ /* 0x0001e80000100a00 */
[----:B0-----:R-:W2:Y:S01]  /*956c0*/  LDL.LU.64 R28, [R1+0x5670] ;  /* 0x00567000011c7983 */ /* 0x001ea20000300a00 */
[----:B------:R-:W-:-:S02]  /*956d0*/  IADD3 R60, P0, R54, R24, RZ ;  /* 0x00000018363c7210 */ /* 0x000fc40007f1e0ff */
[C---:B------:R-:W-:Y:S01]  /*956e0*/  IADD3 R58, P2, R54.reuse, R26, RZ ;  /* 0x0000001a363a7210 */ /* 0x040fe20007f5e0ff */
[----:B------:R-:W-:Y:S02]  /*956f0*/  IMAD.MOV.U32 R55, RZ, RZ, R48 ;  /* 0x000000ffff377224 */ /* 0x000fe400078e0030 */
[C---:B------:R-:W-:Y:S02]  /*95700*/  IMAD.X R61, R53.reuse, 0x1, R23, P0 ;  /* 0x00000001353d7824 */ /* 0x040fe400000e0617 */
[----:B------:R-:W-:Y:S02]  /*95710*/  IMAD.X R59, R53, 0x1, R25, P2 ;  /* 0x00000001353b7824 */ /* 0x000fe400010e0619 */
[----:B------:R-:W-:Y:S02]  /*95720*/  IMAD.MOV.U32 R57, RZ, RZ, R52 ;  /* 0x000000ffff397224 */ /* 0x000fe400078e0034 */
[----:B------:R-:W-:Y:S01]  /*95730*/  IMAD.MOV.U32 R52, RZ, RZ, R49 ;  /* 0x000000ffff347224 */ /* 0x000fe200078e0031 */
[----:B------:R0:W-:Y:S04]  /*95740*/  STL.64 [R1+0x27a0], R60 ;  /* 0x0027a03c01007387 */ /* 0x0001e80000100a00 */
[----:B------:R1:W-:Y:S01]  /*95750*/  STL.64 [R1+0x27a8], R58 ;  /* 0x0027a83a01007387 */ /* 0x0003e20000100a00 */
[----:B0-----:R-:W-:-:S02]  /*95760*/  IADD3 R60, P0, R54, R30, RZ ;  /* 0x0000001e363c7210 */ /* 0x001fc40007f1e0ff */
[----:B-1----:R-:W-:-:S05]  /*95770*/  IADD3 R58, P2, R54, R32, RZ ;  /* 0x00000020363a7210 */ /* 0x002fca0007f5e0ff */
[C---:B------:R-:W-:Y:S01]  /*95780*/  IMAD.X R59, R53.reuse, 0x1, R31, P2 ;  /* 0x00000001353b7824 */ /* 0x040fe200010e061f */
[----:B--2---:R-:W-:Y:S01]  /*95790*/  IADD3 R48, P1, R54, R28, RZ ;  /* 0x0000001c36307210 */ /* 0x004fe20007f3e0ff */
[----:B------:R-:W-:-:S04]  /*957a0*/  IMAD.X R61, R53, 0x1, R29, P0 ;  /* 0x00000001353d7824 */ /* 0x000fc800000e061d */
[----:B------:R-:W-:-:S05]  /*957b0*/  IMAD.X R49, R53, 0x1, R27, P1 ;  /* 0x0000000135317824 */ /* 0x000fca00008e061b */
[----:B------:R0:W-:Y:S04]  /*957c0*/  STL.64 [R1+0x27b0], R48 ;  /* 0x0027b03001007387 */ /* 0x0001e80000100a00 */
[----:B------:R1:W-:Y:S04]  /*957d0*/  STL.64 [R1+0x27b8], R60 ;  /* 0x0027b83c01007387 */ /* 0x0003e80000100a00 */
[----:B------:R2:W-:Y:S01]  /*957e0*/  STL.64 [R1+0x27c0], R58 ;  /* 0x0027c03a01007387 */ /* 0x0005e20000100a00 */
[C---:B0-----:R-:W-:Y:S02]  /*957f0*/  IADD3 R48, P1, R54.reuse, R34, RZ ;  /* 0x0000002236307210 */ /* 0x041fe40007f3e0ff */
[----:B-1----:R-:W-:-:S02]  /*95800*/  IADD3 R60, P0, R54, R36, RZ ;  /* 0x00000024363c7210 */ /* 0x002fc40007f1e0ff */
[C---:B--2---:R-:W-:Y:S01]  /*95810*/  IADD3 R58, P2, R54.reuse, R6, RZ ;  /* 0x00000006363a7210 */ /* 0x044fe20007f5e0ff */
[C---:B------:R-:W-:Y:S02]  /*95820*/  IMAD.X R49, R53.reuse, 0x1, R33, P1 ;  /* 0x0000000135317824 */ /* 0x040fe400008e0621 */
        /* <DEDUP_REMOVED lines=11> */
[----:B------:R0:W-:Y:S04]  /*958e0*/  STL.64 [R1+0x2768], R48 ;  /* 0x0027683001007387 */ /* 0x0001e80000100a00 */
[----:B------:R-:W-:Y:S04]  /*958f0*/  STL.64 [R1+0x2770], R60 ;  /* 0x0027703c01007387 */ /* 0x000fe80000100a00 */
[----:B------:R1:W-:Y:S01]  /*95900*/  STL.64 [R1+0x2778], R58 ;  /* 0x0027783a01007387 */ /* 0x0003e20000100a00 */
[----:B0-----:R-:W-:-:S02]  /*95910*/  IADD3 R48, P1, R54, R15, RZ ;  /* 0x0000000f36307210 */ /* 0x001fc40007f3e0ff */
[----:B-1----:R-:W-:-:S03]  /*95920*/  IADD3 R58, P2, R47, R30, RZ ;  /* 0x0000001e2f3a7210 */ /* 0x002fc60007f5e0ff */
[----:B------:R-:W-:Y:S01]  /*95930*/  IMAD.X R49, R53, 0x1, R37, P1 ;  /* 0x0000000135317824 */ /* 0x000fe200008e0625 */
[----:B------:R-:W-:Y:S01]  /*95940*/  IADD3 R60, P0, R54, R16, RZ ;  /* 0x00000010363c7210 */ /* 0x000fe20007f1e0ff */
[----:B------:R-:W-:-:S03]  /*95950*/  IMAD.X R59, R51, 0x1, R29, P2 ;  /* 0x00000001333b7824 */ /* 0x000fc600010e061d */
[----:B------:R0:W-:Y:S01]  /*95960*/  STL.64 [R1+0x2780], R48 ;  /* 0x0027803001007387 */ /* 0x0001e20000100a00 */
[----:B------:R-:W-:-:S03]  /*95970*/  IMAD.X R61, R53, 0x1, R38, P0 ;  /* 0x00000001353d7824 */ /* 0x000fc600000e0626 */
[----:B------:R1:W-:Y:S01]  /*95980*/  STL.64 [R1+0x4778], R58 ;  /* 0x0047783a01007387 */ /* 0x0003e20000100a00 */
[----:B0-----:R-:W-:Y:S02]  /*95990*/  IADD3 R48, P1, R47, R28, RZ ;  /* 0x0000001c2f307210 */ /* 0x001fe40007f3e0ff */
[----:B-1----:R-:W-:-:S03]  /*959a0*/  IADD3 R58, P0, R57, R18, RZ ;  /* 0x00000012393a7210 */ /* 0x002fc60007f1e0ff */
[----:B------:R-:W-:Y:S01]  /*959b0*/  IMAD.X R49, R51, 0x1, R27, P1 ;  /* 0x0000000133317824 */ /* 0x000fe200008e061b */
[----:B------:R0:W-:Y:S01]  /*959c0*/  STL.64 [R1+0x2750], R60 ;  /* 0x0027503c01007387 */ /* 0x0001e20000100a00 */
[----:B------:R-:W-:-:S03]  /*959d0*/  IMAD.X R59, R55, 0x1, R17, P0 ;  /* 0x00000001373b7824 */ /* 0x000fc600000e0611 */
[----:B------:R1:W-:Y:S04]  /*959e0*/  STL.64 [R1+0x47b0], R48 ;  /* 0x0047b03001007387 */ /* 0x0003e80000100a00 */
[----:B------:R2:W-:Y:S01]  /*959f0*/  STL.64 [R1+0x26d8], R58 ;  /* 0x0026d83a01007387 */ /* 0x0005e20000100a00 */
[C---:B0-----:R-:W-:Y:S02]  /*95a00*/  IADD3 R60, P2, R57.reuse, R20, RZ ;  /* 0x00000014393c7210 */ /* 0x041fe40007f5e0ff */
[----:B-1----:R-:W-:-:S03]  /*95a10*/  IADD3 R48, P1, R57, R22, RZ ;  /* 0x0000001639307210 */ /* 0x002fc60007f3e0ff */
[----:B------:R-:W-:Y:S01]  /*95a20*/  IMAD.X R61, R55, 0x1, R19, P2 ;  /* 0x00000001373d7824 */ /* 0x000fe200010e0613 */
[C---:B--2---:R-:W-:Y:S01]  /*95a30*/  IADD3 R58, P0, R57.reuse, R24, RZ ;  /* 0x00000018393a7210 */ /* 0x044fe20007f1e0ff */
[----:B------:R-:W-:Y:S01]  /*95a40*/  IMAD.MOV.U32 R54, RZ, RZ, R52 ;  /* 0x000000ffff367224 */ /* 0x000fe200078e0034 */
[----:B------:R-:W-:Y:S01]  /*95a50*/  IADD3 R52, P2, R57, R26, RZ ;  /* 0x0000001a39347210 */ /* 0x000fe20007f5e0ff */
[C---:B------:R-:W-:Y:S01]  /*95a60*/  IMAD.X R49, R55.reuse, 0x1, R21, P1 ;  /* 0x0000000137317824 */ /* 0x040fe200008e0615 */
[----:B------:R0:W-:Y:S01]  /*95a70*/  STL.64 [R1+0x26e0], R60 ;  /* 0x0026e03c01007387 */ /* 0x0001e20000100a00 */
[C---:B------:R-:W-:Y:S02]  /*95a80*/  IMAD.X R59, R55.reuse, 0x1, R23, P0 ;  /* 0x00000001373b7824 */ /* 0x040fe400000e0617 */
[----:B------:R-:W-:Y:S01]  /*95a90*/  IMAD.X R53, R55, 0x1, R25, P2 ;  /* 0x0000000137357824 */ /* 0x000fe200010e0619 */
[----:B0-----:R-:W2:Y:S04]  /*95aa0*/  LDL.LU.64 R60, [R1+0x5668] ;  /* 0x00566800013c7983 */ /* 0x001ea80000300a00 */
        /* <DEDUP_REMOVED lines=28> */
[----:B------:R1:W-:Y:S01]  /*95c70*/  STL.64 [R1+0x2738], R58 ;  /* 0x0027383a01007387 */ /* 0x0003e20000100a00 */
[----:B------:R-:W-:-:S02]  /*95c80*/  IADD3 R56, P0, R57, R16, RZ ;  /* 0x0000001039387210 */ /* 0x000fc40007f1e0ff */
[----:B0-----:R-:W-:Y:S01]  /*95c90*/  IADD3 R48, P1, R57, R15, RZ ;  /* 0x0000000f39307210 */ /* 0x001fe20007f3e0ff */
[----:B-1----:R-:W3:Y:S04]  /*95ca0*/  LDL.LU.64 R58, [R1+0x5660] ;  /* 0x00566000013a7983 */ /* 0x002ee80000300a00 */
[----:B------:R0:W-:Y:S01]  /*95cb0*/  STL.64 [R1+0x2740], R52 ;  /* 0x0027403401007387 */ /* 0x0001e20000100a00 */
[C---:B------:R-:W-:Y:S02]  /*95cc0*/  IMAD.X R49, R55.reuse, 0x1, R37, P1 ;  /* 0x0000000137317824 */ /* 0x040fe400008e0625 */
[----:B------:R-:W-:-:S03]  /*95cd0*/  IMAD.X R57, R55, 0x1, R38, P0 ;  /* 0x0000000137397824 */ /* 0x000fc600000e0626 */
[----:B------:R1:W-:Y:S01]  /*95ce0*/  STL.64 [R1+0x2748], R48 ;  /* 0x0027483001007387 */ /* 0x0003e20000100a00 */
[----:B0-----:R-:W-:-:S05]  /*95cf0*/  IADD3 R52, P2, R47, R26, RZ ;  /* 0x0000001a2f347210 */ /* 0x001fca0007f5e0ff */
[----:B------:R-:W-:Y:S01]  /*95d00*/  IMAD.X R53, R51, 0x1, R25, P2 ;  /* 0x0000000133357824 */ /* 0x000fe200010e0619 */
[----:B-1----:R-:W-:-:S04]  /*95d10*/  IADD3 R48, P1, R47, R24, RZ ;  /* 0x000000182f307210 */ /* 0x002fc80007f3e0ff */
[----:B------:R0:W-:Y:S01]  /*95d20*/  STL.64 [R1+0x4770], R52 ;  /* 0x0047703401007387 */ /* 0x0001e20000100a00 */
[----:B------:R-:W-:-:S03]  /*95d30*/  IMAD.X R49, R51, 0x1, R23, P1 ;  /* 0x0000000133317824 */ /* 0x000fc600008e0617 */
[----:B------:R1:W-:Y:S04]  /*95d40*/  STL.64 [R1+0x26d0], R56 ;  /* 0x0026d03801007387 */ /* 0x0003e80000100a00 */
[----:B------:R4:W-:Y:S01]  /*95d50*/  STL.64 [R1+0x47a8], R48 ;  /* 0x0047a83001007387 */ /* 0x0009e20000100a00 */
[C---:B0-----:R-:W-:Y:S02]  /*95d60*/  IADD3 R52, P0, R54.reuse, R18, RZ ;  /* 0x0000001236347210 */ /* 0x041fe40007f1e0ff */
[----:B-1----:R-:W-:-:S03]  /*95d70*/  IADD3 R56, P2, R54, R20, RZ ;  /* 0x0000001436387210 */ /* 0x002fc60007f5e0ff */
[C---:B------:R-:W-:Y:S01]  /*95d80*/  IMAD.X R53, R3.reuse, 0x1, R17, P0 ;  /* 0x0000000103357824 */ /* 0x040fe200000e0611 */
[----:B----4-:R-:W-:Y:S01]  /*95d90*/  IADD3 R48, P1, R54, R22, RZ ;  /* 0x0000001636307210 */ /* 0x010fe20007f3e0ff */
[----:B------:R-:W-:-:S03]  /*95da0*/  IMAD.X R57, R3, 0x1, R19, P2 ;  /* 0x0000000103397824 */ /* 0x000fc600010e0613 */
        /* <DEDUP_REMOVED lines=33> */
[----:B------:R-:W-:Y:S01]  /*95fc0*/  IMAD.X R53, R3, 0x1, R11, P0 ;  /* 0x0000000103357824 */ /* 0x000fe200000e060b */
[----:B----4-:R-:W-:Y:S01]  /*95fd0*/  IADD3 R48, P1, R47, R22, RZ ;  /* 0x000000162f307210 */ /* 0x010fe20007f3e0ff */
[----:B------:R-:W-:Y:S02]  /*95fe0*/  IMAD.X R57, R3, 0x1, R13, P2 ;  /* 0x0000000103397824 */ /* 0x000fe400010e060d */
[----:B------:R-:W-:Y:S01]  /*95ff0*/  IMAD.MOV.U32 R55, RZ, RZ, R3 ;  /* 0x000000ffff377224 */ /* 0x000fe200078e0003 */
[----:B------:R0:W-:Y:S01]  /*96000*/  STL.64 [R1+0x26b8], R52 ;  /* 0x0026b83401007387 */ /* 0x0001e20000100a00 */
[----:B------:R-:W-:-:S03]  /*96010*/  IMAD.X R49, R51, 0x1, R21, P1 ;  /* 0x0000000133317824 */ /* 0x000fc600008e0615 */
[----:B------:R1:W-:Y:S01]  /*96020*/  STL.64 [R1+0x26c0], R56 ;  /* 0x0026c03801007387 */ /* 0x0003e20000100a00 */
[----:B0-----:R-:W-:-:S03]  /*96030*/  IADD3 R52, P0, R54, R15, RZ ;  /* 0x0000000f36347210 */ /* 0x001fc60007f1e0ff */
[----:B-1----:R-:W4:Y:S04]  /*96040*/  LDL.LU.64 R56, [R1+0x5658] ;  /* 0x0056580001387983 */ /* 0x002f280000300a00 */
[----:B------:R0:W-:Y:S01]  /*96050*/  STL.64 [R1+0x47a0], R48 ;  /* 0x0047a03001007387 */ /* 0x0001e20000100a00 */
[----:B------:R-:W-:Y:S01]  /*96060*/  IMAD.X R53, R55, 0x1, R37, P0 ;  /* 0x0000000137357824 */ /* 0x000fe200000e0625 */
[----:B------:R-:W-:Y:S01]  /*96070*/  IADD3 R54, P1, R54, R16, RZ ;  /* 0x0000001036367210 */ /* 0x000fe20007f3e0ff */
[C---:B------:R-:W-:Y:S01]  /*96080*/  VIADD R3, R47.reuse, UR33 ;  /* 0x000000212f037c36 */ /* 0x040fe20008000000 */
[----:B------:R-:W-:Y:S01]  /*96090*/  LOP3.LUT R2, R2, 0xffff7fff, RZ, 0xc0, !PT ;  /* 0xffff7fff02027812 */ /* 0x000fe200078ec0ff */
[----:B------:R-:W-:Y:S01]  /*960a0*/  ULDC.64 UR32, c[0x0][0x228] ;  /* 0x00008a0000207ab9 */ /* 0x000fe20000000a00 */
[----:B------:R1:W-:Y:S01]  /*960b0*/  STL.64 [R1+0x26c8], R52 ;  /* 0x0026c83401007387 */ /* 0x0003e20000100a00 */
[----:B0-----:R-:W-:Y:S01]  /*960c0*/  IADD3 R48, P2, R47, R20, RZ ;  /* 0x000000142f307210 */ /* 0x001fe20007f5e0ff */
[----:B------:R-:W-:-:S04]  /*960d0*/  IMAD.X R55, R55, 0x1, R38, P1 ;  /* 0x0000000137377824 */ /* 0x000fc800008e0626 */
[----:B------:R-:W-:Y:S01]  /*960e0*/  IMAD.X R49, R51, 0x1, R19, P2 ;  /* 0x0000000133317824 */ /* 0x000fe200010e0613 */
[----:B-1----:R-:W-:Y:S01]  /*960f0*/  IADD3 R52, P2, R47, R18, RZ ;  /* 0x000000122f347210 */ /* 0x002fe20007f5e0ff */
[----:B------:R-:W-:Y:S02]  /*96100*/  IMAD.MOV.U32 R47, RZ, RZ, R41 ;  /* 0x000000ffff2f7224 */ /* 0x000fe400078e0029 */
[----:B------:R-:W-:Y:S01]  /*96110*/  IMAD.MOV.U32 R41, RZ, RZ, R9 ;  /* 0x000000ffff297224 */ /* 0x000fe200078e0009 */
[----:B------:R-:W-:Y:S01]  /*96120*/  SHF.R.S32.HI R9, RZ, 0x1f, R3 ;  /* 0x0000001fff097819 */ /* 0x000fe20000011403 */
[----:B------:R0:W-:Y:S01]  /*96130*/  STL.64 [R1+0x47d0], R48 ;  /* 0x0047d03001007387 */ /* 0x0001e20000100a00 */
[----:B------:R-:W-:-:S03]  /*96140*/  IMAD.X R53, R51, 0x1, R17, P2 ;  /* 0x0000000133357824 */ /* 0x000fc600010e0611 */
[----:B------:R1:W-:Y:S01]  /*96150*/  STL.64 [R1+0x2650], R54 ;  /* 0x0026503601007387 */ /* 0x0003e20000100a00 */
[----:B0-----:R-:W-:Y:S02]  /*96160*/  IADD3 R48, P0, R3, R16, RZ ;  /* 0x0000001003307210 */ /* 0x001fe40007f1e0ff */
[----:B-1----:R-:W-:-:S03]  /*96170*/  IADD3 R54, P2, R50, R18, RZ ;  /* 0x0000001232367210 */ /* 0x002fc60007f5e0ff */
[----:B------:R-:W-:Y:S02]  /*96180*/  IMAD.X R49, R9, 0x1, R38, P0 ;  /* 0x0000000109317824 */ /* 0x000fe400000e0626 */
[----:B------:R-:W-:Y:S01]  /*96190*/  IMAD.X R55, R45, 0x1, R17, P2 ;  /* 0x000000012d377824 */ /* 0x000fe200010e0611 */
[----:B------:R0:W-:Y:S04]  /*961a0*/  STL.64 [R1+0x4798], R52 ;  /* 0x0047983401007387 */ /* 0x0001e80000100a00 */
[----:B------:R1:W-:Y:S04]  /*961b0*/  STL.64 [R1+0x47c8], R48 ;  /* 0x0047c83001007387 */ /* 0x0003e80000100a00 */
[----:B------:R2:W-:Y:S04]  /*961c0*/  STL.64 [R1+0x25d8], R54 ;  /* 0x0025d83601007387 */ /* 0x0005e80000100a00 */
[----:B------:R-:W3:Y:S01]  /*961d0*/  LDL.LU R51, [R1+0x4648] ;  /* 0x0046480001337983 */ /* 0x000ee20000300800 */
[----:B0-----:R-:W-:-:S02]  /*961e0*/  IADD3 R52, P0, R50, R20, RZ ;  /* 0x0000001432347210 */ /* 0x001fc40007f1e0ff */
[----:B-1----:R-:W-:-:S03]  /*961f0*/  IADD3 R48, P1, R50, R22, RZ ;  /* 0x0000001632307210 */ /* 0x002fc60007f3e0ff */
[C---:B------:R-:W-:Y:S02]  /*96200*/  IMAD.X R53, R45.reuse, 0x1, R19, P0 ;  /* 0x000000012d357824 */ /* 0x040fe400000e0613 */
[C---:B------:R-:W-:Y:S01]  /*96210*/  IMAD.X R49, R45.reuse, 0x1, R21, P1 ;  /* 0x000000012d317824 */ /* 0x040fe200008e0615 */
[C---:B--2---:R-:W-:Y:S02]  /*96220*/  IADD3 R54, P2, R50.reuse, R24, RZ ;  /* 0x0000001832367210 */ /* 0x044fe40007f5e0ff */
[----:B------:R0:W-:Y:S04]  /*96230*/  STL.64 [R1+0x25e0], R52 ;  /* 0x0025e03401007387 */ /* 0x0001e80000100a00 */
[----:B------:R1:W-:Y:S01]  /*96240*/  STL.64 [R1+0x25e8], R48 ;  /* 0x0025e83001007387 */ /* 0x0003e20000100a00 */
[----:B------:R-:W-:Y:S01]  /*96250*/  IMAD.X R55, R45, 0x1, R23, P2 ;  /* 0x000000012d377824 */ /* 0x000fe200010e0617 */
[----:B0-----:R-:W-:-:S02]  /*96260*/  IADD3 R52, P0, R50, R26, RZ ;  /* 0x0000001a32347210 */ /* 0x001fc40007f1e0ff */
[----:B-1----:R-:W-:Y:S02]  /*96270*/  IADD3 R48, P1, R50, R28, RZ ;  /* 0x0000001c32307210 */ /* 0x002fe40007f3e0ff */
[----:B------:R0:W-:Y:S01]  /*96280*/  STL.64 [R1+0x25f0], R54 ;  /* 0x0025f03601007387 */ /* 0x0001e20000100a00 */
[C---:B------:R-:W-:Y:S02]  /*96290*/  IMAD.X R53, R45.reuse, 0x1, R25, P0 ;  /* 0x000000012d357824 */ /* 0x040fe400000e0619 */
[----:B------:R-:W-:-:S03]  /*962a0*/  IMAD.X R49, R45, 0x1, R27, P1 ;  /* 0x000000012d317824 */ /* 0x000fc600008e061b */
[----:B------:R1:W-:Y:S04]  /*962b0*/  STL.64 [R1+0x25f8], R52 ;  /* 0x0025f83401007387 */ /* 0x0003e80000100a00 */
[----:B------:R2:W-:Y:S01]  /*962c0*/  STL.64 [R1+0x2600], R48 ;  /* 0x0026003001007387 */ /* 0x0005e20000100a00 */
[----:B0-----:R-:W-:-:S05]  /*962d0*/  IADD3 R54, P2, R50, R30, RZ ;  /* 0x0000001e32367210 */ /* 0x001fca0007f5e0ff */
[C---:B------:R-:W-:Y:S01]  /*962e0*/  IMAD.X R55, R45.reuse, 0x1, R29, P2 ;  /* 0x000000012d377824 */ /* 0x040fe200010e061d */
[C---:B-1----:R-:W-:Y:S02]  /*962f0*/  IADD3 R52, P0, R50.reuse, R32, RZ ;  /* 0x0000002032347210 */ /* 0x042fe40007f1e0ff */
[C---:B--2---:R-:W-:Y:S02]  /*96300*/  IADD3 R48, P1, R50.reuse, R34, RZ ;  /* 0x0000002232307210 */ /* 0x044fe40007f3e0ff */
[----:B------:R0:W-:Y:S01]  /*96310*/  STL.64 [R1+0x2608], R54 ;  /* 0x0026083601007387 */ /* 0x0001e20000100a00 */
[C---:B------:R-:W-:Y:S02]  /*96320*/  IMAD.X R53, R45.reuse, 0x1, R31, P0 ;  /* 0x000000012d357824 */ /* 0x040fe400000e061f */
[----:B------:R-:W-:Y:S01]  /*96330*/  IMAD.X R49, R45, 0x1, R33, P1 ;  /* 0x000000012d317824 */ /* 0x000fe200008e0621 */
[----:B0-----:R-:W2:Y:S04]  /*96340*/  LDL.LU R55, [R1+0x5650] ;  /* 0x0056500001377983 */ /* 0x001ea80000300800 */
[----:B------:R0:W-:Y:S04]  /*96350*/  STL.64 [R1+0x2610], R52 ;  /* 0x0026103401007387 */ /* 0x0001e80000100a00 */
[----:B------:R1:W-:Y:S01]  /*96360*/  STL.64 [R1+0x2618], R48 ;  /* 0x0026183001007387 */ /* 0x0003e20000100a00 */
[----:B0-----:R-:W-:-:S02]  /*96370*/  IADD3 R52, P0, R50, R36, RZ ;  /* 0x0000002432347210 */ /* 0x001fc40007f1e0ff */
[----:B-1----:R-:W-:-:S03]  /*96380*/  IADD3 R48, P1, R50, R6, RZ ;  /* 0x0000000632307210 */ /* 0x002fc60007f3e0ff */
[C---:B------:R-:W-:Y:S02]  /*96390*/  IMAD.X R53, R45.reuse, 0x1, R35, P0 ;  /* 0x000000012d357824 */ /* 0x040fe400000e0623 */
[----:B------:R-:W-:-:S03]  /*963a0*/  IMAD.X R49, R45, 0x1, R5, P1 ;  /* 0x000000012d317824 */ /* 0x000fc600008e0605 */
[----:B------:R0:W-:Y:S04]  /*963b0*/  STL.64 [R1+0x2620], R52 ;  /* 0x0026203401007387 */ /* 0x0001e80000100a00 */
[----:B------:R1:W-:Y:S01]  /*963c0*/  STL.64 [R1+0x2628], R48 ;  /* 0x0026283001007387 */ /* 0x0003e20000100a00 */
[C---:B0-----:R-:W-:Y:S02]  /*963d0*/  IADD3 R52, P0, R50.reuse, R10, RZ ;  /* 0x0000000a32347210 */ /* 0x041fe40007f1e0ff */
[----:B-1----:R-:W-:-:S03]  /*963e0*/  IADD3 R48, P1, R50, R12, RZ ;  /* 0x0000000c32307210 */ /* 0x002fc60007f3e0ff */
[C---:B------:R-:W-:Y:S02]  /*963f0*/  IMAD.X R53, R45.reuse, 0x1, R7, P0 ;  /* 0x000000012d357824 */ /* 0x040fe400000e0607 */
[----:B------:R-:W-:-:S03]  /*96400*/  IMAD.X R49, R45, 0x1, R11, P1 ;  /* 0x000000012d317824 */ /* 0x000fc600008e060b */
[----:B------:R0:W-:Y:S04]  /*96410*/  STL.64 [R1+0x2630], R52 ;  /* 0x0026303401007387 */ /* 0x0001e80000100a00 */
[----:B------:R1:W-:Y:S01]  /*96420*/  STL.64 [R1+0x2638], R48 ;  /* 0x0026383001007387 */ /* 0x0003e20000100a00 */
[C---:B0-----:R-:W-:Y:S02]  /*96430*/  IADD3 R52, P0, R50.reuse, R14, RZ ;  /* 0x0000000e32347210 */ /* 0x041fe40007f1e0ff */
[----:B-1----:R-:W-:-:S03]  /*96440*/  IADD3 R48, P1, R50, R15, RZ ;  /* 0x0000000f32307210 */ /* 0x002fc60007f3e0ff */
[C---:B------:R-:W-:Y:S01]  /*96450*/  IMAD.X R53, R45.reuse, 0x1, R13, P0 ;  /* 0x000000012d357824 */ /* 0x040fe200000e060d */
[----:B------:R-:W-:Y:S01]  /*96460*/  IADD3 R50, P0, R50, R16, RZ ;  /* 0x0000001032327210 */ /* 0x000fe20007f1e0ff */
[----:B------:R-:W-:-:S05]  /*96470*/  IMAD.X R49, R45, 0x1, R37, P1 ;  /* 0x000000012d317824 */ /* 0x000fca00008e0625 */
[----:B------:R0:W-:Y:S04]  /*96480*/  STL.64 [R1+0x2648], R48 ;  /* 0x0026483001007387 */ /* 0x0001e80000100a00 */
[----:B------:R1:W-:Y:S01]  /*96490*/  STL.64 [R1+0x2640], R52 ;  /* 0x0026403401007387 */ /* 0x0003e20000100a00 */
[----:B0-----:R-:W-:-:S05]  /*964a0*/  IADD3 R48, P1, R3, R15, RZ ;  /* 0x0000000f03307210 */ /* 0x001fca0007f3e0ff */
[----:B------:R-:W-:Y:S01]  /*964b0*/  IMAD.X R49, R9, 0x1, R37, P1 ;  /* 0x0000000109317824 */ /* 0x000fe200008e0625 */
[----:B---3--:R-:W-:Y:S01]  /*964c0*/  ISETP.GE.AND P2, PT, R51, UR43, PT ;  /* 0x0000002b33007c0c */ /* 0x008fe2000bf46270 */
[----:B------:R-:W-:Y:S02]  /*964d0*/  IMAD.X R51, R45, 0x1, R38, P0 ;  /* 0x000000012d337824 */ /* 0x000fe400000e0626 */
[----:B------:R-:W-:Y:S01]  /*964e0*/  IMAD.MOV.U32 R45, RZ, RZ, R8 ;  /* 0x000000ffff2d7224 */ /* 0x000fe200078e0008 */
[----:B------:R-:W-:Y:S02]  /*964f0*/  SHF.R.S32.HI R8, RZ, 0x1f, R43 ;  /* 0x0000001fff087819 */ /* 0x000fe4000001142b */
[C---:B-1----:R-:W-:Y:S02]  /*96500*/  IADD3 R52, P0, R43.reuse, R18, RZ ;  /* 0x000000122b347210 */ /* 0x042fe40007f1e0ff */
[----:B------:R-:W-:Y:S01]  /*96510*/  LOP3.LUT R60, R60, 0xffffbfff, RZ, 0xc0, !PT ;  /* 0xffffbfff3c3c7812 */ /* 0x000fe200078ec0ff */
[----:B------:R0:W-:Y:S01]  /*96520*/  STL.64 [R1+0x25d0], R50 ;  /* 0x0025d03201007387 */ /* 0x0001e20000100a00 */
[----:B------:R-:W-:Y:S01]  /*96530*/  LOP3.LUT R0, R0, 0xfffbffff, RZ, 0xc0, !PT ;  /* 0xfffbffff00007812 */ /* 0x000fe200078ec0ff */
[----:B------:R-:W-:Y:S01]  /*96540*/  ULDC UR43, c[0x0][0x228] ;  /* 0x00008a00002b7ab9 */ /* 0x000fe20000000800 */
[----:B------:R-:W-:Y:S01]  /*96550*/  IMAD.X R53, R8, 0x1, R17, P0 ;  /* 0x0000000108357824 */ /* 0x000fe200000e0611 */
[----:B------:R-:W-:Y:S01]  /*96560*/  STL.64 [R1+0x4768], R48 ;  /* 0x0047683001007387 */ /* 0x000fe20000100a00 */
[----:B0-----:R-:W-:-:S03]  /*96570*/  IADD3 R50, P1, R43, R20, RZ ;  /* 0x000000142b327210 */ /* 0x001fc60007f3e0ff */
[----:B------:R0:W-:Y:S02]  /*96580*/  STL.64 [R1+0x2558], R52 ;  /* 0x0025583401007387 */ /* 0x0001e40000100a00 */
[----:B------:R-:W-:Y:S01]  /*96590*/  IMAD.X R51, R8, 0x1, R19, P1 ;  /* 0x0000000108337824 */ /* 0x000fe200008e0613 */
[----:B0-----:R-:W-:-:S04]  /*965a0*/  IADD3 R52, P0, R43, R22, RZ ;  /* 0x000000162b347210 */ /* 0x001fc80007f1e0ff */
[----:B------:R0:W-:Y:S01]  /*965b0*/  STL.64 [R1+0x2560], R50 ;  /* 0x0025603201007387 */ /* 0x0001e20000100a00 */
        /* <DEDUP_REMOVED lines=33> */
[C---:B------:R-:W-:Y:S02]  /*967d0*/  IMAD.X R51, R8.reuse, 0x1, R13, P1 ;  /* 0x0000000108337824 */ /* 0x040fe400008e060d */
[----:B------:R-:W-:Y:S01]  /*967e0*/  IMAD.MOV.U32 R49, RZ, RZ, R47 ;  /* 0x000000ffff317224 */ /* 0x000fe200078e002f */
[C---:B0-----:R-:W-:Y:S02]  /*967f0*/  IADD3 R52, P0, R43.reuse, R15, RZ ;  /* 0x0000000f2b347210 */ /* 0x041fe40007f1e0ff */
[----:B------:R0:W-:Y:S03]  /*96800*/  STL.64 [R1+0x25c0], R50 ;  /* 0x0025c03201007387 */ /* 0x0001e60000100a00 */
[----:B------:R-:W-:Y:S01]  /*96810*/  IMAD.X R53, R8, 0x1, R37, P0 ;  /* 0x0000000108357824 */ /* 0x000fe200000e0625 */
[----:B0-----:R-:W-:Y:S01]  /*96820*/  IADD3 R50, P1, R43, R16, RZ ;  /* 0x000000102b327210 */ /* 0x001fe20007f3e0ff */
[----:B------:R-:W-:-:S03]  /*96830*/  IMAD.MOV.U32 R43, RZ, RZ, R4 ;  /* 0x000000ffff2b7224 */ /* 0x000fc600078e0004 */
[----:B------:R0:W-:Y:S01]  /*96840*/  STL.64 [R1+0x25c8], R52 ;  /* 0x0025c83401007387 */ /* 0x0001e20000100a00 */
[----:B------:R-:W-:Y:S01]  /*96850*/  SHF.R.S32.HI R4, RZ, 0x1f, R49 ;  /* 0x0000001fff047819 */ /* 0x000fe20000011431 */
[----:B------:R-:W-:Y:S02]  /*96860*/  IMAD.X R51, R8, 0x1, R38, P1 ;  /* 0x0000000108337824 */ /* 0x000fe400008e0626 */
[----:B------:R-:W-:-:S03]  /*96870*/  IMAD.MOV.U32 R48, RZ, RZ, R46 ;  /* 0x000000ffff307224 */ /* 0x000fc600078e002e */
[----:B------:R1:W-:Y:S01]  /*96880*/  STL.64 [R1+0x2548], R50 ;  /* 0x0025483201007387 */ /* 0x0003e20000100a00 */
[----:B0-----:R-:W-:-:S05]  /*96890*/  IADD3 R52, P0, R49, R18, RZ ;  /* 0x0000001231347210 */ /* 0x001fca0007f1e0ff */
[----:B------:R-:W-:Y:S01]  /*968a0*/  IMAD.X R53, R4, 0x1, R17, P0 ;  /* 0x0000000104357824 */ /* 0x000fe200000e0611 */
[C---:B------:R-:W-:Y:S02]  /*968b0*/  IADD3 R46, P0, R49.reuse, R22, RZ ;  /* 0x00000016312e7210 */ /* 0x040fe40007f1e0ff */
[----:B-1----:R-:W-:-:S03]  /*968c0*/  IADD3 R50, P1, R49, R20, RZ ;  /* 0x0000001431327210 */ /* 0x002fc60007f3e0ff */
[C---:B------:R-:W-:Y:S02]  /*968d0*/  IMAD.X R47, R4.reuse, 0x1, R21, P0 ;  /* 0x00000001042f7824 */ /* 0x040fe400000e0615 */
[----:B------:R-:W-:Y:S01]  /*968e0*/  IMAD.X R51, R4, 0x1, R19, P1 ;  /* 0x0000000104337824 */ /* 0x000fe200008e0613 */
[----:B------:R-:W-:Y:S04]  /*968f0*/  STL.64 [R1+0x2550], R52 ;  /* 0x0025503401007387 */ /* 0x000fe80000100a00 */
        /* <DEDUP_REMOVED lines=38> */
[----:B0-----:R-:W-:Y:S02]  /*96b60*/  IADD3 R50, P1, R49, R16, RZ ;  /* 0x0000001031327210 */ /* 0x001fe40007f3e0ff */
[----:B-1----:R-:W-:-:S03]  /*96b70*/  IADD3 R46, P0, R3, R14, RZ ;  /* 0x0000000e032e7210 */ /* 0x002fc60007f1e0ff */
[----:B------:R-:W-:Y:S02]  /*96b80*/  IMAD.X R51, R4, 0x1, R38, P1 ;  /* 0x0000000104337824 */ /* 0x000fe400008e0626 */
[----:B------:R-:W-:Y:S01]  /*96b90*/  IMAD.X R47, R9, 0x1, R13, P0 ;  /* 0x00000001092f7824 */ /* 0x000fe200000e060d */
[----:B------:R-:W-:Y:S02]  /*96ba0*/  SHF.R.S32.HI R8, RZ, 0x1f, R48 ;  /* 0x0000001fff087819 */ /* 0x000fe40000011430 */
[----:B------:R-:W-:Y:S04]  /*96bb0*/  STL.64 [R1+0x24d0], R50 ;  /* 0x0024d03201007387 */ /* 0x000fe80000100a00 */
[----:B------:R0:W-:Y:S02]  /*96bc0*/  STL.64 [R1+0x4730], R46 ;  /* 0x0047302e01007387 */ /* 0x0001e40000100a00 */
[----:B0-----:R-:W-:-:S05]  /*96bd0*/  IADD3 R46, P0, R48, R18, RZ ;  /* 0x00000012302e7210 */ /* 0x001fca0007f1e0ff */
[----:B------:R-:W-:Y:S01]  /*96be0*/  IMAD.X R47, R8, 0x1, R17, P0 ;  /* 0x00000001082f7824 */ /* 0x000fe200000e0611 */
[----:B------:R-:W-:-:S04]  /*96bf0*/  IADD3 R50, P1, R48, R20, RZ ;  /* 0x0000001430327210 */ /* 0x000fc80007f3e0ff */
[----:B------:R0:W-:Y:S01]  /*96c00*/  STL.64 [R1+0x2458], R46 ;  /* 0x0024582e01007387 */ /* 0x0001e20000100a00 */
[----:B------:R-:W-:Y:S01]  /*96c10*/  IMAD.X R51, R8, 0x1, R19, P1 ;  /* 0x0000000108337824 */ /* 0x000fe200008e0613 */
[----:B0-----:R-:W-:-:S04]  /*96c20*/  IADD3 R46, P0, R48, R22, RZ ;  /* 0x00000016302e7210 */ /* 0x001fc80007f1e0ff */
[----:B------:R0:W-:Y:S01]  /*96c30*/  STL.64 [R1+0x2460], R50 ;  /* 0x0024603201007387 */ /* 0x0001e20000100a00 */
[----:B------:R-:W-:-:S05]  /*96c40*/  IMAD.X R47, R8, 0x1, R21, P0 ;  /* 0x00000001082f7824 */ /* 0x000fca00000e0615 */
[----:B------:R1:W-:Y:S01]  /*96c50*/  STL.64 [R1+0x2468], R46 ;  /* 0x0024682e01007387 */ /* 0x0003e20000100a00 */
[----:B0-----:R-:W-:-:S05]  /*96c60*/  IADD3 R50, P1, R48, R24, RZ ;  /* 0x0000001830327210 */ /* 0x001fca0007f3e0ff */
[----:B------:R-:W-:Y:S01]  /*96c70*/  IMAD.X R51, R8, 0x1, R23, P1 ;  /* 0x0000000108337824 */ /* 0x000fe200008e0617 */
[----:B-1----:R-:W-:-:S04]  /*96c80*/  IADD3 R46, P0, R48, R26, RZ ;  /* 0x0000001a302e7210 */ /* 0x002fc80007f1e0ff */
        /* <DEDUP_REMOVED lines=29> */
[C---:B-1----:R-:W-:Y:S02]  /*96e60*/  IADD3 R46, P0, R48.reuse, R15, RZ ;  /* 0x0000000f302e7210 */ /* 0x042fe40007f1e0ff */
[----:B------:R-:W-:-:S03]  /*96e70*/  IADD3 R48, P1, R48, R16, RZ ;  /* 0x0000001030307210 */ /* 0x000fc60007f3e0ff */
[C---:B------:R-:W-:Y:S01]  /*96e80*/  IMAD.X R47, R8.reuse, 0x1, R37, P0 ;  /* 0x00000001082f7824 */ /* 0x040fe200000e0625 */
[----:B------:R-:W-:Y:S01]  /*96e90*/  STL.64 [R1+0x24c0], R50 ;  /* 0x0024c03201007387 */ /* 0x000fe20000100a00 */
[----:B------:R-:W-:Y:S01]  /*96ea0*/  SHF.R.S32.HI R4, RZ, 0x1f, R45 ;  /* 0x0000001fff047819 */ /* 0x000fe2000001142d */
[----:B------:R-:W-:Y:S02]  /*96eb0*/  IMAD.X R49, R8, 0x1, R38, P1 ;  /* 0x0000000108317824 */ /* 0x000fe400008e0626 */
        /* <DEDUP_REMOVED lines=50> */
[----:B------:R-:W-:Y:S02]  /*971e0*/  SHF.R.S32.HI R4, RZ, 0x1f, R43 ;  /* 0x0000001fff047819 */ /* 0x000fe4000001142b */
        /* <DEDUP_REMOVED lines=44> */
[----:B-1----:R-:W-:Y:S01]  /*974b0*/  IADD3 R48, P0, R43, R15, RZ ;  /* 0x0000000f2b307210 */ /* 0x002fe20007f1e0ff */
[----:B------:R-:W-:-:S03]  /*974c0*/  IMAD.MOV.U32 R45, RZ, RZ, R44 ;  /* 0x000000ffff2d7224 */ /* 0x000fc600078e002c */
[----:B------:R0:W-:Y:S01]  /*974d0*/  STL.64 [R1+0x2348], R46 ;  /* 0x0023482e01007387 */ /* 0x0001e20000100a00 */
[----:B------:R-:W-:Y:S01]  /*974e0*/  IMAD.X R49, R4, 0x1, R37, P0 ;  /* 0x0000000104317824 */ /* 0x000fe200000e0625 */
[----:B------:R-:W-:-:S04]  /*974f0*/  SHF.R.S32.HI R8, RZ, 0x1f, R45 ;  /* 0x0000001fff087819 */ /* 0x000fc8000001142d */
[----:B------:R1:W-:Y:S01]  /*97500*/  STL.64 [R1+0x2350], R48 ;  /* 0x0023503001007387 */ /* 0x0003e20000100a00 */
[----:B0-----:R-:W-:-:S05]  /*97510*/  IADD3 R46, P1, R43, R16, RZ ;  /* 0x000000102b2e7210 */ /* 0x001fca0007f3e0ff */
[----:B------:R-:W-:Y:S01]  /*97520*/  IMAD.X R47, R4, 0x1, R38, P1 ;  /* 0x00000001042f7824 */ /* 0x000fe200008e0626 */
[----:B-1----:R-:W-:Y:S01]  /*97530*/  IADD3 R48, P0, R45, R18, RZ ;  /* 0x000000122d307210 */ /* 0x002fe20007f1e0ff */
[----:B------:R-:W-:-:S03]  /*97540*/  IMAD.MOV.U32 R44, RZ, RZ, R42 ;  /* 0x000000ffff2c7224 */ /* 0x000fc600078e002a */
[----:B------:R0:W-:Y:S01]  /*97550*/  STL.64 [R1+0x22d0], R46 ;  /* 0x0022d02e01007387 */ /* 0x0001e20000100a00 */
[----:B------:R-:W-:Y:S01]  /*97560*/  IMAD.X R49, R8, 0x1, R17, P0 ;  /* 0x0000000108317824 */ /* 0x000fe200000e0611 */
[C---:B------:R-:W-:Y:S02]  /*97570*/  IADD3 R42, P0, R45.reuse, R22, RZ ;  /* 0x000000162d2a7210 */ /* 0x040fe40007f1e0ff */
[----:B0-----:R-:W-:-:S03]  /*97580*/  IADD3 R46, P1, R45, R20, RZ ;  /* 0x000000142d2e7210 */ /* 0x001fc60007f3e0ff */
        /* <DEDUP_REMOVED lines=90> */
[----:B------:R-:W-:Y:S01]  /*97b30*/  STL.64 [R1+0x2240], R46 ;  /* 0x0022402e01007387 */ /* 0x000fe20000100a00 */
[----:B------:R-:W-:Y:S01]  /*97b40*/  IMAD.X R43, R4, 0x1, R37, P0 ;  /* 0x00000001042b7824 */ /* 0x000fe200000e0625 */
[----:B------:R-:W-:Y:S02]  /*97b50*/  IADD3 R44, P1, R44, R16, RZ ;  /* 0x000000102c2c7210 */ /* 0x000fe40007f3e0ff */
[----:B------:R-:W-:Y:S02]  /*97b60*/  SHF.R.S32.HI R8, RZ, 0x1f, R41 ;  /* 0x0000001fff087819 */ /* 0x000fe40000011429 */
        /* <DEDUP_REMOVED lines=52> */
[----:B------:R-:W-:Y:S01]  /*97eb0*/  IMAD.X R43, R9, 0x1, R5, P0 ;  /* 0x00000001092b7824 */ /* 0x000fe200000e0605 */
[----:B------:R-:W-:-:S04]  /*97ec0*/  SHF.R.S32.HI R4, RZ, 0x1f, R39 ;  /* 0x0000001fff047819 */ /* 0x000fc80000011427 */
        /* <DEDUP_REMOVED lines=18> */
[----:B------:R1:W-:Y:S04]  /*97ff0*/  STL.64 [R1+0x20f8], R42 ;  /* 0x0020f82a01007387 */ /* 0x0003e80000100a00 */
[----:B------:R-:W3:Y:S01]  /*98000*/  LDL.LU R8, [R1+0x464c] ;  /* 0x00464c0001087983 */ /* 0x000ee20000300800 */
        /* <DEDUP_REMOVED lines=29> */
[----:B------:R-:W-:-:S04]  /*981e0*/  SHF.R.S32.HI R4, RZ, 0x1f, R40 ;  /* 0x0000001fff047819 */ /* 0x000fc80000011428 */
[----:B------:R0:W-:Y:S02]  /*981f0*/  STL.64 [R1+0x20c8], R42 ;  /* 0x0020c82a01007387 */ /* 0x0001e40000100a00 */
[----:B0-----:R-:W-:-:S05]  /*98200*/  IADD3 R42, P0, R40, R18, RZ ;  /* 0x00000012282a7210 */ /* 0x001fca0007f1e0ff */
[----:B------:R-:W-:-:S05]  /*98210*/  IMAD.X R43, R4, 0x1, R17, P0 ;  /* 0x00000001042b7824 */ /* 0x000fca00000e0611 */
        /* <DEDUP_REMOVED lines=23> */
[----:B------:R-:W-:Y:S01]  /*98390*/  IMAD.X R43, R4, 0x1, R33, P0 ;  /* 0x00000001042b7824 */ /* 0x000fe200000e0621 */
[----:B---3--:R-:W-:Y:S02]  /*983a0*/  ISETP.GE.AND P1, PT, R8, UR27, PT ;  /* 0x0000001b08007c0c */ /* 0x008fe4000bf26270 */
[----:B------:R-:W-:Y:S01]  /*983b0*/  @P2 LOP3.LUT R2, R2, 0x8000, RZ, 0xfc, !PT ;  /* 0x0000800002022812 */ /* 0x000fe200078efcff */
[----:B------:R-:W-:Y:S01]  /*983c0*/  ULDC UR27, c[0x0][0x228] ;  /* 0x00008a00001b7ab9 */ /* 0x000fe20000000800 */
[----:B------:R0:W-:Y:S04]  /*983d0*/  STL.64 [R1+0x2090], R42 ;  /* 0x0020902a01007387 */ /* 0x0001e80000100a00 */
[----:B------:R-:W3:Y:S01]  /*983e0*/  LDL.LU R8, [R1+0x4658] ;  /* 0x0046580001087983 */ /* 0x000ee20000300800 */
        /* <DEDUP_REMOVED lines=11> */
[----:B------:R0:W-:Y:S04]  /*984a0*/  STL.64 [R1+0x20b0], R42 ;  /* 0x0020b02a01007387 */ /* 0x0001e80000100a00 */
[----:B0-----:R-:W4:Y:S04]  /*984b0*/  LDL.LU R43, [R1+0x465c] ;  /* 0x00465c00012b7983 */ /* 0x001f280000300800 */
[----:B------:R-:W2:Y:S04]  /*984c0*/  LDL.LU R39, [R1+0x4668] ;  /* 0x0046680001277983 */ /* 0x000ea80000300800 */
[----:B------:R-:W4:Y:S01]  /*984d0*/  LDL.LU R42, [R1+0x466c] ;  /* 0x00466c00012a7983 */ /* 0x000f220000300800 */
[----:B------:R-:W-:-:S03]  /*984e0*/  IADD3 R44, P0, R40, R14, RZ ;  /* 0x0000000e282c7210 */ /* 0x000fc60007f1e0ff */
[----:B------:R-:W4:Y:S02]  /*984f0*/  LDL.LU R41, [R1+0x4670] ;  /* 0x0046700001297983 */ /* 0x000f240000300800 */
[----:B------:R-:W-:-:S05]  /*98500*/  IMAD.X R45, R4, 0x1, R13, P0 ;  /* 0x00000001042d7824 */ /* 0x000fca00000e060d */
[----:B------:R0:W-:Y:S01]  /*98510*/  STL.64 [R1+0x20b8], R44 ;  /* 0x0020b82c01007387 */ /* 0x0001e20000100a00 */
[----:B------:R-:W-:Y:S02]  /*98520*/  LOP3.LUT R2, R2, 0xffffbfff, RZ, 0xc0, !PT ;  /* 0xffffbfff02027812 */ /* 0x000fe400078ec0ff */
[----:B0-----:R-:W-:-:S05]  /*98530*/  IADD3 R44, P0, R40, R15, RZ ;  /* 0x0000000f282c7210 */ /* 0x001fca0007f1e0ff */
[----:B------:R-:W-:Y:S01]  /*98540*/  IMAD.X R45, R4, 0x1, R37, P0 ;  /* 0x00000001042d7824 */ /* 0x000fe200000e0625 */
[----:B------:R-:W-:-:S04]  /*98550*/  @P1 LOP3.LUT R2, R2, 0x4000, RZ, 0xfc, !PT ;  /* 0x0000400002021812 */ /* 0x000fc800078efcff */
[----:B------:R0:W-:Y:S02]  /*98560*/  STL.64 [R1+0x20c0], R44 ;  /* 0x0020c02c01007387 */ /* 0x0001e40000100a00 */
[----:B0-----:R-:W-:Y:S02]  /*98570*/  IADD3 R44, P0, R40, R16, RZ ;  /* 0x00000010282c7210 */ /* 0x001fe40007f1e0ff */
[----:B------:R-:W4:Y:S03]  /*98580*/  LDL.LU R40, [R1+0x4674] ;  /* 0x0046740001287983 */ /* 0x000f260000300800 */
[----:B------:R-:W-:Y:S01]  /*98590*/  IMAD.X R45, R4, 0x1, R38, P0 ;  /* 0x00000001042d7824 */ /* 0x000fe200000e0626 */
[----:B------:R-:W-:Y:S02]  /*985a0*/  LOP3.LUT R2, R2, 0xffffdfff, RZ, 0xc0, !PT ;  /* 0xffffdfff02027812 */ /* 0x000fe400078ec0ff */
[----:B---3--:R-:W-:Y:S01]  /*985b0*/  ISETP.GE.AND P1, PT, R8, UR29, PT ;  /* 0x0000001d08007c0c */ /* 0x008fe2000bf26270 */
[----:B------:R-:W-:Y:S01]  /*985c0*/  ULDC UR29, c[0x0][0x228] ;  /* 0x00008a00001d7ab9 */ /* 0x000fe20000000800 */
[----:B------:R-:W3:Y:S04]  /*985d0*/  LDL.LU R8, [R1+0x4680] ;  /* 0x0046800001087983 */ /* 0x000ee80000300800 */
[----:B------:R0:W-:Y:S02]  /*985e0*/  STL.64 [R1+0x2048], R44 ;  /* 0x0020482c01007387 */ /* 0x0001e40000100a00 */
[----:B0-----:R-:W-:-:S05]  /*985f0*/  IADD3 R44, P0, R3, R36, RZ ;  /* 0x00000024032c7210 */ /* 0x001fca0007f1e0ff */
[----:B------:R-:W-:Y:S01]  /*98600*/  @P1 LOP3.LUT R2, R2, 0x2000, RZ, 0xfc, !PT ;  /* 0x0000200002021812 */ /* 0x000fe200078efcff */
[----:B------:R-:W-:-:S05]  /*98610*/  IMAD.X R45, R9, 0x1, R35, P0 ;  /* 0x00000001092d7824 */ /* 0x000fca00000e0623 */
[----:B------:R0:W-:Y:S01]  /*98620*/  STL.64 [R1+0x4648], R44 ;  /* 0x0046482c01007387 */ /* 0x0001e20000100a00 */
[----:B--2---:R-:W-:Y:S02]  /*98630*/  ISETP.GE.AND P1, PT, R39, UR45, PT ;  /* 0x0000002d27007c0c */ /* 0x004fe4000bf26270 */
[----:B----4-:R-:W-:Y:S01]  /*98640*/  ISETP.GE.AND P2, PT, R43, UR61, PT ;  /* 0x0000003d2b007c0c */ /* 0x010fe2000bf46270 */
[----:B------:R-:W2:Y:S04]  /*98650*/  LDL.LU R39, [R1+0x4684] ;  /* 0x0046840001277983 */ /* 0x000ea80000300800 */
[----:B------:R-:W4:Y:S01]  /*98660*/  LDL.LU R4, [R1+0x4698] ;  /* 0x0046980001047983 */ /* 0x000f220000300800 */
[----:B0-----:R-:W-:Y:S02]  /*98670*/  IADD3 R44, P0, R3, R34, RZ ;  /* 0x00000022032c7210 */ /* 0x001fe40007f1e0ff */
[----:B------:R-:W-:Y:S01]  /*98680*/  LOP3.LUT R2, R2, 0xffffefff, RZ, 0xc0, !PT ;  /* 0xffffefff02027812 */ /* 0x000fe200078ec0ff */
[----:B------:R-:W-:Y:S01]  /*98690*/  ULDC UR61, c[0x0][0x228] ;  /* 0x00008a00003d7ab9 */ /* 0x000fe20000000800 */
[----:B------:R-:W-:Y:S01]  /*986a0*/  ULDC UR45, c[0x0][0x228] ;  /* 0x00008a00002d7ab9 */ /* 0x000fe20000000800 */
[----:B------:R-:W-:-:S02]  /*986b0*/  IMAD.X R45, R9, 0x1, R33, P0 ;  /* 0x00000001092d7824 */ /* 0x000fc400000e0621 */
[----:B------:R-:W-:-:S03]  /*986c0*/  @P2 LOP3.LUT R2, R2, 0x1000, RZ, 0xfc, !PT ;  /* 0x0000100002022812 */ /* 0x000fc600078efcff */
[----:B------:R0:W-:Y:S01]  /*986d0*/  STL.64 [R1+0x4658], R44 ;  /* 0x0046582c01007387 */ /* 0x0001e20000100a00 */
[----:B------:R-:W-:-:S03]  /*986e0*/  ISETP.GE.AND P2, PT, R42, UR31, PT ;  /* 0x0000001f2a007c0c */ /* 0x000fc6000bf46270 */
[----:B------:R-:W4:Y:S01]  /*986f0*/  LDL.LU R42, [R1+0x469c] ;  /* 0x00469c00012a7983 */ /* 0x000f220000300800 */
[----:B------:R-:W-:Y:S01]  /*98700*/  LOP3.LUT R2, R2, 0xfffff7ff, RZ, 0xc0, !PT ;  /* 0xfffff7ff02027812 */ /* 0x000fe200078ec0ff */
[----:B------:R-:W-:-:S03]  /*98710*/  ULDC UR31, c[0x0][0x228] ;  /* 0x00008a00001f7ab9 */ /* 0x000fc60000000800 */
[----:B------:R-:W-:Y:S02]  /*98720*/  @P1 LOP3.LUT R2, R2, 0x800, RZ, 0xfc, !PT ;  /* 0x0000080002021812 */ /* 0x000fe400078efcff */
[----:B------:R-:W-:Y:S01]  /*98730*/  ISETP.GE.AND P1, PT, R41, UR59, PT ;  /* 0x0000003b29007c0c */ /* 0x000fe2000bf26270 */
[----:B------:R-:W-:Y:S01]  /*98740*/  ULDC UR59, c[0x0][0x228] ;  /* 0x00008a00003b7ab9 */ /* 0x000fe20000000800 */
[----:B------:R-:W4:Y:S01]  /*98750*/  LDL.LU R41, [R1+0x46a8] ;  /* 0x0046a80001297983 */ /* 0x000f220000300800 */
[----:B------:R-:W-:Y:S02]  /*98760*/  LOP3.LUT R2, R2, 0xfffffbff, RZ, 0xc0, !PT ;  /* 0xfffffbff02027812 */ /* 0x000fe400078ec0ff */
[----:B0-----:R-:W-:Y:S02]  /*98770*/  IADD3 R44, P0, R3, R32, RZ ;  /* 0x00000020032c7210 */ /* 0x001fe40007f1e0ff */
[----:B------:R-:W-:-:S03]  /*98780*/  @P2 LOP3.LUT R2, R2, 0x400, RZ, 0xfc, !PT ;  /* 0x0000040002022812 */ /* 0x000fc600078efcff */
[----:B------:R-:W-:Y:S01]  /*98790*/  IMAD.X R45, R9, 0x1, R31, P0 ;  /* 0x00000001092d7824 */ /* 0x000fe200000e061f */
[----:B------:R-:W-:-:S04]  /*987a0*/  LOP3.LUT R2, R2, 0xfffffdff, RZ, 0xc0, !PT ;  /* 0xfffffdff02027812 */ /* 0x000fc800078ec0ff */
[----:B------:R0:W-:Y:S01]  /*987b0*/  STL.64 [R1+0x4668], R44 ;  /* 0x0046682c01007387 */ /* 0x0001e20000100a00 */
[----:B------:R-:W-:Y:S02]  /*987c0*/  @P1 LOP3.LUT R2, R2, 0x200, RZ, 0xfc, !PT ;  /* 0x0000020002021812 */ /* 0x000fe400078efcff */
[----:B------:R-:W-:Y:S02]  /*987d0*/  ISETP.GE.AND P2, PT, R40, UR41, PT ;  /* 0x0000002928007c0c */ /* 0x000fe4000bf46270 */
[----:B0-----:R-:W-:Y:S01]  /*987e0*/  IADD3 R44, P0, R3, R30, RZ ;  /* 0x0000001e032c7210 */ /* 0x001fe20007f1e0ff */
[----:B------:R-:W4:Y:S01]  /*987f0*/  LDL.LU R40, [R1+0x46ac] ;  /* 0x0046ac0001287983 */ /* 0x000f220000300800 */
[----:B------:R-:W-:Y:S01]  /*98800*/  LOP3.LUT R2, R2, 0xfffffeff, RZ, 0xc0, !PT ;  /* 0xfffffeff02027812 */ /* 0x000fe200078ec0ff */
[----:B------:R-:W-:Y:S02]  /*98810*/  ULDC UR41, c[0x0][0x228] ;  /* 0x00008a0000297ab9 */ /* 0x000fe40000000800 */
[----:B------:R-:W-:-:S06]  /*98820*/  IMAD.X R45, R9, 0x1, R29, P0 ;  /* 0x00000001092d7824 */ /* 0x000fcc00000e061d */
[----:B------:R-:W-:Y:S02]  /*98830*/  @P2 LOP3.LUT R2, R2, 0x100, RZ, 0xfc, !PT ;  /* 0x0000010002022812 */ /* 0x000fe400078efcff */
[----:B---3--:R-:W-:Y:S02]  /*98840*/  ISETP.GE.AND P1, PT, R8, UR25, PT ;  /* 0x0000001908007c0c */ /* 0x008fe4000bf26270 */
[----:B------:R-:W-:Y:S01]  /*98850*/  LOP3.LUT R2, R2, 0xffffff7f, RZ, 0xc0, !PT ;  /* 0xffffff7f02027812 */ /* 0x000fe200078ec0ff */
[----:B------:R-:W3:Y:S04]  /*98860*/  LDL.LU R8, [R1+0x46c0] ;  /* 0x0046c00001087983 */ /* 0x000ee80000300800 */
[----:B------:R0:W-:Y:S01]  /*98870*/  STL.64 [R1+0x4670], R44 ;  /* 0x0046702c01007387 */ /* 0x0001e20000100a00 */
[----:B------:R-:W-:-:S05]  /*98880*/  ULDC UR25, c[0x0][0x228] ;  /* 0x00008a0000197ab9 */ /* 0x000fca0000000800 */
[----:B------:R-:W-:Y:S02]  /*98890*/  @P1 LOP3.LUT R2, R2, 0x80, RZ, 0xfc, !PT ;  /* 0x0000008002021812 */ /* 0x000fe400078efcff */
[----:B--2---:R-:W-:Y:S02]  /*988a0*/  ISETP.GE.AND P2, PT, R39, UR15, PT ;  /* 0x0000000f27007c0c */ /* 0x004fe4000bf46270 */
[----:B----4-:R-:W-:Y:S01]  /*988b0*/  ISETP.GE.AND P1, PT, R4, UR49, PT ;  /* 0x0000003104007c0c */ /* 0x010fe2000bf26270 */
[----:B------:R-:W2:Y:S04]  /*988c0*/  LDL.LU R39, [R1+0x46c4] ;  /* 0x0046c40001277983 */ /* 0x000ea80000300800 */
[----:B------:R-:W4:Y:S01]  /*988d0*/  LDL.LU R4, [R1+0x46d0] ;  /* 0x0046d00001047983 */ /* 0x000f220000300800 */
[----:B0-----:R-:W-:-:S02]  /*988e0*/  IADD3 R44, P0, R3, R28, RZ ;  /* 0x0000001c032c7210 */ /* 0x001fc40007f1e0ff */
[----:B------:R-:W-:Y:S01]  /*988f0*/  LOP3.LUT R2, R2, 0xffffffbf, RZ, 0xc0, !PT ;  /* 0xffffffbf02027812 */ /* 0x000fe200078ec0ff */
[----:B------:R-:W-:Y:S01]  /*98900*/  ULDC UR15, c[0x0][0x228] ;  /* 0x00008a00000f7ab9 */ /* 0x000fe20000000800 */
[----:B------:R-:W-:Y:S01]  /*98910*/  ULDC UR49, c[0x0][0x228] ;  /* 0x00008a0000317ab9 */ /* 0x000fe20000000800 */
[----:B------:R-:W-:Y:S01]  /*98920*/  IMAD.X R45, R9, 0x1, R27, P0 ;  /* 0x00000001092d7824 */ /* 0x000fe200000e061b */
[----:B------:R-:W-:Y:S02]  /*98930*/  @P2 LOP3.LUT R2, R2, 0x40, RZ, 0xfc, !PT ;  /* 0x0000004002022812 */ /* 0x000fe400078efcff */
[----:B------:R-:W-:Y:S02]  /*98940*/  ISETP.GE.AND P2, PT, R42, UR33, PT ;  /* 0x000000212a007c0c */ /* 0x000fe4000bf46270 */
[----:B------:R-:W-:Y:S02]  /*98950*/  IADD3 R42, P0, R3, R26, RZ ;  /* 0x0000001a032a7210 */ /* 0x000fe40007f1e0ff */
[----:B------:R-:W-:Y:S01]  /*98960*/  LOP3.LUT R2, R2, 0xffffffdf, RZ, 0xc0, !PT ;  /* 0xffffffdf02027812 */ /* 0x000fe200078ec0ff */
[----:B------:R0:W-:Y:S01]  /*98970*/  STL.64 [R1+0x4680], R44 ;  /* 0x0046802c01007387 */ /* 0x0001e20000100a00 */
[----:B------:R-:W-:Y:S01]  /*98980*/  ULDC UR33, c[0x0][0x228] ;  /* 0x00008a0000217ab9 */ /* 0x000fe20000000800 */
[----:B------:R-:W-:Y:S01]  /*98990*/  IMAD.X R43, R9, 0x1, R25, P0 ;  /* 0x00000001092b7824 */ /* 0x000fe200000e0619 */
[----:B------:R-:W-:-:S02]  /*989a0*/  @P1 LOP3.LUT R2, R2, 0x20, RZ, 0xfc, !PT ;  /* 0x0000002002021812 */ /* 0x000fc400078efcff */
[----:B------:R-:W-:Y:S01]  /*989b0*/  ISETP.GE.AND P1, PT, R41, UR57, PT ;  /* 0x0000003929007c0c */ /* 0x000fe2000bf26270 */
[----:B------:R-:W-:Y:S01]  /*989c0*/  ULDC UR57, c[0x0][0x228] ;  /* 0x00008a0000397ab9 */ /* 0x000fe20000000800 */
[----:B------:R1:W-:Y:S01]  /*989d0*/  STL.64 [R1+0x4698], R42 ;  /* 0x0046982a01007387 */ /* 0x0003e20000100a00 */
[----:B------:R-:W-:Y:S02]  /*989e0*/  LOP3.LUT R2, R2, 0xffffffef, RZ, 0xc0, !PT ;  /* 0xffffffef02027812 */ /* 0x000fe400078ec0ff */
[----:B0-----:R-:W-:Y:S02]  /*989f0*/  IADD3 R44, P0, R3, R24, RZ ;  /* 0x00000018032c7210 */ /* 0x001fe40007f1e0ff */
[----:B------:R-:W-:Y:S01]  /*98a00*/  @P2 LOP3.LUT R2, R2, 0x10, RZ, 0xfc, !PT ;  /* 0x0000001002022812 */ /* 0x000fe200078efcff */
[----:B-1----:R-:W4:Y:S04]  /*98a10*/  LDL.LU R43, [R1+0x46d4] ;  /* 0x0046d400012b7983 */ /* 0x002f280000300800 */
[----:B------:R-:W4:Y:S01]  /*98a20*/  LDL.LU R42, [R1+0x46d8] ;  /* 0x0046d800012a7983 */ /* 0x000f220000300800 */
[----:B------:R-:W-:Y:S01]  /*98a30*/  LOP3.LUT R2, R2, 0xfffffff7, RZ, 0xc0, !PT ;  /* 0xfffffff702027812 */ /* 0x000fe200078ec0ff */
[----:B------:R-:W-:-:S02]  /*98a40*/  IMAD.X R45, R9, 0x1, R23, P0 ;  /* 0x00000001092d7824 */ /* 0x000fc400000e0617 */
[----:B------:R-:W4:Y:S01]  /*98a50*/  LDL.LU R41, [R1+0x46e8] ;  /* 0x0046e80001297983 */ /* 0x000f220000300800 */
[----:B------:R-:W-:Y:S02]  /*98a60*/  @P1 LOP3.LUT R2, R2, 0x8, RZ, 0xfc, !PT ;  /* 0x0000000802021812 */ /* 0x000fe400078efcff */
[----:B------:R-:W-:Y:S02]  /*98a70*/  ISETP.GE.AND P2, PT, R40, UR39, PT ;  /* 0x0000002728007c0c */ /* 0x000fe4000bf46270 */
[----:B------:R-:W-:Y:S01]  /*98a80*/  LOP3.LUT R2, R2, 0xfffffffb, RZ, 0xc0, !PT ;  /* 0xfffffffb02027812 */ /* 0x000fe200078ec0ff */
[----:B------:R-:W-:-:S10]  /*98a90*/  ULDC UR39, c[0x0][0x228] ;  /* 0x00008a0000277ab9 */ /* 0x000fd40000000800 */
[----:B------:R-:W-:-:S04]  /*98aa0*/  @P2 LOP3.LUT R2, R2, 0x4, RZ, 0xfc, !PT ;  /* 0x0000000402022812 */ /* 0x000fc800078efcff */
[----:B------:R-:W-:Y:S02]  /*98ab0*/  LOP3.LUT R2, R2, 0xfffffffd, RZ, 0xc0, !PT ;  /* 0xfffffffd02027812 */ /* 0x000fe400078ec0ff */
[----:B---3--:R-:W-:Y:S01]  /*98ac0*/  ISETP.GE.AND P1, PT, R8, UR23, PT ;  /* 0x0000001708007c0c */ /* 0x008fe2000bf26270 */
[----:B------:R-:W-:Y:S01]  /*98ad0*/  ULDC UR23, c[0x0][0x228] ;  /* 0x00008a0000177ab9 */ /* 0x000fe20000000800 */
[----:B------:R-:W3:Y:S04]  /*98ae0*/  LDL.LU R8, [R1+0x46ec] ;  /* 0x0046ec0001087983 */ /* 0x000ee80000300800 */
[----:B------:R0:W-:Y:S04]  /*98af0*/  STL.64 [R1+0x46a8], R44 ;  /* 0x0046a82c01007387 */ /* 0x0001e80000100a00 */
[----:B------:R-:W3:Y:S03]  /*98b00*/  LDL.LU R40, [R1+0x4708] ;  /* 0x0047080001287983 */ /* 0x000ee60000300800 */
[----:B------:R-:W-:-:S02]  /*98b10*/  @P1 LOP3.LUT R2, R2, 0x2, RZ, 0xfc, !PT ;  /* 0x0000000202021812 */ /* 0x000fc400078efcff */
[----:B--2---:R-:W-:Y:S02]  /*98b20*/  ISETP.GE.AND P1, PT, R39, UR11, PT ;  /* 0x0000000b27007c0c */ /* 0x004fe4000bf26270 */
[----:B----4-:R-:W-:Y:S01]  /*98b30*/  ISETP.GE.AND P0, PT, R4, UR51, PT ;  /* 0x0000003304007c0c */ /* 0x010fe2000bf06270 */
[----:B------:R-:W2:Y:S04]  /*98b40*/  LDL.LU R39, [R1+0x470c] ;  /* 0x00470c0001277983 */ /* 0x000ea80000300800 */
[----:B------:R-:W4:Y:S01]  /*98b50*/  LDL.LU R4, [R1+0x4718] ;  /* 0x0047180001047983 */ /* 0x000f220000300800 */
[----:B------:R-:W-:Y:S01]  /*98b60*/  LOP3.LUT R2, R2, 0xfffffffe, RZ, 0xc0, !PT ;  /* 0xfffffffe02027812 */ /* 0x000fe200078ec0ff */
[----:B------:R-:W-:Y:S01]  /*98b70*/  ULDC UR11, c[0x0][0x228] ;  /* 0x00008a00000b7ab9 */ /* 0x000fe20000000800 */
[----:B------:R-:W-:-:S03]  /*98b80*/  ULDC UR51, c[0x0][0x228] ;  /* 0x00008a0000337ab9 */ /* 0x000fc60000000800 */
[----:B------:R-:W-:Y:S02]  /*98b90*/  @P1 LOP3.LUT R2, R2, 0x1, RZ, 0xfc, !PT ;  /* 0x0000000102021812 */ /* 0x000fe400078efcff */
[----:B0-----:R-:W-:-:S05]  /*98ba0*/  IADD3 R44, P1, R3, R22, RZ ;  /* 0x00000016032c7210 */ /* 0x001fca0007f3e0ff */
[----:B------:R-:W-:-:S05]  /*98bb0*/  IMAD.X R45, R9, 0x1, R21, P1 ;  /* 0x00000001092d7824 */ /* 0x000fca00008e0615 */
[----:B------:R-:W-:Y:S01]  /*98bc0*/  STL.64 [R1+0x46c0], R44 ;  /* 0x0046c02c01007387 */ /* 0x000fe20000100a00 */
[----:B------:R-:W-:Y:S02]  /*98bd0*/  ISETP.GE.AND P2, PT, R42, UR53, PT ;  /* 0x000000352a007c0c */ /* 0x000fe4000bf46270 */
[----:B------:R-:W-:Y:S02]  /*98be0*/  IADD3 R42, P3, R3, R20, RZ ;  /* 0x00000014032a7210 */ /* 0x000fe40007f7e0ff */
[----:B------:R-:W-:Y:S02]  /*98bf0*/  ISETP.GE.AND P1, PT, R43, UR9, PT ;  /* 0x000000092b007c0c */ /* 0x000fe4000bf26270 */
[----:B------:R-:W-:Y:S01]  /*98c00*/  @P0 LOP3.LUT R60, R60, 0x4000, RZ, 0xfc, !PT ;  /* 0x000040003c3c0812 */ /* 0x000fe200078efcff */
[----:B------:R-:W-:Y:S01]  /*98c10*/  ULDC UR9, c[0x0][0x228] ;  /* 0x00008a0000097ab9 */ /* 0x000fe20000000800 */
[----:B------:R-:W-:Y:S01]  /*98c20*/  ULDC UR53, c[0x0][0x228] ;  /* 0x00008a0000357ab9 */ /* 0x000fe20000000800 */
[----:B------:R-:W-:-:S05]  /*98c30*/  IMAD.X R43, R9, 0x1, R19, P3 ;  /* 0x00000001092b7824 */ /* 0x000fca00018e0613 */
[----:B------:R0:W-:Y:S01]  /*98c40*/  STL.64 [R1+0x46d8], R42 ;  /* 0x0046d82a01007387 */ /* 0x0001e20000100a00 */
[----:B------:R-:W-:Y:S02]  /*98c50*/  ISETP.GE.AND P3, PT, R41, UR35, PT ;  /* 0x0000002329007c0c */ /* 0x000fe4000bf66270 */
[----:B---3--:R-:W-:Y:S02]  /*98c60*/  ISETP.GE.AND P5, PT, R40, UR13, PT ;  /* 0x0000000d28007c0c */ /* 0x008fe4000bfa6270 */
[C---:B0-----:R-:W-:Y:S01]  /*98c70*/  IADD3 R42, P4, R3.reuse, R18, RZ ;  /* 0x00000012032a7210 */ /* 0x041fe20007f9e0ff */
[----:B------:R-:W-:Y:S01]  /*98c80*/  VIADD R3, R3, UR7 ;  /* 0x0000000703037c36 */ /* 0x000fe20008000000 */
[----:B------:R-:W-:Y:S01]  /*98c90*/  LOP3.LUT R60, R60, 0xffffdfff, RZ, 0xc0, !PT ;  /* 0xffffdfff3c3c7812 */ /* 0x000fe200078ec0ff */
[----:B------:R-:W-:Y:S01]  /*98ca0*/  ULDC UR7, c[0x0][0x228] ;  /* 0x00008a0000077ab9 */ /* 0x000fe20000000800 */
[----:B------:R-:W-:Y:S01]  /*98cb0*/  ULDC UR13, c[0x0][0x228] ;  /* 0x00008a00000d7ab9 */ /* 0x000fe20000000800 */
[----:B------:R-:W-:Y:S01]  /*98cc0*/  IMAD.X R43, R9, 0x1, R17, P4 ;  /* 0x00000001092b7824 */ /* 0x000fe200020e0611 */
[----:B------:R-:W-:-:S02]  /*98cd0*/  ISETP.GE.AND P4, PT, R8, UR17, PT ;  /* 0x0000001108007c0c */ /* 0x000fc4000bf86270 */
[----:B------:R-:W-:Y:S02]  /*98ce0*/  SHF.R.S32.HI R8, RZ, 0x1f, R3 ;  /* 0x0000001fff087819 */ /* 0x000fe40000011403 */
[----:B------:R-:W-:Y:S02]  /*98cf0*/  IADD3 R40, P0, R3, R16, RZ ;  /* 0x0000001003287210 */ /* 0x000fe40007f1e0ff */
[----:B------:R-:W-:Y:S01]  /*98d00*/  @P1 LOP3.LUT R60, R60, 0x2000, RZ, 0xfc, !PT ;  /* 0x000020003c3c1812 */ /* 0x000fe200078efcff */
[----:B------:R-:W-:Y:S01]  /*98d10*/  STL.64 [R1+0x46f0], R42 ;  /* 0x0046f02a01007387 */ /* 0x000fe20000100a00 */
[----:B------:R-:W-:Y:S01]  /*98d20*/  ULDC UR17, c[0x0][0x228] ;  /* 0x00008a0000117ab9 */ /* 0x000fe20000000800 */
[----:B------:R-:W-:Y:S01]  /*98d30*/  ULDC UR35, c[0x0][0x228] ;  /* 0x00008a0000237ab9 */ /* 0x000fe20000000800 */
[----:B------:R-:W-:-:S05]  /*98d40*/  IMAD.X R41, R8, 0x1, R38, P0 ;  /* 0x0000000108297824 */ /* 0x000fca00000e0626 */
[----:B------:R0:W-:Y:S04]  /*98d50*/  STL.64 [R1+0x46d0], R40 ;  /* 0x0046d02801007387 */ /* 0x0001e80000100a00 */
[----:B------:R-:W3:Y:S04]  /*98d60*/  LDL.LU R54, [R1+0x3bc] ;  /* 0x0003bc0001367983 */ /* 0x000ee80000300800 */
[----:B------:R-:W3:Y:S04]  /*98d70*/  LDL.LU R9, [R1+0x3b8] ;  /* 0x0003b80001097983 */ /* 0x000ee80000300800 */
[----:B------:R-:W3:Y:S01]  /*98d80*/  LDL R53, [R1+0x23cc] ;  /* 0x0023cc0001357983 */ /* 0x000ee20000100800 */
[----:B0-----:R-:W-:-:S05]  /*98d90*/  IADD3 R40, P0, R3, R15, RZ ;  /* 0x0000000f03287210 */ /* 0x001fca0007f1e0ff */
[----:B------:R-:W-:-:S05]  /*98da0*/  IMAD.X R41, R8, 0x1, R37, P0 ;  /* 0x0000000108297824 */ /* 0x000fca00000e0625 */
[----:B------:R0:W-:Y:S04]  /*98db0*/  STL.64 [R1+0x46e8], R40 ;  /* 0x0046e82801007387 */ /* 0x0001e80000100a00 */
[----:B------:R-:W3:Y:S04]  /*98dc0*/  LDL R43, [R1+0x23a4] ;  /* 0x0023a400012b7983 */ /* 0x000ee80000100800 */
        /* <DEDUP_REMOVED lines=8> */
[----:B0-----:R-:W3:Y:S04]  /*98e50*/  LDL R41, [R1+0x23b0] ;  /* 0x0023b00001297983 */ /* 0x001ee80000100800 */
[----:B------:R-:W3:Y:S01]  /*98e60*/  LDL R40, [R1+0x23b8] ;  /* 0x0023b80001287983 */ /* 0x000ee20000100800 */
[----:B--2---:R-:W-:-:S02]  /*98e70*/  ISETP.GE.AND P6, PT, R39, UR55, PT ;  /* 0x0000003727007c0c */ /* 0x004fc4000bfc6270 */
[----:B------:R-:W-:Y:S01]  /*98e80*/  LOP3.LUT R60, R60, 0xffff7fff, RZ, 0xc0, !PT ;  /* 0xffff7fff3c3c7812 */ /* 0x000fe200078ec0ff */
[----:B------:R-:W2:Y:S04]  /*98e90*/  LDL R39, [R1+0x23c4] ;  /* 0x0023c40001277983 */ /* 0x000ea80000100800 */
[----:B------:R-:W2:Y:S04]  /*98ea0*/  LDL R48, [R1+0x2408] ;  /* 0x0024080001307983 */ /* 0x000ea80000100800 */
[----:B------:R-:W2:Y:S01]  /*98eb0*/  LDL R47, [R1+0x217c] ;  /* 0x00217c00012f7983 */ /* 0x000ea20000100800 */
[----:B------:R-:W-:-:S02]  /*98ec0*/  @P2 LOP3.LUT R60, R60, 0x8000, RZ, 0xfc, !PT ;  /* 0x000080003c3c2812 */ /* 0x000fc400078efcff */
[----:B----4-:R-:W-:Y:S02]  /*98ed0*/  ISETP.GE.AND P2, PT, R4, UR37, PT ;  /* 0x0000002504007c0c */ /* 0x010fe4000bf46270 */
[C---:B------:R-:W-:Y:S01]  /*98ee0*/  LOP3.LUT P1, RZ, R2.reuse, 0x40000, RZ, 0xc0, !PT ;  /* 0x0004000002ff7812 */ /* 0x040fe2000782c0ff */
[----:B------:R-:W4:Y:S01]  /*98ef0*/  LDL R4, [R1+0x2400] ;  /* 0x0024000001047983 */ /* 0x000f220000100800 */
[----:B------:R-:W-:Y:S01]  /*98f00*/  LOP3.LUT P0, RZ, R2, 0x20000, RZ, 0xc0, !PT ;  /* 0x0002000002ff7812 */ /* 0x000fe2000780c0ff */
[----:B------:R-:W-:Y:S01]  /*98f10*/  ULDC UR37, c[0x0][0x228] ;  /* 0x00008a0000257ab9 */ /* 0x000fe20000000800 */
[----:B------:R-:W-:-:S07]  /*98f20*/  ULDC UR55, c[0x0][0x228] ;  /* 0x00008a0000377ab9 */ /* 0x000fce0000000800 */
[----:B------:R-:W-:Y:S02]  /*98f30*/  @P2 LOP3.LUT R0, R0, 0x40000, RZ, 0xfc, !PT ;  /* 0x0004000000002812 */ /* 0x000fe400078efcff */
[----:B---3--:R-:W-:Y:S02]  /*98f40*/  LOP3.LUT R54, R54, 0xfffffdff, RZ, 0xc0, !PT ;  /* 0xfffffdff36367812 */ /* 0x008fe400078ec0ff */
[----:B------:R-:W-:Y:S02]  /*98f50*/  ISETP.LT.AND P2, PT, R43, UR6, !P1 ;  /* 0x000000062b007c0c */ /* 0x000fe4000cf41270 */
[----:B------:R-:W-:Y:S01]  /*98f60*/  LOP3.LUT R9, R9, 0x7fffffff, RZ, 0xc0, !PT ;  /* 0x7fffffff09097812 */ /* 0x000fe200078ec0ff */
[----:B------:R-:W-:-:S10]  /*98f70*/  ULDC UR6, c[0x0][0x228] ;  /* 0x00008a0000067ab9 */ /* 0x000fd40000000800 */
[----:B------:R-:W-:Y:S02]  /*98f80*/  @P2 LOP3.LUT R54, R54, 0x200, RZ, 0xfc, !PT ;  /* 0x0000020036362812 */ /* 0x000fe400078efcff */
[----:B------:R-:W-:Y:S01]  /*98f90*/  ISETP.LT.AND P2, PT, R46, UR29, !P1 ;  /* 0x0000001d2e007c0c */ /* 0x000fe2000cf41270 */
[----:B------:R-:W-:Y:S01]  /*98fa0*/  ULDC UR29, c[0x0][0x228] ;  /* 0x00008a00001d7ab9 */ /* 0x000fe20000000800 */
[----:B------:R-:W-:-:S11]  /*98fb0*/  LOP3.LUT R54, R54, 0xffffefff, RZ, 0xc0, !PT ;  /* 0xffffefff36367812 */ /* 0x000fd600078ec0ff */
        /* <DEDUP_REMOVED lines=21> */
[----:B--2---:R-:W-:Y:S01]  /*99110*/  ISETP.LT.AND P2, PT, R39, UR25, !P1 ;  /* 0x0000001927007c0c */ /* 0x004fe2000cf41270 */
        /* <DEDUP_REMOVED lines=23> */
[----:B----4-:R-:W-:Y:S01]  /*99290*/  ISETP.LT.AND P2, PT, R4, UR31, !P1 ;  /* 0x0000001f04007c0c */ /* 0x010fe2000cf41270 */
[----:B------:R-:W-:-:S12]  /*992a0*/  ULDC UR31, c[0x0][0x228] ;  /* 0x00008a00001f7ab9 */ /* 0x000fd80000000800 */
[----:B------:R-:W-:Y:S02]  /*992b0*/  @P2 LOP3.LUT R9, R9, 0x80000000, RZ, 0xfc, !PT ;  /* 0x8000000009092812 */ /* 0x000fe400078efcff */
[----:B------:R-:W-:Y:S02]  /*992c0*/  ISETP.LT.AND P2, PT, R48, UR59, !P1 ;  /* 0x0000003b30007c0c */ /* 0x000fe4000cf41270 */
[----:B------:R-:W-:Y:S01]  /*992d0*/  ISETP.LT.AND P1, PT, R47, UR13, !P1 ;  /* 0x0000000d2f007c0c */ /* 0x000fe2000cf21270 */
[----:B------:R0:W-:Y:S01]  /*992e0*/  STL [R1+0x3bc], R54 ;  /* 0x0003bc3601007387 */ /* 0x0001e20000100800 */
[----:B------:R-:W-:Y:S01]  /*992f0*/  LOP3.LUT R9, R9, 0xbfffffff, RZ, 0xc0, !PT ;  /* 0xbfffffff09097812 */ /* 0x000fe200078ec0ff */
[----:B------:R-:W-:Y:S01]  /*99300*/  ULDC UR13, c[0x0][0x228] ;  /* 0x00008a00000d7ab9 */ /* 0x000fe20000000800 */
[----:B------:R-:W-:Y:S01]  /*99310*/  ULDC UR59, c[0x0][0x228] ;  /* 0x00008a00003b7ab9 */ /* 0x000fe20000000800 */
[----:B0-----:R-:W2:Y:S06]  /*99320*/  LDL.LU R54, [R1+0x3b4] ;  /* 0x0003b40001367983 */ /* 0x001eac0000300800 */
[----:B------:R-:W-:-:S02]  /*99330*/  @P2 LOP3.LUT R9, R9, 0x40000000, RZ, 0xfc, !PT ;  /* 0x4000000009092812 */ /* 0x000fc400078efcff */
[----:B------:R-:W-:Y:S01]  /*99340*/  ISETP.LT.AND P2, PT, R43, UR46, !P0 ;  /* 0x0000002e2b007c0c */ /* 0x000fe2000c741270 */
[----:B------:R-:W-:Y:S01]  /*99350*/  ULDC UR46, c[0x0][0x228] ;  /* 0x00008a00002e7ab9 */ /* 0x000fe20000000800 */
[----:B------:R-:W-:-:S04]  /*99360*/  LOP3.LUT R9, R9, 0xdfffffff, RZ, 0xc0, !PT ;  /* 0xdfffffff09097812 */ /* 0x000fc800078ec0ff */
[----:B------:R-:W-:Y:S02]  /*99370*/  @P1 LOP3.LUT R9, R9, 0x20000000, RZ, 0xfc, !PT ;  /* 0x2000000009091812 */ /* 0x000fe400078efcff */
[----:B------:R-:W-:Y:S01]  /*99380*/  ISETP.LT.AND P1, PT, R46, UR27, !P0 ;  /* 0x0000001b2e007c0c */ /* 0x000fe2000c721270 */
[----:B------:R-:W-:Y:S01]  /*99390*/  ULDC UR27, c[0x0][0x228] ;  /* 0x00008a00001b7ab9 */ /* 0x000fe20000000800 */
[----:B------:R-:W-:-:S04]  /*993a0*/  LOP3.LUT R9, R9, 0xfdffffff, RZ, 0xc0, !PT ;  /* 0xfdffffff09097812 */ /* 0x000fc800078ec0ff */
[----:B------:R-:W-:Y:S02]  /*993b0*/  @P2 LOP3.LUT R9, R9, 0x2000000, RZ, 0xfc, !PT ;  /* 0x0200000009092812 */ /* 0x000fe400078efcff */
[----:B------:R-:W-:Y:S01]  /*993c0*/  ISETP.LT.AND P2, PT, R45, UR29, !P0 ;  /* 0x0000001d2d007c0c */ /* 0x000fe2000c741270 */
[----:B------:R-:W-:Y:S01]  /*993d0*/  ULDC UR29, c[0x0][0x228] ;  /* 0x00008a00001d7ab9 */ /* 0x000fe20000000800 */
[----:B------:R-:W-:-:S04]  /*993e0*/  LOP3.LUT R9, R9, 0xefffffff, RZ, 0xc0, !PT ;  /* 0xefffffff09097812 */ /* 0x000fc800078ec0ff */
[----:B------:R-:W-:-:S04]  /*993f0*/  @P1 LOP3.LUT R9, R9, 0x10000000, RZ, 0xfc, !PT ;  /* 0x1000000009091812 */ /* 0x000fc800078efcff */
[----:B------:R-:W-:-:S04]  /*99400*/  LOP3.LUT R9, R9, 0xf7ffffff, RZ, 0xc0, !PT ;  /* 0xf7ffffff09097812 */ /* 0x000fc800078ec0ff */
[----:B------:R-:W-:Y:S02]  /*99410*/  @P2 LOP3.LUT R9, R9, 0x8000000, RZ, 0xfc, !PT ;  /* 0x0800000009092812 */ /* 0x000fe400078efcff */
[----:B------:R-:W-:Y:S02]  /*99420*/  ISETP.LT.AND P2, PT, R44, UR33, !P0 ;  /* 0x000000212c007c0c */ /* 0x000fe4000c741270 */
[----:B------:R-:W-:Y:S01]  /*99430*/  LOP3.LUT P1, RZ, R2, 0x10000, RZ, 0xc0, !PT ;  /* 0x0001000002ff7812 */ /* 0x000fe2000782c0ff */
[----:B------:R-:W-:Y:S01]  /*99440*/  ULDC UR33, c[0x0][0x228] ;  /* 0x00008a0000217ab9 */ /* 0x000fe20000000800 */
[----:B------:R-:W-:-:S09]  /*99450*/  LOP3.LUT R9, R9, 0xfbffffff, RZ, 0xc0, !PT ;  /* 0xfbffffff09097812 */ /* 0x000fd200078ec0ff */
        /* <DEDUP_REMOVED lines=41> */
[----:B------:R-:W-:Y:S02]  /*996f0*/  ISETP.LT.AND P2, PT, R48, UR55, !P0 ;  /* 0x0000003730007c0c */ /* 0x000fe4000c741270 */
[----:B------:R-:W-:Y:S01]  /*99700*/  ISETP.LT.AND P0, PT, R47, UR57, !P0 ;  /* 0x000000392f007c0c */ /* 0x000fe2000c701270 */
[----:B------:R-:W-:Y:S01]  /*99710*/  ULDC UR55, c[0x0][0x228] ;  /* 0x00008a0000377ab9 */ /* 0x000fe20000000800 */
[----:B------:R-:W-:Y:S01]  /*99720*/  LOP3.LUT R9, R9, 0xffffbfff, RZ, 0xc0, !PT ;  /* 0xffffbfff09097812 */ /* 0x000fe200078ec0ff */
[----:B------:R-:W-:-:S08]  /*99730*/  ULDC UR57, c[0x0][0x228] ;  /* 0x00008a0000397ab9 */ /* 0x000fd00000000800 */
[----:B------:R-:W-:-:S04]  /*99740*/  @P2 LOP3.LUT R9, R9, 0x4000, RZ, 0xfc, !PT ;  /* 0x0000400009092812 */ /* 0x000fc800078efcff */
[----:B------:R-:W-:-:S04]  /*99750*/  LOP3.LUT R9, R9, 0xffffdfff, RZ, 0xc0, !PT ;  /* 0xffffdfff09097812 */ /* 0x000fc800078ec0ff */
        /* <DEDUP_REMOVED lines=42> */
[----:B--2---:R-:W-:Y:S02]  /*99a00*/  LOP3.LUT R54, R54, 0x7fffffff, RZ, 0xc0, !PT ;  /* 0x7fffffff36367812 */ /* 0x004fe400078ec0ff */
[----:B------:R-:W-:Y:S02]  /*99a10*/  LOP3.LUT P0, RZ, R2, 0x8000, RZ, 0xc0, !PT ;  /* 0x0000800002ff7812 */ /* 0x000fe4000780c0ff */
[----:B------:R-:W-:Y:S01]  /*99a20*/  LOP3.LUT R9, R9, 0xfffffffb, RZ, 0xc0, !PT ;  /* 0xfffffffb09097812 */ /* 0x000fe200078ec0ff */
[----:B------:R-:W-:-:S06]  /*99a30*/  ULDC UR27, c[0x0][0x228] ;  /* 0x00008a00001b7ab9 */ /* 0x000fcc0000000800 */
        /* <DEDUP_REMOVED lines=117> */
[----:B--2---:R-:W-:Y:S01]  /*9a190*/  LOP3.LUT R9, R9, 0x7fffffff, RZ, 0xc0, !PT ;  /* 0x7fffffff09097812 */ /* 0x004fe200078ec0ff */
        /* <DEDUP_REMOVED lines=28> */
[----:B------:R-:W-:Y:S01]  /*9a360*/  ULDC UR61, c[0x0][0x228] ;  /* 0x00008a00003d7ab9 */ /* 0x000fe20000000800 */
[----:B------:R-:W-:Y:S01]  /*9a370*/  LOP3.LUT R9, R9, 0xbfffffff, RZ, 0xc0, !PT ;  /* 0xbfffffff09097812 */ /* 0x000fe200078ec0ff */
[----:B------:R0:W-:Y:S01]  /*9a380*/  STL [R1+0x3b4], R54 ;  /* 0x0003b43601007387 */ /* 0x0001e20000100800 */
[----:B------:R-:W-:-:S07]  /*9a390*/  ULDC UR29, c[0x0][0x228] ;  /* 0x00008a00001d7ab9 */ /* 0x000fce0000000800 */
[----:B------:R-:W-:Y:S01]  /*9a3a0*/  @P2 LOP3.LUT R9, R9, 0x40000000, RZ, 0xfc, !PT ;  /* 0x4000000009092812 */ /* 0x000fe200078efcff */
[----:B0-----:R-:W2:Y:S03]  /*9a3b0*/  LDL.LU R54, [R1+0x3ac] ;  /* 0x0003ac0001367983 */ /* 0x001ea60000300800 */
[----:B------:R-:W-:-:S04]  /*9a3c0*/  LOP3.LUT R9, R9, 0xdfffffff, RZ, 0xc0, !PT ;  /* 0xdfffffff09097812 */ /* 0x000fc800078ec0ff */
        /* <DEDUP_REMOVED lines=63> */
[----:B------:R-:W-:Y:S01]  /*9a7c0*/  LOP3.LUT R9, R9, 0xffffdfff, RZ, 0xc0, !PT ;  /* 0xffffdfff09097812 */ /* 0x000fe200078ec0ff */
[----:B------:R-:W-:-:S10]  /*9a7d0*/  ULDC UR55, c[0x0][0x228] ;  /* 0x00008a0000377ab9 */ /* 0x000fd40000000800 */
        /* <DEDUP_REMOVED lines=58> */
[----:B------:R-:W-:Y:S01]  /*9ab80*/  ISETP.LT.AND P2, PT, R48, UR33, !P1 ;  /* 0x0000002130007c0c */ /* 0x000fe2000cf41270 */
[----:B------:R0:W-:Y:S01]  /*9ab90*/  STL [R1+0x3b0], R9 ;  /* 0x0003b00901007387 */ /* 0x0001e20000100800 */
[----:B------:R-:W-:Y:S01]  /*9aba0*/  ULDC UR33, c[0x0][0x228] ;  /* 0x00008a0000217ab9 */ /* 0x000fe20000000800 */
[----:B------:R-:W-:Y:S02]  /*9abb0*/  LOP3.LUT R54, R54, 0xbfffffff, RZ, 0xc0, !PT ;  /* 0xbfffffff36367812 */ /* 0x000fe400078ec0ff */
[----:B0-----:R-:W2:Y:S08]  /*9abc0*/  LDL.LU R9, [R1+0x3a4] ;  /* 0x0003a40001097983 */ /* 0x001eb00000300800 */
[----:B------:R-:W-:-:S02]  /*9abd0*/  @P2 LOP3.LUT R54, R54, 0x40000000, RZ, 0xfc, !PT ;  /* 0x4000000036362812 */ /* 0x000fc400078efcff */
        /* <DEDUP_REMOVED lines=473> */
[----:B------:R-:W-:-:S11]  /*9c970*/  LOP3.LUT R9, R9, 0xffffefff, RZ, 0xc0, !PT ;  /* 0xffffefff09097812 */ /* 0x000fd600078ec0ff */
        /* <DEDUP_REMOVED lines=256> */
[----:B--2---:R-:W-:Y:S02]  /*9d980*/  LOP3.LUT R54, R54, 0x7fffffff, RZ, 0xc0, !PT ;  /* 0x7fffffff36367812 */ /* 0x004fe400078ec0ff */
[----:B------:R-:W-:Y:S02]  /*9d990*/  LOP3.LUT R9, R9, 0xfffffffd, RZ, 0xc0, !PT ;  /* 0xfffffffd09097812 */ /* 0x000fe400078ec0ff */
[----:B------:R-:W-:Y:S01]  /*9d9a0*/  LOP3.LUT P2, RZ, R60, 0x8000, RZ, 0xc0, !PT ;  /* 0x000080003cff7812 */ /* 0x000fe2000784c0ff */
        /* <DEDUP_REMOVED lines=49> */
[----:B------:R-:W-:-:S05]  /*9dcc0*/  @P0 LOP3.LUT R9, R9, 0x1, RZ, 0xfc, !PT ;  /* 0x0000000109090812 */ /* 0x000fca00078efcff */
[----:B------:R0:W-:Y:S04]  /*9dcd0*/  STL [R1+0x394], R9 ;  /* 0x0003940901007387 */ /* 0x0001e80000100800 */
[----:B0-----:R-:W2:Y:S01]  /*9dce0*/  LDL.LU R9, [R1+0x38c] ;  /* 0x00038c0001097983 */ /* 0x001ea20000300800 */
[----:B------:R-:W-:Y:S01]  /*9dcf0*/  ISETP.LT.AND P0, PT, R4, UR15, !P1 ;  /* 0x0000000f04007c0c */ /* 0x000fe2000cf01270 */
[----:B------:R-:W-:-:S12]  /*9dd00*/  ULDC UR15, c[0x0][0x228] ;  /* 0x00008a00000f7ab9 */ /* 0x000fd80000000800 */
[----:B------:R-:W-:Y:S02]  /*9dd10*/  @P0 LOP3.LUT R54, R54, 0x80000000, RZ, 0xfc, !PT ;  /* 0x8000000036360812 */ /* 0x000fe400078efcff */
[----:B------:R-:W-:Y:S02]  /*9dd20*/  ISETP.LT.AND P0, PT, R48, UR13, !P1 ;  /* 0x0000000d30007c0c */ /* 0x000fe4000cf01270 */
[----:B------:R-:W-:Y:S01]  /*9dd30*/  ISETP.LT.AND P1, PT, R47, UR11, !P1 ;  /* 0x0000000b2f007c0c */ /* 0x000fe2000cf21270 */
[----:B------:R-:W-:Y:S01]  /*9dd40*/  ULDC UR13, c[0x0][0x228] ;  /* 0x00008a00000d7ab9 */ /* 0x000fe20000000800 */
[----:B------:R-:W-:Y:S01]  /*9dd50*/  LOP3.LUT R54, R54, 0xbfffffff, RZ, 0xc0, !PT ;  /* 0xbfffffff36367812 */ /* 0x000fe200078ec0ff */
[----:B------:R-:W-:-:S08]  /*9dd60*/  ULDC UR11, c[0x0][0x228] ;  /* 0x00008a00000b7ab9 */ /* 0x000fd00000000800 */
[----:B------:R-:W-:Y:S02]  /*9dd70*/  @P0 LOP3.LUT R54, R54, 0x40000000, RZ, 0xfc, !PT ;  /* 0x4000000036360812 */ /* 0x000fe400078efcff */
[----:B------:R-:W-:Y:S02]  /*9dd80*/  LOP3.LUT P0, RZ, R60, 0x4000, RZ, 0xc0, !PT ;  /* 0x000040003cff7812 */ /* 0x000fe4000780c0ff */
        /* <DEDUP_REMOVED lines=69> */
[----:B------:R-:W-:Y:S02]  /*9e1e0*/  LOP3.LUT R54, R54, 0xffffefff, RZ, 0xc0, !PT ;  /* 0xffffefff36367812 */ /* 0x000fe400078ec0ff */
[----:B--2---:R-:W-:-:S09]  /*9e1f0*/  LOP3.LUT R9, R9, 0xbfffffff, RZ, 0xc0, !PT ;  /* 0xbfffffff09097812 */ /* 0x004fd200078ec0ff */
[----:B------:R-:W-:Y:S02]  /*9e200*/  @P0 LOP3.LUT R9, R9, 0x40000000, RZ, 0xfc, !PT ;  /* 0x4000000009090812 */ /* 0x000fe400078efcff */
[----:B------:R-:W-:Y:S01]  /*9e210*/  ISETP.LT.AND P0, PT, R46, UR41, !P1 ;  /* 0x000000292e007c0c */ /* 0x000fe2000cf01270 */
[----:B------:R-:W-:-:S12]  /*9e220*/  ULDC UR41, c[0x0][0x228] ;  /* 0x00008a0000297ab9 */ /* 0x000fd80000000800 */
        /* <DEDUP_REMOVED lines=51> */
[----:B------:R-:W-:Y:S02]  /*9e560*/  ULDC UR29, c[0x0][0x228] ;  /* 0x00008a00001d7ab9 */ /* 0x000fe40000000800 */
[----:B------:R0:W-:Y:S04]  /*9e570*/  STL [R1+0x390], R54 ;  /* 0x0003903601007387 */ /* 0x0001e80000100800 */
[----:B0-----:R-:W2:Y:S06]  /*9e580*/  LDL.LU R54, [R1+0x388] ;  /* 0x0003880001367983 */ /* 0x001eac0000300800 */
[----:B------:R-:W-:-:S02]  /*9e590*/  @P0 LOP3.LUT R9, R9, 0x80000000, RZ, 0xfc, !PT ;  /* 0x8000000009090812 */ /* 0x000fc400078efcff */
        /* <DEDUP_REMOVED lines=62> */
[----:B------:R-:W-:Y:S02]  /*9e980*/  ISETP.LT.AND P0, PT, R47, UR46, !P2 ;  /* 0x0000002e2f007c0c */ /* 0x000fe4000d701270 */
[----:B------:R-:W-:Y:S01]  /*9e990*/  LOP3.LUT R9, R9, 0xffffbfff, RZ, 0xc0, !PT ;  /* 0xffffbfff09097812 */ /* 0x000fe200078ec0ff */
[----:B------:R-:W-:-:S03]  /*9e9a0*/  ULDC UR46, c[0x0][0x228] ;  /* 0x00008a00002e7ab9 */ /* 0x000fc60000000800 */
[----:B------:R-:W-:-:S04]  /*9e9b0*/  @P1 LOP3.LUT R9, R9, 0x4000, RZ, 0xfc, !PT ;  /* 0x0000400009091812 */ /* 0x000fc800078efcff */
[----:B------:R-:W-:-:S04]  /*9e9c0*/  LOP3.LUT R9, R9, 0xffffdfff, RZ, 0xc0, !PT ;  /* 0xffffdfff09097812 */ /* 0x000fc800078ec0ff */
[----:B------:R-:W-:Y:S02]  /*9e9d0*/  @P0 LOP3.LUT R9, R9, 0x2000, RZ, 0xfc, !PT ;  /* 0x0000200009090812 */ /* 0x000fe400078efcff */
[----:B------:R-:W-:Y:S02]  /*9e9e0*/  ISETP.LT.AND P0, PT, R42, UR16, !P3 ;  /* 0x000000102a007c0c */ /* 0x000fe4000df01270 */
[----:B------:R-:W-:Y:S02]  /*9e9f0*/  ISETP.LT.AND P2, PT, R46, UR25, !P3 ;  /* 0x000000192e007c0c */ /* 0x000fe4000df41270 */
[----:B------:R-:W-:Y:S02]  /*9ea00*/  ISETP.LT.AND P1, PT, R45, UR24, !P3 ;  /* 0x000000182d007c0c */ /* 0x000fe4000df21270 */
[----:B------:R-:W-:Y:S01]  /*9ea10*/  LOP3.LUT R9, R9, 0xfffffeff, RZ, 0xc0, !PT ;  /* 0xfffffeff09097812 */ /* 0x000fe200078ec0ff */
[----:B------:R-:W-:Y:S01]  /*9ea20*/  ULDC UR25, c[0x0][0x228] ;  /* 0x00008a0000197ab9 */ /* 0x000fe20000000800 */
[----:B------:R-:W-:Y:S01]  /*9ea30*/  ULDC UR16, c[0x0][0x228] ;  /* 0x00008a0000107ab9 */ /* 0x000fe20000000800 */
[----:B------:R-:W-:-:S04]  /*9ea40*/  ULDC UR24, c[0x0][0x228] ;  /* 0x00008a0000187ab9 */ /* 0x000fc80000000800 */
[----:B------:R-:W-:-:S04]  /*9ea50*/  @P0 LOP3.LUT R9, R9, 0x100, RZ, 0xfc, !PT ;  /* 0x0000010009090812 */ /* 0x000fc800078efcff */
[----:B------:R-:W-:Y:S02]  /*9ea60*/  LOP3.LUT R9, R9, 0xffffefff, RZ, 0xc0, !PT ;  /* 0xffffefff09097812 */ /* 0x000fe400078ec0ff */
[----:B------:R-:W-:Y:S01]  /*9ea70*/  ISETP.LT.AND P0, PT, R44, UR23, !P3 ;  /* 0x000000172c007c0c */ /* 0x000fe2000df01270 */
[----:B------:R-:W-:Y:S01]  /*9ea80*/  ULDC UR23, c[0x0][0x228] ;  /* 0x00008a0000177ab9 */ /* 0x000fe20000000800 */
[----:B------:R-:W-:-:S04]  /*9ea90*/  @P2 LOP3.LUT R9, R9, 0x1000, RZ, 0xfc, !PT ;  /* 0x0000100009092812 */ /* 0x000fc800078efcff */
[----:B------:R-:W-:Y:S02]  /*9eaa0*/  LOP3.LUT R9, R9, 0xfffff7ff, RZ, 0xc0, !PT ;  /* 0xfffff7ff09097812 */ /* 0x000fe400078ec0ff */
[----:B------:R-:W-:Y:S02]  /*9eab0*/  ISETP.LT.AND P2, PT, R43, UR22, !P3 ;  /* 0x000000162b007c0c */ /* 0x000fe4000df41270 */
        /* <DEDUP_REMOVED lines=14> */
[----:B------:R-:W-:Y:S01]  /*9eba0*/  ISETP.LT.AND P0, PT, R52, UR14, !P3 ;  /* 0x0000000e34007c0c */ /* 0x000fe2000df01270 */
[----:B------:R-:W-:Y:S01]  /*9ebb0*/  ULDC UR14, c[0x0][0x228] ;  /* 0x00008a00000e7ab9 */ /* 0x000fe20000000800 */
        /* <DEDUP_REMOVED lines=13> */
[----:B------:R-:W-:-:S04]  /*9ec90*/  LOP3.LUT R9, R9, 0xfffffffd, RZ, 0xc0, !PT ;  /* 0xfffffffd09097812 */ /* 0x000fc800078ec0ff */
[----:B------:R-:W-:-:S04]  /*9eca0*/  @P1 LOP3.LUT R9, R9, 0x2, RZ, 0xfc, !PT ;  /* 0x0000000209091812 */ /* 0x000fc800078efcff */
[----:B------:R-:W-:-:S04]  /*9ecb0*/  LOP3.LUT R9, R9, 0xfffffffe, RZ, 0xc0, !PT ;  /* 0xfffffffe09097812 */ /* 0x000fc800078ec0ff */
[----:B------:R-:W-:-:S05]  /*9ecc0*/  @P0 LOP3.LUT R9, R9, 0x1, RZ, 0xfc, !PT ;  /* 0x0000000109090812 */ /* 0x000fca00078efcff */
[----:B------:R0:W-:Y:S04]  /*9ecd0*/  STL [R1+0x38c], R9 ;  /* 0x00038c0901007387 */ /* 0x0001e80000100800 */
[----:B0-----:R-:W3:Y:S01]  /*9ece0*/  LDL.LU R9, [R1+0x3a8] ;  /* 0x0003a80001097983 */ /* 0x001ee20000300800 */
[----:B------:R-:W-:Y:S02]  /*9ecf0*/  ISETP.LT.AND P2, PT, R4, UR9, !P3 ;  /* 0x0000000904007c0c */ /* 0x000fe4000df41270 */
[----:B------:R-:W-:Y:S02]  /*9ed00*/  ISETP.LT.AND P1, PT, R48, UR7, !P3 ;  /* 0x0000000730007c0c */ /* 0x000fe4000df21270 */
[----:B------:R-:W-:Y:S02]  /*9ed10*/  ISETP.LT.AND P0, PT, R47, UR6, !P3 ;  /* 0x000000062f007c0c */ /* 0x000fe4000df01270 */
[----:B--2---:R-:W-:Y:S01]  /*9ed20*/  LOP3.LUT R54, R54, 0x7fffffff, RZ, 0xc0, !PT ;  /* 0x7fffffff36367812 */ /* 0x004fe200078ec0ff */
[----:B------:R-:W-:Y:S01]  /*9ed30*/  ULDC UR9, c[0x0][0x228] ;  /* 0x00008a0000097ab9 */ /* 0x000fe20000000800 */
[----:B------:R-:W-:-:S05]  /*9ed40*/  ULDC.64 UR6, c[0x0][0x228] ;  /* 0x00008a0000067ab9 */ /* 0x000fca0000000a00 */
        /* <DEDUP_REMOVED lines=50> */
[----:B------:R-:W-:Y:S02]  /*9f070*/  LOP3.LUT R54, R54, 0xfffdffff, RZ, 0xc0, !PT ;  /* 0xfffdffff36367812 */ /* 0x000fe400078ec0ff */
[----:B------:R-:W-:-:S07]  /*9f080*/  ISETP.LT.AND P2, PT, R4, UR25, !P4 ;  /* 0x0000001904007c0c */ /* 0x000fce000e741270 */
        /* <DEDUP_REMOVED lines=22> */
[----:B------:R-:W-:-:S04]  /*9f1f0*/  LOP3.LUT R54, R54, 0xfffffbff, RZ, 0xc0, !PT ;  /* 0xfffffbff36367812 */ /* 0x000fc800078ec0ff */
[----:B------:R-:W-:Y:S02]  /*9f200*/  @P2 LOP3.LUT R54, R54, 0x400, RZ, 0xfc, !PT ;  /* 0x0000040036362812 */ /* 0x000fe400078efcff */
[----:B------:R-:W-:Y:S02]  /*9f210*/  ISETP.LT.AND P2, PT, R41, UR41, !P5 ;  /* 0x0000002929007c0c */ /* 0x000fe4000ef41270 */
        /* <DEDUP_REMOVED lines=20> */
[----:B------:R-:W-:Y:S02]  /*9f360*/  @P2 LOP3.LUT R54, R54, 0x4, RZ, 0xfc, !PT ;  /* 0x0000000436362812 */ /* 0x000fe400078efcff */
[----:B------:R-:W-:Y:S02]  /*9f370*/  ISETP.LT.AND P2, PT, R4, UR31, !P5 ;  /* 0x0000001f04007c0c */ /* 0x000fe4000ef41270 */
[----:B------:R-:W-:-:S04]  /*9f380*/  LOP3.LUT R54, R54, 0xfffffffd, RZ, 0xc0, !PT ;  /* 0xfffffffd36367812 */ /* 0x000fc800078ec0ff */
[----:B------:R-:W-:Y:S02]  /*9f390*/  @P4 LOP3.LUT R54, R54, 0x2, RZ, 0xfc, !PT ;  /* 0x0000000236364812 */ /* 0x000fe400078efcff */
[----:B------:R-:W-:Y:S02]  /*9f3a0*/  ISETP.LT.AND P4, PT, R48, UR30, !P5 ;  /* 0x0000001e30007c0c */ /* 0x000fe4000ef81270 */
[----:B------:R-:W-:Y:S02]  /*9f3b0*/  LOP3.LUT R54, R54, 0xfffffffe, RZ, 0xc0, !PT ;  /* 0xfffffffe36367812 */ /* 0x000fe400078ec0ff */
[----:B---3--:R-:W-:Y:S02]  /*9f3c0*/  LOP3.LUT R9, R9, 0x7fffffff, RZ, 0xc0, !PT ;  /* 0x7fffffff09097812 */ /* 0x008fe400078ec0ff */
[----:B------:R-:W-:Y:S02]  /*9f3d0*/  @P3 LOP3.LUT R54, R54, 0x1, RZ, 0xfc, !PT ;  /* 0x0000000136363812 */ /* 0x000fe400078efcff */
[----:B------:R-:W-:-:S02]  /*9f3e0*/  @P2 LOP3.LUT R9, R9, 0x80000000, RZ, 0xfc, !PT ;  /* 0x8000000009092812 */ /* 0x000fc400078efcff */
        /* <DEDUP_REMOVED lines=50> */
[----:B------:R-:W-:Y:S02]  /*9f710*/  ISETP.GE.AND P4, PT, R47, UR20, PT ;  /* 0x000000142f007c0c */ /* 0x000fe4000bf86270 */
[----:B------:R-:W-:Y:S02]  /*9f720*/  @P3 LOP3.LUT R9, R9, 0x4000, RZ, 0xfc, !PT ;  /* 0x0000400009093812 */ /* 0x000fe400078efcff */
[----:B------:R-:W-:Y:S02]  /*9f730*/  LOP3.LUT P1, RZ, R0, 0x80000, RZ, 0xc0, !PT ;  /* 0x0008000000ff7812 */ /* 0x000fe4000782c0ff */
[----:B------:R-:W-:Y:S02]  /*9f740*/  LOP3.LUT R9, R9, 0xfffff7ff, RZ, 0xc0, !PT ;  /* 0xfffff7ff09097812 */ /* 0x000fe400078ec0ff */
[----:B------:R-:W-:-:S02]  /*9f750*/  ISETP.LT.AND P3, PT, R48, UR18, !P1 ;  /* 0x0000001230007c0c */ /* 0x000fc4000cf61270 */
[----:B------:R-:W-:-:S04]  /*9f760*/  @P2 LOP3.LUT R9, R9, 0x800, RZ, 0xfc, !PT ;  /* 0x0000080009092812 */ /* 0x000fc800078efcff */
[----:B------:R-:W-:Y:S02]  /*9f770*/  LOP3.LUT R9, R9, 0xfffffffb, RZ, 0xc0, !PT ;  /* 0xfffffffb09097812 */ /* 0x000fe400078ec0ff */
[----:B------:R-:W-:Y:S02]  /*9f780*/  ISETP.LT.AND P2, PT, R47, UR57, !P1 ;  /* 0x000000392f007c0c */ /* 0x000fe4000cf41270 */
[----:B------:R-:W-:Y:S02]  /*9f790*/  @P4 LOP3.LUT R9, R9, 0x4, RZ, 0xfc, !PT ;  /* 0x0000000409094812 */ /* 0x000fe400078efcff */
[----:B------:R-:W-:Y:S02]  /*9f7a0*/  LOP3.LUT P0, RZ, R0, 0x40000, RZ, 0xc0, !PT ;  /* 0x0004000000ff7812 */ /* 0x000fe4000780c0ff */
[----:B------:R-:W-:Y:S02]  /*9f7b0*/  LOP3.LUT R9, R9, 0xffffdfff, RZ, 0xc0, !PT ;  /* 0xffffdfff09097812 */ /* 0x000fe400078ec0ff */
[----:B------:R-:W-:-:S02]  /*9f7c0*/  ISETP.LT.AND P1, PT, R46, UR58, !P0 ;  /* 0x0000003a2e007c0c */ /* 0x000fc4000c721270 */
        /* <DEDUP_REMOVED lines=23> */
[----:B------:R-:W-:Y:S01]  /*9f940*/  LOP3.LUT R9, R9, 0xffffffef, RZ, 0xc0, !PT ;  /* 0xffffffef09097812 */ /* 0x000fe200078ec0ff */
[----:B------:R0:W-:Y:S03]  /*9f950*/  STL [R1+0x388], R54 ;  /* 0x0003883601007387 */ /* 0x0001e60000100800 */
[----:B------:R-:W-:-:S04]  /*9f960*/  @P1 LOP3.LUT R9, R9, 0x10, RZ, 0xfc, !PT ;  /* 0x0000001009091812 */ /* 0x000fc800078efcff */
[----:B------:R-:W-:Y:S01]  /*9f970*/  @P0 LOP3.LUT R9, R9, 0x8, RZ, 0xfc, !PT ;  /* 0x0000000809090812 */ /* 0x000fe200078efcff */
[----:B0-----:R-:W2:Y:S04]  /*9f980*/  LDL.LU R54, [R1+0x564c] ;  /* 0x00564c0001367983 */ /* 0x001ea80000300800 */
[----:B------:R-:W3:Y:S04]  /*9f990*/  LDL.LU R53, [R1+0x5648] ;  /* 0x0056480001357983 */ /* 0x000ee80000300800 */
[----:B------:R-:W4:Y:S04]  /*9f9a0*/  LDL.LU R52, [R1+0x5644] ;  /* 0x0056440001347983 */ /* 0x000f280000300800 */
[----:B------:R-:W3:Y:S04]  /*9f9b0*/  LDL.LU R51, [R1+0x5640] ;  /* 0x0056400001337983 */ /* 0x000ee80000300800 */
[----:B------:R-:W3:Y:S04]  /*9f9c0*/  LDL.LU R50, [R1+0x563c] ;  /* 0x00563c0001327983 */ /* 0x000ee80000300800 */
[----:B------:R-:W3:Y:S04]  /*9f9d0*/  LDL.LU R49, [R1+0x5638] ;  /* 0x0056380001317983 */ /* 0x000ee80000300800 */
[----:B------:R-:W3:Y:S04]  /*9f9e0*/  LDL.LU R48, [R1+0x5634] ;  /* 0x0056340001307983 */ /* 0x000ee80000300800 */
[----:B------:R0:W-:Y:S01]  /*9f9f0*/  STL [R1+0x3a8], R9 ;  /* 0x0003a80901007387 */ /* 0x0001e20000100800 */
[----:B------:R-:W-:-:S03]  /*9fa00*/  VIADD R4, R3, UR56 ;  /* 0x0000003803047c36 */ /* 0x000fc60008000000 */
[----:B------:R-:W3:Y:S01]  /*9fa10*/  LDL.LU R42, [R1+0x471c] ;  /* 0x00471c00012a7983 */ /* 0x000ee20000300800 */
[----:B------:R-:W-:Y:S01]  /*9fa20*/  MOV R43, UR5 ;  /* 0x00000005002b7c02 */ /* 0x000fe20008000f00 */
[----:B------:R-:W-:Y:S01]  /*9fa30*/  ULDC.64 UR8, c[0x0][0x228] ;  /* 0x00008a0000087ab9 */ /* 0x000fe20000000a00 */
[----:B------:R-:W-:Y:S01]  /*9fa40*/  LOP3.LUT R0, R0, 0xfffdffff, RZ, 0xc0, !PT ;  /* 0xfffdffff00007812 */ /* 0x000fe200078ec0ff */
[----:B------:R-:W3:Y:S01]  /*9fa50*/  LDL.LU R39, [R1+0x4728] ;  /* 0x0047280001277983 */ /* 0x000ee20000300800 */
[----:B------:R-:W-:Y:S01]  /*9fa60*/  LOP3.LUT R2, R2, 0x7fffffff, RZ, 0xc0, !PT ;  /* 0x7fffffff02027812 */ /* 0x000fe200078ec0ff */
[----:B------:R-:W-:Y:S01]  /*9fa70*/  ULDC.64 UR10, c[0x0][0x228] ;  /* 0x00008a00000a7ab9 */ /* 0x000fe20000000a00 */
[----:B------:R-:W-:Y:S01]  /*9fa80*/  ULDC.64 UR14, c[0x0][0x228] ;  /* 0x00008a00000e7ab9 */ /* 0x000fe20000000a00 */
[----:B------:R-:W3:Y:S01]  /*9fa90*/  LDL.LU R41, [R1+0x472c] ;  /* 0x00472c0001297983 */ /* 0x000ee20000300800 */
[----:B------:R-:W-:Y:S01]  /*9faa0*/  ULDC.64 UR18, c[0x0][0x228] ;  /* 0x00008a0000127ab9 */ /* 0x000fe20000000a00 */
[----:B------:R-:W-:Y:S01]  /*9fab0*/  ULDC.64 UR22, c[0x0][0x228] ;  /* 0x00008a0000167ab9 */ /* 0x000fe20000000a00 */
[----:B------:R-:W-:Y:S01]  /*9fac0*/  ULDC.64 UR26, c[0x0][0x228] ;  /* 0x00008a00001a7ab9 */ /* 0x000fe20000000a00 */
[----:B0-----:R-:W3:Y:S01]  /*9fad0*/  LDL.LU R9, [R1+0x4740] ;  /* 0x0047400001097983 */ /* 0x001ee20000300800 */
[----:B------:R-:W-:Y:S01]  /*9fae0*/  ULDC.64 UR30, c[0x0][0x228] ;  /* 0x00008a00001e7ab9 */ /* 0x000fe20000000a00 */
[----:B------:R-:W-:Y:S01]  /*9faf0*/  ULDC.64 UR32, c[0x0][0x228] ;  /* 0x00008a0000207ab9 */ /* 0x000fe20000000a00 */
[----:B------:R-:W-:Y:S01]  /*9fb00*/  ULDC.64 UR34, c[0x0][0x228] ;  /* 0x00008a0000227ab9 */ /* 0x000fe20000000a00 */
[----:B------:R-:W-:Y:S01]  /*9fb10*/  STL.64 [R1+0x5698], R58 ;  /* 0x0056983a01007387 */ /* 0x000fe20000100a00 */
[----:B------:R-:W-:Y:S01]  /*9fb20*/  ULDC.64 UR36, c[0x0][0x228] ;  /* 0x00008a0000247ab9 */ /* 0x000fe20000000a00 */
[----:B------:R-:W-:Y:S01]  /*9fb30*/  ULDC.64 UR38, c[0x0][0x228] ;  /* 0x00008a0000267ab9 */ /* 0x000fe20000000a00 */
[----:B------:R-:W-:Y:S01]  /*9fb40*/  ULDC.64 UR42, c[0x0][0x228] ;  /* 0x00008a00002a7ab9 */ /* 0x000fe20000000a00 */
[----:B------:R-:W-:Y:S01]  /*9fb50*/  STL.64 [R1+0x5690], R56 ;  /* 0x0056903801007387 */ /* 0x000fe20000100a00 */
[----:B------:R-:W-:Y:S01]  /*9fb60*/  ULDC.64 UR40, c[0x0][0x228] ;  /* 0x00008a0000287ab9 */ /* 0x000fe20000000a00 */
[----:B------:R-:W-:Y:S01]  /*9fb70*/  ULDC.64 UR44, c[0x0][0x228] ;  /* 0x00008a00002c7ab9 */ /* 0x000fe20000000a00 */
[----:B------:R-:W-:Y:S01]  /*9fb80*/  ULDC.64 UR48, c[0x0][0x228] ;  /* 0x00008a0000307ab9 */ /* 0x000fe20000000a00 */
[----:B--2---:R-:W-:Y:S01]  /*9fb90*/  STL.64 [R1+0x5688], R54 ;  /* 0x0056883601007387 */ /* 0x004fe20000100a00 */
[----:B------:R-:W-:Y:S01]  /*9fba0*/  ULDC.64 UR46, c[0x0][0x228] ;  /* 0x00008a00002e7ab9 */ /* 0x000fe20000000a00 */
[----:B------:R-:W-:Y:S01]  /*9fbb0*/  ULDC.64 UR52, c[0x0][0x228] ;  /* 0x00008a0000347ab9 */ /* 0x000fe20000000a00 */
[----:B------:R-:W-:Y:S01]  /*9fbc0*/  ULDC.64 UR54, c[0x0][0x228] ;  /* 0x00008a0000367ab9 */ /* 0x000fe20000000a00 */
[----:B----4-:R-:W-:Y:S01]  /*9fbd0*/  STL [R1+0x5680], R52 ;  /* 0x0056803401007387 */ /* 0x010fe20000100800 */
[----:B------:R-:W-:Y:S01]  /*9fbe0*/  ULDC.64 UR50, c[0x0][0x228] ;  /* 0x00008a0000327ab9 */ /* 0x000fe20000000a00 */
[----:B------:R-:W-:Y:S01]  /*9fbf0*/  ULDC.64 UR58, c[0x0][0x228] ;  /* 0x00008a00003a7ab9 */ /* 0x000fe20000000a00 */
[----:B------:R-:W-:Y:S01]  /*9fc00*/  ULDC.64 UR56, c[0x0][0x228] ;  /* 0x00008a0000387ab9 */ /* 0x000fe20000000a00 */
[----:B---3--:R-:W-:Y:S04]  /*9fc10*/  STL [R1+0x567c], R51 ;  /* 0x00567c3301007387 */ /* 0x008fe80000100800 */
[----:B------:R0:W-:Y:S04]  /*9fc20*/  STL [R1+0x5678], R50 ;  /* 0x0056783201007387 */ /* 0x0001e80000100800 */
[----:B------:R-:W-:Y:S04]  /*9fc30*/  STL [R1+0x5674], R49 ;  /* 0x0056743101007387 */ /* 0x000fe80000100800 */
[----:B------:R-:W-:Y:S04]  /*9fc40*/  STL [R1+0x5670], R48 ;  /* 0x0056703001007387 */ /* 0x000fe80000100800 */
[----:B------:R-:W2:Y:S01]  /*9fc50*/  LDL.LU R40, [R1+0x4744] ;  /* 0x0047440001287983 */ /* 0x000ea20000300800 */
[----:B------:R-:W-:Y:S01]  /*9fc60*/  UMOV UR5, UR9 ;  /* 0x0000000900057c82 */ /* 0x000fe20008000000 */
[----:B0-----:R-:W-:-:S02]  /*9fc70*/  MOV R50, UR4 ;  /* 0x0000000400327c02 */ /* 0x001fc40008000f00 */
[----:B------:R0:W-:Y:S01]  /*9fc80*/  STL [R1+0xc], R43 ;  /* 0x00000c2b01007387 */ /* 0x0001e20000100800 */
[----:B------:R-:W-:Y:S01]  /*9fc90*/  ISETP.GE.AND P1, PT, R42, UR7, PT ;  /* 0x000000072a007c0c */ /* 0x000fe2000bf26270 */
[----:B------:R-:W-:Y:S01]  /*9fca0*/  ULDC.64 UR6, c[0x0][0x228] ;  /* 0x00008a0000067ab9 */ /* 0x000fe20000000a00 */
[----:B------:R-:W-:Y:S01]  /*9fcb0*/  IADD3 R42, P0, R3, R14, RZ ;  /* 0x0000000e032a7210 */ /* 0x000fe20007f1e0ff */
[----:B------:R-:W-:Y:S01]  /*9fcc0*/  UMOV UR4, UR7 ;  /* 0x0000000700047c82 */ /* 0x000fe20008000000 */
[----:B------:R-:W-:Y:S01]  /*9fcd0*/  ISETP.GE.AND P2, PT, R39, UR5, PT ;  /* 0x0000000527007c0c */ /* 0x000fe2000bf46270 */
[----:B------:R-:W-:Y:S01]  /*9fce0*/  UMOV UR28, UR6 ;  /* 0x00000006001c7c82 */ /* 0x000fe20008000000 */
[----:B------:R-:W-:Y:S01]  /*9fcf0*/  ULDC.64 UR6, c[0x0][0x228] ;  /* 0x00008a0000067ab9 */ /* 0x000fe20000000a00 */
[----:B0-----:R-:W-:-:S05]  /*9fd00*/  IMAD.X R43, R8, 0x1, R13, P0 ;  /* 0x00000001082b7824 */ /* 0x001fca00000e060d */
[----:B------:R0:W-:Y:S01]  /*9fd10*/  STL.64 [R1+0x4708], R42 ;  /* 0x0047082a01007387 */ /* 0x0001e20000100a00 */
[----:B------:R-:W-:-:S03]  /*9fd20*/  @P1 LOP3.LUT R0, R0, 0x20000, RZ, 0xfc, !PT ;  /* 0x0002000000001812 */ /* 0x000fc600078efcff */
[----:B------:R-:W3:Y:S01]  /*9fd30*/  LDL.LU R39, [R1+0x4750] ;  /* 0x0047500001277983 */ /* 0x000ee20000300800 */
[----:B------:R-:W-:Y:S01]  /*9fd40*/  LOP3.LUT R0, R0, 0xfffeffff, RZ, 0xc0, !PT ;  /* 0xfffeffff00007812 */ /* 0x000fe200078ec0ff */
[----:B------:R-:W-:Y:S01]  /*9fd50*/  UMOV UR5, UR7 ;  /* 0x0000000700057c82 */ /* 0x000fe20008000000 */
[----:B------:R-:W-:Y:S02]  /*9fd60*/  ISETP.GE.AND P1, PT, R41, UR4, PT ;  /* 0x0000000429007c0c */ /* 0x000fe4000bf26270 */
[----:B------:R-:W4:Y:S01]  /*9fd70*/  LDL.LU R41, [R1+0x4754] ;  /* 0x0047540001297983 */ /* 0x000f220000300800 */
[----:B------:R-:W-:Y:S01]  /*9fd80*/  @P2 LOP3.LUT R0, R0, 0x10000, RZ, 0xfc, !PT ;  /* 0x0001000000002812 */ /* 0x000fe200078efcff */
[----:B------:R-:W-:Y:S01]  /*9fd90*/  UMOV UR60, UR6 ;  /* 0x00000006003c7c82 */ /* 0x000fe20008000000 */
[----:B0-----:R-:W-:Y:S01]  /*9fda0*/  IADD3 R42, P0, R3, R12, RZ ;  /* 0x0000000c032a7210 */ /* 0x001fe20007f1e0ff */
[----:B------:R-:W-:Y:S01]  /*9fdb0*/  ULDC.64 UR6, c[0x0][0x228] ;  /* 0x00008a0000067ab9 */ /* 0x000fe20000000a00 */
[----:B------:R-:W-:Y:S01]  /*9fdc0*/  ISETP.GE.AND P2, PT, R9, UR5, PT ;  /* 0x0000000509007c0c */ /* 0x000fe2000bf46270 */
[----:B------:R-:W-:Y:S01]  /*9fdd0*/  UMOV UR4, UR7 ;  /* 0x0000000700047c82 */ /* 0x000fe20008000000 */
[----:B------:R-:W-:Y:S01]  /*9fde0*/  LOP3.LUT R0, R0, 0xffff7fff, RZ, 0xc0, !PT ;  /* 0xffff7fff00007812 */ /* 0x000fe200078ec0ff */
[----:B------:R-:W-:Y:S01]  /*9fdf0*/  IMAD.X R43, R8, 0x1, R11, P0 ;  /* 0x00000001082b7824 */ /* 0x000fe200000e060b */
[----:B------:R-:W-:Y:S01]  /*9fe00*/  UMOV UR29, UR6 ;  /* 0x00000006001d7c82 */ /* 0x000fe20008000000 */
[----:B------:R-:W-:Y:S01]  /*9fe10*/  ULDC.64 UR6, c[0x0][0x228] ;  /* 0x00008a0000067ab9 */ /* 0x000fe20000000a00 */
[----:B------:R-:W-:-:S02]  /*9fe20*/  @P1 LOP3.LUT R0, R0, 0x8000, RZ, 0xfc, !PT ;  /* 0x0000800000001812 */ /* 0x000fc400078efcff */
[----:B------:R0:W-:Y:S04]  /*9fe30*/  STL.64 [R1+0x4718], R42 ;  /* 0x0047182a01007387 */ /* 0x0001e80000100a00 */
[----:B------:R-:W4:Y:S01]  /*9fe40*/  LDL.LU R9, [R1+0x4760] ;  /* 0x0047600001097983 */ /* 0x000f220000300800 */
[----:B------:R-:W-:Y:S02]  /*9fe50*/  LOP3.LUT R0, R0, 0xffffbfff, RZ, 0xc0, !PT ;  /* 0xffffbfff00007812 */ /* 0x000fe400078ec0ff */
[----:B0-----:R-:W-:Y:S02]  /*9fe60*/  IADD3 R42, P0, R3, R10, RZ ;  /* 0x0000000a032a7210 */ /* 0x001fe40007f1e0ff */
[----:B--2---:R-:W-:Y:S02]  /*9fe70*/  ISETP.GE.AND P1, PT, R40, UR4, PT ;  /* 0x0000000428007c0c */ /* 0x004fe4000bf26270 */
[----:B------:R-:W2:Y:S01]  /*9fe80*/  LDL.LU R40, [R1+0x4764] ;  /* 0x0047640001287983 */ /* 0x000ea20000300800 */
[----:B------:R-:W-:Y:S01]  /*9fe90*/  IMAD.X R43, R8, 0x1, R7, P0 ;  /* 0x00000001082b7824 */ /* 0x000fe200000e0607 */
[----:B------:R-:W-:Y:S01]  /*9fea0*/  UMOV UR5, UR7 ;  /* 0x0000000700057c82 */ /* 0x000fe20008000000 */
[----:B------:R-:W-:Y:S01]  /*9feb0*/  @P2 LOP3.LUT R0, R0, 0x4000, RZ, 0xfc, !PT ;  /* 0x0000400000002812 */ /* 0x000fe200078efcff */
[----:B------:R-:W-:Y:S01]  /*9fec0*/  UMOV UR61, UR6 ;  /* 0x00000006003d7c82 */ /* 0x000fe20008000000 */
[----:B------:R-:W-:Y:S01]  /*9fed0*/  ULDC.64 UR6, c[0x0][0x228] ;  /* 0x00008a0000067ab9 */ /* 0x000fe20000000a00 */
[----:B------:R0:W-:Y:S01]  /*9fee0*/  STL.64 [R1+0x4728], R42 ;  /* 0x0047282a01007387 */ /* 0x0001e20000100a00 */
[----:B------:R-:W-:Y:S01]  /*9fef0*/  LOP3.LUT R0, R0, 0xffffdfff, RZ, 0xc0, !PT ;  /* 0xffffdfff00007812 */ /* 0x000fe200078ec0ff */
[----:B------:R-:W-:Y:S01]  /*9ff00*/  UMOV UR4, UR7 ;  /* 0x0000000700047c82 */ /* 0x000fe20008000000 */
[----:B------:R-:W-:Y:S01]  /*9ff10*/  UMOV UR24, UR6 ;  /* 0x0000000600187c82 */ /* 0x000fe20008000000 */
[----:B------:R-:W-:Y:S01]  /*9ff20*/  ULDC.64 UR6, c[0x0][0x228] ;  /* 0x00008a0000067ab9 */ /* 0x000fe20000000a00 */
[----:B------:R-:W-:-:S02]  /*9ff30*/  @P1 LOP3.LUT R0, R0, 0x2000, RZ, 0xfc, !PT ;  /* 0x0000200000001812 */ /* 0x000fc400078efcff */
[----:B0-----:R-:W-:Y:S02]  /*9ff40*/  IADD3 R42, P0, R3, R6, RZ ;  /* 0x00000006032a7210 */ /* 0x001fe40007f1e0ff */
[----:B------:R-:W-:-:S03]  /*9ff50*/  LOP3.LUT R0, R0, 0xffffefff, RZ, 0xc0, !PT ;  /* 0xffffefff00007812 */ /* 0x000fc600078ec0ff */
[----:B------:R-:W-:Y:S01]  /*9ff60*/  IMAD.X R43, R8, 0x1, R5, P0 ;  /* 0x00000001082b7824 */ /* 0x000fe200000e0605 */
[----:B---3--:R-:W-:Y:S02]  /*9ff70*/  ISETP.GE.AND P2, PT, R39, UR5, PT ;  /* 0x0000000527007c0c */ /* 0x008fe4000bf46270 */
[----:B------:R-:W3:Y:S01]  /*9ff80*/  LDL.LU R39, [R1+0x4790] ;  /* 0x0047900001277983 */ /* 0x000ee20000300800 */
[----:B------:R-:W-:Y:S01]  /*9ff90*/  UMOV UR5, UR7 ;  /* 0x0000000700057c82 */ /* 0x000fe20008000000 */
[----:B----4-:R-:W-:Y:S02]  /*9ffa0*/  ISETP.GE.AND P1, PT, R41, UR4, PT ;  /* 0x0000000429007c0c */ /* 0x010fe4000bf26270 */
[----:B------:R-:W4:Y:S01]  /*9ffb0*/  LDL.LU R41, [R1+0x4794] ;  /* 0x0047940001297983 */ /* 0x000f220000300800 */
[----:B------:R-:W-:Y:S01]  /*9ffc0*/  UMOV UR13, UR6 ;  /* 0x00000006000d7c82 */ /* 0x000fe20008000000 */
[----:B------:R-:W-:Y:S02]  /*9ffd0*/  ULDC.64 UR6, c[0x0][0x228] ;  /* 0x00008a0000067ab9 */ /* 0x000fe40000000a00 */
[----:B------:R0:W-:Y:S01]  /*9ffe0*/  STL.64 [R1+0x4740], R42 ;  /* 0x0047402a01007387 */ /* 0x0001e20000100a00 */
[----:B------:R-:W-:-:S02]  /*9fff0*/  UMOV UR4, UR7 ;  /* 0x0000000700047c82 */ /* 0x000fc40008000000 */
[----:B------:R-:W-:Y:S01]  /*a0000*/  @P2 LOP3.LUT R0, R0, 0x1000, RZ, 0xfc, !PT ;  /* 0x0000100000002812 */ /* 0x000fe200078efcff */
[----:B------:R-:W-:Y:S01]  /*a0010*/  UMOV UR25, UR6 ;  /* 0x0000000600197c82 */ /* 0x000fe20008000000 */
[----:B------:R-:W-:Y:S02]  /*a0020*/  ULDC.64 UR6, c[0x0][0x228] ;  /* 0x00008a0000067ab9 */ /* 0x000fe40000000a00 */
[----:B------:R-:W-:-:S04]  /*a0030*/  LOP3.LUT R0, R0, 0xfffff7ff, RZ, 0xc0, !PT ;  /* 0xfffff7ff00007812 */ /* 0x000fc800078ec0ff */
[----:B------:R-:W-:Y:S02]  /*a0040*/  @P1 LOP3.LUT R0, R0, 0x800, RZ, 0xfc, !PT ;  /* 0x0000080000001812 */ /* 0x000fe400078efcff */
[----:B------:R-:W-:Y:S02]  /*a0050*/  ISETP.GE.AND P2, PT, R9, UR5, PT ;  /* 0x0000000509007c0c */ /* 0x000fe4000bf46270 */
[----:B------:R-:W4:Y:S01]  /*a0060*/  LDL.LU R9, [R1+0x47c0] ;  /* 0x0047c00001097983 */ /* 0x000f220000300800 */
[----:B0-----:R-:W-:Y:S02]  /*a0070*/  IADD3 R42, P0, R3, R36, RZ ;  /* 0x00000024032a7210 */ /* 0x001fe40007f1e0ff */
[----:B------:R-:W-:Y:S02]  /*a0080*/  LOP3.LUT R0, R0, 0xfffffbff, RZ, 0xc0, !PT ;  /* 0xfffffbff00007812 */ /* 0x000fe400078ec0ff */
[----:B--2---:R-:W-:Y:S02]  /*a0090*/  ISETP.GE.AND P1, PT, R40, UR4, PT ;  /* 0x0000000428007c0c */ /* 0x004fe4000bf26270 */
[----:B------:R-:W2:Y:S01]  /*a00a0*/  LDL.LU R40, [R1+0x47c4] ;  /* 0x0047c40001287983 */ /* 0x000ea20000300800 */
[----:B------:R-:W-:Y:S01]  /*a00b0*/  IMAD.X R43, R8, 0x1, R35, P0 ;  /* 0x00000001082b7824 */ /* 0x000fe200000e0623 */
[----:B------:R-:W-:-:S02]  /*a00c0*/  UMOV UR5, UR7 ;  /* 0x0000000700057c82 */ /* 0x000fc40008000000 */
[----:B------:R-:W-:Y:S01]  /*a00d0*/  @P2 LOP3.LUT R0, R0, 0x400, RZ, 0xfc, !PT ;  /* 0x0000040000002812 */ /* 0x000fe200078efcff */
[----:B------:R-:W-:Y:S01]  /*a00e0*/  UMOV UR12, UR6 ;  /* 0x00000006000c7c82 */ /* 0x000fe20008000000 */
[----:B------:R-:W-:Y:S01]  /*a00f0*/  IADD3 R44, P0, R3, R34, RZ ;  /* 0x00000022032c7210 */ /* 0x000fe20007f1e0ff */
[----:B------:R0:W-:Y:S01]  /*a0100*/  STL.64 [R1+0x4750], R42 ;  /* 0x0047502a01007387 */ /* 0x0001e20000100a00 */
[----:B------:R-:W-:Y:S01]  /*a0110*/  LOP3.LUT R0, R0, 0xfffffdff, RZ, 0xc0, !PT ;  /* 0xfffffdff00007812 */ /* 0x000fe200078ec0ff */
[----:B------:R-:W-:Y:S02]  /*a0120*/  ULDC.64 UR6, c[0x0][0x228] ;  /* 0x00008a0000067ab9 */ /* 0x000fe40000000a00 */
[----:B------:R-:W-:Y:S01]  /*a0130*/  IMAD.X R45, R8, 0x1, R33, P0 ;  /* 0x00000001082d7824 */ /* 0x000fe200000e0621 */
[----:B------:R-:W-:Y:S01]  /*a0140*/  @P1 LOP3.LUT R0, R0, 0x200, RZ, 0xfc, !PT ;  /* 0x0000020000001812 */ /* 0x000fe200078efcff */
[----:B------:R-:W-:Y:S01]  /*a0150*/  UMOV UR4, UR7 ;  /* 0x0000000700047c82 */ /* 0x000fe20008000000 */
[----:B------:R-:W-:Y:S01]  /*a0160*/  UMOV UR20, UR6 ;  /* 0x0000000600147c82 */ /* 0x000fe20008000000 */
[----:B------:R-:W-:Y:S01]  /*a0170*/  ULDC.64 UR6, c[0x0][0x228] ;  /* 0x00008a0000067ab9 */ /* 0x000fe20000000a00 */
[----:B------:R-:W-:-:S02]  /*a0180*/  LOP3.LUT R0, R0, 0xfffffeff, RZ, 0xc0, !PT ;  /* 0xfffffeff00007812 */ /* 0x000fc400078ec0ff */
[----:B---3--:R-:W-:Y:S02]  /*a0190*/  ISETP.GE.AND P2, PT, R39, UR5, PT ;  /* 0x0000000527007c0c */ /* 0x008fe4000bf46270 */
[----:B------:R-:W3:Y:S01]  /*a01a0*/  LDL.LU R39, [R1+0x47e8] ;  /* 0x0047e80001277983 */ /* 0x000ee20000300800 */
[----:B----4-:R-:W-:-:S03]  /*a01b0*/  ISETP.GE.AND P1, PT, R41, UR4, PT ;  /* 0x0000000429007c0c */ /* 0x010fc6000bf26270 */
[----:B0-----:R-:W4:Y:S01]  /*a01c0*/  LDL.LU R42, [R1+0x47ec] ;  /* 0x0047ec00012a7983 */ /* 0x001f220000300800 */
[----:B------:R-:W-:Y:S01]  /*a01d0*/  UMOV UR5, UR7 ;  /* 0x0000000700057c82 */ /* 0x000fe20008000000 */
[----:B------:R-:W-:Y:S01]  /*a01e0*/  UMOV UR17, UR6 ;  /* 0x0000000600117c82 */ /* 0x000fe20008000000 */
[----:B------:R-:W-:Y:S01]  /*a01f0*/  ULDC.64 UR6, c[0x0][0x228] ;  /* 0x00008a0000067ab9 */ /* 0x000fe20000000a00 */
[----:B------:R0:W-:Y:S01]  /*a0200*/  STL.64 [R1+0x4760], R44 ;  /* 0x0047602c01007387 */ /* 0x0001e20000100a00 */
[----:B------:R-:W-:Y:S01]  /*a0210*/  UMOV UR4, UR7 ;  /* 0x0000000700047c82 */ /* 0x000fe20008000000 */
[----:B------:R-:W-:Y:S01]  /*a0220*/  UMOV UR21, UR6 ;  /* 0x0000000600157c82 */ /* 0x000fe20008000000 */
[----:B------:R-:W-:Y:S01]  /*a0230*/  @P2 LOP3.LUT R0, R0, 0x100, RZ, 0xfc, !PT ;  /* 0x0000010000002812 */ /* 0x000fe200078efcff */
[----:B------:R-:W4:Y:S01]  /*a0240*/  LDL.LU R41, [R1+0x47f8] ;  /* 0x0047f80001297983 */ /* 0x000f220000300800 */
[----:B------:R-:W-:Y:S02]  /*a0250*/  ULDC.64 UR6, c[0x0][0x228] ;  /* 0x00008a0000067ab9 */ /* 0x000fe40000000a00 */
[----:B------:R-:W-:-:S04]  /*a0260*/  LOP3.LUT R0, R0, 0xffffff7f, RZ, 0xc0, !PT ;  /* 0xffffff7f00007812 */ /* 0x000fc800078ec0ff */
[----:B------:R-:W-:Y:S02]  /*a0270*/  @P1 LOP3.LUT R0, R0, 0x80, RZ, 0xfc, !PT ;  /* 0x0000008000001812 */ /* 0x000fe400078efcff */
[----:B------:R-:W-:Y:S02]  /*a0280*/  ISETP.GE.AND P2, PT, R9, UR5, PT ;  /* 0x0000000509007c0c */ /* 0x000fe4000bf46270 */
[----:B------:R-:W4:Y:S01]  /*a0290*/  LDL.LU R9, [R1+0x47fc] ;  /* 0x0047fc0001097983 */ /* 0x000f220000300800 */
[----:B0-----:R-:W-:-:S05]  /*a02a0*/  IADD3 R44, P0, R3, R32, RZ ;  /* 0x00000020032c7210 */ /* 0x001fca0007f1e0ff */
[----:B------:R-:W-:Y:S01]  /*a02b0*/  IMAD.X R45, R8, 0x1, R31, P0 ;  /* 0x00000001082d7824 */ /* 0x000fe200000e061f */
[----:B--2---:R-:W-:-:S04]  /*a02c0*/  ISETP.GE.AND P1, PT, R40, UR4, PT ;  /* 0x0000000428007c0c */ /* 0x004fc8000bf26270 */
[----:B------:R-:W-:Y:S01]  /*a02d0*/  STL.64 [R1+0x4790], R44 ;  /* 0x0047902c01007387 */ /* 0x000fe20000100a00 */
[----:B------:R-:W-:-:S03]  /*a02e0*/  LOP3.LUT R0, R0, 0xffffffbf, RZ, 0xc0, !PT ;  /* 0xffffffbf00007812 */ /* 0x000fc600078ec0ff */
[----:B------:R-:W2:Y:S01]  /*a02f0*/  LDL.LU R40, [R1+0x4808] ;  /* 0x0048080001287983 */ /* 0x000ea20000300800 */
[----:B------:R-:W-:Y:S01]  /*a0300*/  @P2 LOP3.LUT R0, R0, 0x40, RZ, 0xfc, !PT ;  /* 0x0000004000002812 */ /* 0x000fe200078efcff */
[----:B------:R-:W-:Y:S01]  /*a0310*/  UMOV UR5, UR7 ;  /* 0x0000000700057c82 */ /* 0x000fe20008000000 */
[----:B------:R-:W-:Y:S01]  /*a0320*/  UMOV UR16, UR6 ;  /* 0x0000000600107c82 */ /* 0x000fe20008000000 */
[----:B------:R-:W-:Y:S01]  /*a0330*/  ULDC.64 UR6, c[0x0][0x228] ;  /* 0x00008a0000067ab9 */ /* 0x000fe20000000a00 */
[----:B------:R-:W-:Y:S01]  /*a0340*/  LOP3.LUT R0, R0, 0xffffffdf, RZ, 0xc0, !PT ;  /* 0xffffffdf00007812 */ /* 0x000fe200078ec0ff */
[----:B------:R-:W-:-:S03]  /*a0350*/  UMOV UR4, UR7 ;  /* 0x0000000700047c82 */ /* 0x000fc60008000000 */
[----:B------:R-:W-:-:S04]  /*a0360*/  @P1 LOP3.LUT R0, R0, 0x20, RZ, 0xfc, !PT ;  /* 0x0000002000001812 */ /* 0x000fc800078efcff */
[----:B------:R-:W-:Y:S01]  /*a0370*/  LOP3.LUT R0, R0, 0xffffffef, RZ, 0xc0, !PT ;  /* 0xffffffef00007812 */ /* 0x000fe200078ec0ff */
[----:B------:R-:W-:Y:S01]  /*a0380*/  IMAD.U32 R51, RZ, RZ, UR6 ;  /* 0x00000006ff337e24 */ /* 0x000fe2000f8e00ff */
[----:B------:R-:W-:Y:S01]  /*a0390*/  ULDC.64 UR6, c[0x0][0x228] ;  /* 0x00008a0000067ab9 */ /* 0x000fe20000000a00 */
[----:B---3--:R-:W-:Y:S02]  /*a03a0*/  ISETP.GE.AND P2, PT, R39, UR5, PT ;  /* 0x0000000527007c0c */ /* 0x008fe4000bf46270 */
[----:B------:R-:W3:Y:S01]  /*a03b0*/  LDL.LU R39, [R1+0x480c] ;  /* 0x00480c0001277983 */ /* 0x000ee20000300800 */
[----:B----4-:R-:W-:Y:S01]  /*a03c0*/  ISETP.GE.AND P1, PT, R42, UR4, PT ;  /* 0x000000042a007c0c */ /* 0x010fe2000bf26270 */
[----:B------:R-:W-:Y:S01]  /*a03d0*/  ULDC.64 UR4, c[0x0][0x228] ;  /* 0x00008a0000047ab9 */ /* 0x000fe20000000a00 */
[----:B------:R-:W-:Y:S01]  /*a03e0*/  IADD3 R42, P0, R3, R30, RZ ;  /* 0x0000001e032a7210 */ /* 0x000fe20007f1e0ff */
[----:B------:R-:W-:-:S07]  /*a03f0*/  IMAD.U32 R49, RZ, RZ, UR4 ;  /* 0x00000004ff317e24 */ /* 0x000fce000f8e00ff */
[----:B------:R-:W-:Y:S01]  /*a0400*/  @P2 LOP3.LUT R0, R0, 0x10, RZ, 0xfc, !PT ;  /* 0x0000001000002812 */ /* 0x000fe200078efcff */
[----:B------:R-:W-:-:S03]  /*a0410*/  IMAD.X R43, R8, 0x1, R29, P0 ;  /* 0x00000001082b7824 */ /* 0x000fc600000e061d */
[----:B------:R-:W-:Y:S01]  /*a0420*/  LOP3.LUT R0, R0, 0xfffffff7, RZ, 0xc0, !PT ;  /* 0xfffffff700007812 */ /* 0x000fe200078ec0ff */
[----:B------:R-:W-:Y:S01]  /*a0430*/  UMOV UR4, UR7 ;  /* 0x0000000700047c82 */ /* 0x000fe20008000000 */
[----:B------:R0:W-:Y:S01]  /*a0440*/  STL.64 [R1+0x47c0], R42 ;  /* 0x0047c02a01007387 */ /* 0x0001e20000100a00 */
[----:B------:R-:W-:Y:S02]  /*a0450*/  ISETP.GE.AND P2, PT, R41, UR5, PT ;  /* 0x0000000529007c0c */ /* 0x000fe4000bf46270 */
[----:B------:R-:W-:Y:S01]  /*a0460*/  @P1 LOP3.LUT R0, R0, 0x8, RZ, 0xfc, !PT ;  /* 0x0000000800001812 */ /* 0x000fe200078efcff */
[----:B------:R-:W4:Y:S01]  /*a0470*/  LDL.LU R41, [R1+0x4810] ;  /* 0x0048100001297983 */ /* 0x000f220000300800 */
[----:B------:R-:W-:Y:S01]  /*a0480*/  ISETP.GE.AND P1, PT, R9, UR4, PT ;  /* 0x0000000409007c0c */ /* 0x000fe2000bf26270 */
[----:B------:R-:W-:Y:S02]  /*a0490*/  ULDC.64 UR4, c[0x0][0x228] ;  /* 0x00008a0000047ab9 */ /* 0x000fe40000000a00 */
[----:B------:R-:W4:Y:S01]  /*a04a0*/  LDL.LU R9, [R1+0x4814] ;  /* 0x0048140001097983 */ /* 0x000f220000300800 */
[----:B0-----:R-:W-:-:S02]  /*a04b0*/  IADD3 R42, P0, R3, R28, RZ ;  /* 0x0000001c032a7210 */ /* 0x001fc40007f1e0ff */
[----:B------:R-:W-:-:S03]  /*a04c0*/  LOP3.LUT R0, R0, 0xfffffffb, RZ, 0xc0, !PT ;  /* 0xfffffffb00007812 */ /* 0x000fc600078ec0ff */
[----:B------:R-:W-:Y:S01]  /*a04d0*/  IMAD.X R43, R8, 0x1, R27, P0 ;  /* 0x00000001082b7824 */ /* 0x000fe200000e061b */
[----:B------:R-:W-:Y:S02]  /*a04e0*/  @P2 LOP3.LUT R0, R0, 0x4, RZ, 0xfc, !PT ;  /* 0x0000000400002812 */ /* 0x000fe400078efcff */
[----:B--2---:R-:W-:Y:S02]  /*a04f0*/  ISETP.GE.AND P2, PT, R40, UR5, PT ;  /* 0x0000000528007c0c */ /* 0x004fe4000bf46270 */
[----:B------:R0:W-:Y:S04]  /*a0500*/  STL.64 [R1+0x47e8], R42 ;  /* 0x0047e82a01007387 */ /* 0x0001e80000100a00 */
[----:B------:R-:W2:Y:S01]  /*a0510*/  LDL.LU R40, [R1+0x4820] ;  /* 0x0048200001287983 */ /* 0x000ea20000300800 */
[----:B------:R-:W-:Y:S01]  /*a0520*/  IMAD.U32 R47, RZ, RZ, UR6 ;  /* 0x00000006ff2f7e24 */ /* 0x000fe2000f8e00ff */
[----:B------:R-:W-:Y:S01]  /*a0530*/  LOP3.LUT R0, R0, 0xfffffffd, RZ, 0xc0, !PT ;  /* 0xfffffffd00007812 */ /* 0x000fe200078ec0ff */
[----:B------:R-:W-:Y:S01]  /*a0540*/  ULDC.64 UR6, c[0x0][0x228] ;  /* 0x00008a0000067ab9 */ /* 0x000fe20000000a00 */
[----:B------:R-:W-:Y:S01]  /*a0550*/  IMAD.U32 R46, RZ, RZ, UR4 ;  /* 0x00000004ff2e7e24 */ /* 0x000fe2000f8e00ff */
[----:B0-----:R-:W-:Y:S01]  /*a0560*/  IADD3 R42, P0, R3, R26, RZ ;  /* 0x0000001a032a7210 */ /* 0x001fe20007f1e0ff */
[----:B------:R-:W-:Y:S01]  /*a0570*/  UMOV UR4, UR7 ;  /* 0x0000000700047c82 */ /* 0x000fe20008000000 */
[----:B------:R-:W-:-:S03]  /*a0580*/  @P1 LOP3.LUT R0, R0, 0x2, RZ, 0xfc, !PT ;  /* 0x0000000200001812 */ /* 0x000fc600078efcff */
[----:B------:R-:W-:Y:S01]  /*a0590*/  IMAD.X R43, R8, 0x1, R25, P0 ;  /* 0x00000001082b7824 */ /* 0x000fe200000e0619 */
[----:B------:R-:W-:Y:S01]  /*a05a0*/  IADD3 R58, P0, R3, R24, RZ ;  /* 0x00000018033a7210 */ /* 0x000fe20007f1e0ff */
[----:B------:R-:W-:Y:S01]  /*a05b0*/  IMAD.U32 R45, RZ, RZ, UR6 ;  /* 0x00000006ff2d7e24 */ /* 0x000fe2000f8e00ff */
[----:B------:R-:W-:-:S03]  /*a05c0*/  ULDC.64 UR6, c[0x0][0x228] ;  /* 0x00008a0000067ab9 */ /* 0x000fc60000000a00 */
[----:B------:R-:W-:Y:S01]  /*a05d0*/  IMAD.X R59, R8, 0x1, R23, P0 ;  /* 0x00000001083b7824 */ /* 0x000fe200000e0617 */
[----:B---3--:R-:W-:Y:S01]  /*a05e0*/  ISETP.GE.AND P1, PT, R39, UR4, PT ;  /* 0x0000000427007c0c */ /* 0x008fe2000bf26270 */
[----:B------:R-:W-:Y:S01]  /*a05f0*/  ULDC.64 UR4, c[0x0][0x228] ;  /* 0x00008a0000047ab9 */ /* 0x000fe20000000a00 */
[----:B------:R-:W3:Y:S04]  /*a0600*/  LDL.LU R39, [R1+0x4824] ;  /* 0x0048240001277983 */ /* 0x000ee80000300800 */
[----:B------:R-:W-:Y:S04]  /*a0610*/  STL.64 [R1+0x47f8], R42 ;  /* 0x0047f82a01007387 */ /* 0x000fe80000100a00 */
[----:B------:R-:W3:Y:S01]  /*a0620*/  LDL.LU R48, [R1+0x4828] ;  /* 0x0048280001307983 */ /* 0x000ee20000300800 */
[----:B------:R-:W-:Y:S01]  /*a0630*/  IMAD.U32 R44, RZ, RZ, UR4 ;  /* 0x00000004ff2c7e24 */ /* 0x000fe2000f8e00ff */
[----:B------:R-:W-:Y:S01]  /*a0640*/  UMOV UR4, UR7 ;  /* 0x0000000700047c82 */ /* 0x000fe20008000000 */
[----:B------:R-:W-:-:S02]  /*a0650*/  @P1 LOP3.LUT R2, R2, 0x80000000, RZ, 0xfc, !PT ;  /* 0x8000000002021812 */ /* 0x000fc400078efcff */
[----:B----4-:R-:W-:Y:S02]  /*a0660*/  ISETP.GE.AND P1, PT, R9, UR4, PT ;  /* 0x0000000409007c0c */ /* 0x010fe4000bf26270 */
[----:B------:R-:W4:Y:S04]  /*a0670*/  LDL.LU R9, [R1+0x482c] ;  /* 0x00482c0001097983 */ /* 0x000f280000300800 */
[----:B------:R0:W-:Y:S02]  /*a0680*/  STL.64 [R1+0x4808], R58 ;  /* 0x0048083a01007387 */ /* 0x0001e40000100a00 */
[----:B0-----:R-:W-:-:S05]  /*a0690*/  IADD3 R58, P0, R3, R22, RZ ;  /* 0x00000016033a7210 */ /* 0x001fca0007f1e0ff */
[----:B------:R-:W-:-:S05]  /*a06a0*/  IMAD.X R59, R8, 0x1, R21, P0 ;  /* 0x00000001083b7824 */ /* 0x000fca00000e0615 */
[----:B------:R0:W-:Y:S04]  /*a06b0*/  STL.64 [R1+0x4810], R58 ;  /* 0x0048103a01007387 */ /* 0x0001e80000100a00 */
[----:B------:R-:W4:Y:S01]  /*a06c0*/  LDL.LU R54, [R1+0x4840] ;  /* 0x0048400001367983 */ /* 0x000f220000300800 */
[----:B------:R-:W-:Y:S02]  /*a06d0*/  LOP3.LUT R0, R0, 0xfffffffe, RZ, 0xc0, !PT ;  /* 0xfffffffe00007812 */ /* 0x000fe400078ec0ff */
[----:B------:R-:W-:Y:S01]  /*a06e0*/  LOP3.LUT R2, R2, 0xbfffffff, RZ, 0xc0, !PT ;  /* 0xbfffffff02027812 */ /* 0x000fe200078ec0ff */
[----:B------:R-:W-:Y:S01]  /*a06f0*/  IMAD.U32 R43, RZ, RZ, UR6 ;  /* 0x00000006ff2b7e24 */ /* 0x000fe2000f8e00ff */
[----:B------:R-:W-:Y:S01]  /*a0700*/  @P2 LOP3.LUT R0, R0, 0x1, RZ, 0xfc, !PT ;  /* 0x0000000100002812 */ /* 0x000fe200078efcff */
[----:B------:R-:W-:Y:S01]  /*a0710*/  ULDC.64 UR6, c[0x0][0x228] ;  /* 0x00008a0000067ab9 */ /* 0x000fe20000000a00 */
[----:B------:R-:W-:Y:S01]  /*a0720*/  ISETP.GE.AND P2, PT, R41, UR5, PT ;  /* 0x0000000529007c0c */ /* 0x000fe2000bf46270 */
[----:B------:R-:W-:Y:S01]  /*a0730*/  ULDC.64 UR4, c[0x0][0x228] ;  /* 0x00008a0000047ab9 */ /* 0x000fe20000000a00 */
[----:B0-----:R-:W-:Y:S01]  /*a0740*/  IADD3 R58, P0, R3, R20, RZ ;  /* 0x00000014033a7210 */ /* 0x001fe20007f1e0ff */
[----:B------:R-:W4:Y:S10]  /*a0750*/  LDL.LU R52, [R1+0x4844] ;  /* 0x0048440001347983 */ /* 0x000f340000300800 */
[----:B------:R-:W-:-:S02]  /*a0760*/  @P2 LOP3.LUT R2, R2, 0x40000000, RZ, 0xfc, !PT ;  /* 0x4000000002022812 */ /* 0x000fc400078efcff */
[----:B--2---:R-:W-:Y:S02]  /*a0770*/  ISETP.GE.AND P2, PT, R40, UR5, PT ;  /* 0x0000000528007c0c */ /* 0x004fe4000bf46270 */
[----:B------:R-:W-:Y:S01]  /*a0780*/  LOP3.LUT R2, R2, 0xdfffffff, RZ, 0xc0, !PT ;  /* 0xdfffffff02027812 */ /* 0x000fe200078ec0ff */
[----:B------:R-:W-:-:S03]  /*a0790*/  IMAD.U32 R42, RZ, RZ, UR4 ;  /* 0x00000004ff2a7e24 */ /* 0x000fc6000f8e00ff */
[----:B------:R-:W-:Y:S01]  /*a07a0*/  @P1 LOP3.LUT R2, R2, 0x20000000, RZ, 0xfc, !PT ;  /* 0x2000000002021812 */ /* 0x000fe200078efcff */
[----:B------:R-:W-:Y:S01]  /*a07b0*/  UMOV UR4, UR7 ;  /* 0x0000000700047c82 */ /* 0x000fe20008000000 */
[----:B------:R-:W-:Y:S02]  /*a07c0*/  IMAD.X R59, R8, 0x1, R19, P0 ;  /* 0x00000001083b7824 */ /* 0x000fe400000e0613 */
[----:B------:R-:W-:-:S03]  /*a07d0*/  LOP3.LUT R2, R2, 0xefffffff, RZ, 0xc0, !PT ;  /* 0xefffffff02027812 */ /* 0x000fc600078ec0ff */
[----:B------:R0:W-:Y:S01]  /*a07e0*/  STL.64 [R1+0x4830], R58 ;  /* 0x0048303a01007387 */ /* 0x0001e20000100a00 */
[----:B------:R-:W-:Y:S01]  /*a07f0*/  @P2 LOP3.LUT R2, R2, 0x10000000, RZ, 0xfc, !PT ;  /* 0x1000000002022812 */ /* 0x000fe200078efcff */
[----:B------:R-:W-:Y:S01]  /*a0800*/  IMAD.U32 R41, RZ, RZ, UR6 ;  /* 0x00000006ff297e24 */ /* 0x000fe2000f8e00ff */
[----:B------:R-:W-:Y:S02]  /*a0810*/  ULDC.64 UR6, c[0x0][0x228] ;  /* 0x00008a0000067ab9 */ /* 0x000fe40000000a00 */
[----:B------:R-:W-:Y:S02]  /*a0820*/  LOP3.LUT R2, R2, 0xf7ffffff, RZ, 0xc0, !PT ;  /* 0xf7ffffff02027812 */ /* 0x000fe400078ec0ff */
[----:B0-----:R-:W-:-:S05]  /*a0830*/  IADD3 R58, P0, R3, R18, RZ ;  /* 0x00000012033a7210 */ /* 0x001fca0007f1e0ff */
[----:B------:R-:W-:Y:S01]  /*a0840*/  IMAD.X R59, R8, 0x1, R17, P0 ;  /* 0x00000001083b7824 */ /* 0x000fe200000e0611 */
[----:B---3--:R-:W-:Y:S01]  /*a0850*/  ISETP.GE.AND P1, PT, R39, UR4, PT ;  /* 0x0000000427007c0c */ /* 0x008fe2000bf26270 */
[----:B------:R-:W-:Y:S02]  /*a0860*/  ULDC.64 UR4, c[0x0][0x228] ;  /* 0x00008a0000047ab9 */ /* 0x000fe40000000a00 */
[----:B------:R-:W-:Y:S02]  /*a0870*/  ISETP.GE.AND P2, PT, R48, UR5, PT ;  /* 0x0000000530007c0c */ /* 0x000fe4000bf46270 */
[----:B------:R-:W2:Y:S01]  /*a0880*/  LDL.LU R48, [R1+0x4850] ;  /* 0x0048500001307983 */ /* 0x000ea20000300800 */
[----:B------:R-:W-:Y:S01]  /*a0890*/  IMAD.U32 R40, RZ, RZ, UR4 ;  /* 0x00000004ff287e24 */ /* 0x000fe2000f8e00ff */
[----:B------:R-:W-:-:S06]  /*a08a0*/  UMOV UR4, UR7 ;  /* 0x0000000700047c82 */ /* 0x000fcc0008000000 */
[----:B------:R-:W-:Y:S01]  /*a08b0*/  @P1 LOP3.LUT R2, R2, 0x8000000, RZ, 0xfc, !PT ;  /* 0x0800000002021812 */ /* 0x000fe200078efcff */
[----:B------:R0:W-:Y:S01]  /*a08c0*/  STL.64 [R1+0x4828], R58 ;  /* 0x0048283a01007387 */ /* 0x0001e20000100a00 */
[----:B----4-:R-:W-:Y:S01]  /*a08d0*/  ISETP.GE.AND P1, PT, R9, UR4, PT ;  /* 0x0000000409007c0c */ /* 0x010fe2000bf26270 */
[----:B------:R-:W-:Y:S02]  /*a08e0*/  ULDC.64 UR4, c[0x0][0x228] ;  /* 0x00008a0000047ab9 */ /* 0x000fe40000000a00 */
[----:B------:R-:W-:Y:S02]  /*a08f0*/  UMOV UR7, UR5 ;  /* 0x0000000500077c82 */ /* 0x000fe40008000000 */
[----:B------:R-:W-:Y:S02]  /*a0900*/  ISETP.GE.AND P0, PT, R54, UR7, PT ;  /* 0x0000000736007c0c */ /* 0x000fe4000bf06270 */
[----:B------:R-:W3:Y:S01]  /*a0910*/  LDL.LU R54, [R1+0x4854] ;  /* 0x0048540001367983 */ /* 0x000ee20000300800 */
[----:B------:R-:W-:Y:S01]  /*a0920*/  LOP3.LUT R2, R2, 0xfbffffff, RZ, 0xc0, !PT ;  /* 0xfbffffff02027812 */ /* 0x000fe200078ec0ff */
[----:B------:R-:W-:Y:S01]  /*a0930*/  IMAD.U32 R9, RZ, RZ, UR4 ;  /* 0x00000004ff097e24 */ /* 0x000fe2000f8e00ff */
[----:B------:R-:W-:Y:S01]  /*a0940*/  ULDC.64 UR4, c[0x0][0x228] ;  /* 0x00008a0000047ab9 */ /* 0x000fe20000000a00 */
[----:B------:R-:W-:Y:S01]  /*a0950*/  IMAD.U32 R39, RZ, RZ, UR6 ;  /* 0x00000006ff277e24 */ /* 0x000fe2000f8e00ff */
[----:B------:R-:W-:Y:S01]  /*a0960*/  UMOV UR6, UR5 ;  /* 0x0000000500067c82 */ /* 0x000fe20008000000 */
[----:B------:R-:W-:-:S02]  /*a0970*/  @P2 LOP3.LUT R2, R2, 0x4000000, RZ, 0xfc, !PT ;  /* 0x0400000002022812 */ /* 0x000fc400078efcff */
[----:B------:R-:W-:Y:S01]  /*a0980*/  ISETP.GE.AND P2, PT, R52, UR6, PT ;  /* 0x0000000634007c0c */ /* 0x000fe2000bf46270 */
[----:B------:R-:W-:Y:S01]  /*a0990*/  IMAD.U32 R8, RZ, RZ, UR4 ;  /* 0x00000004ff087e24 */ /* 0x000fe2000f8e00ff */
[----:B------:R-:W4:Y:S01]  /*a09a0*/  LDL.LU R52, [R1+0x4860] ;  /* 0x0048600001347983 */ /* 0x000f220000300800 */
[----:B------:R-:W-:Y:S01]  /*a09b0*/  LOP3.LUT R2, R2, 0xfdffffff, RZ, 0xc0, !PT ;  /* 0xfdffffff02027812 */ /* 0x000fe200078ec0ff */
[----:B------:R-:W-:Y:S01]  /*a09c0*/  UMOV UR4, UR11 ;  /* 0x0000000b00047c82 */ /* 0x000fe20008000000 */
[----:B------:R-:W-:Y:S01]  /*a09d0*/  SHF.R.S32.HI R3, RZ, 0x1f, R4 ;  /* 0x0000001fff037819 */ /* 0x000fe20000011404 */
[----:B------:R1:W-:Y:S01]  /*a09e0*/  STL [R1+0x5634], R16 ;  /* 0x0056341001007387 */ /* 0x0003e20000100800 */
[----:B------:R-:W-:Y:S01]  /*a09f0*/  @P1 LOP3.LUT R2, R2, 0x2000000, RZ, 0xfc, !PT ;  /* 0x0200000002021812 */ /* 0x000fe200078efcff */
[----:B------:R-:W-:-:S03]  /*a0a00*/  ULDC.64 UR6, c[0x0][0x228] ;  /* 0x00008a0000067ab9 */ /* 0x000fc60000000a00 */
[----:B------:R-:W-:-:S04]  /*a0a10*/  LOP3.LUT R2, R2, 0xfeffffff, RZ, 0xc0, !PT ;  /* 0xfeffffff02027812 */ /* 0x000fc800078ec0ff */
[----:B------:R-:W-:Y:S02]  /*a0a20*/  @P0 LOP3.LUT R2, R2, 0x1000000, RZ, 0xfc, !PT ;  /* 0x0100000002020812 */ /* 0x000fe400078efcff */
[----:B0-----:R-:W-:Y:S02]  /*a0a30*/  IADD3 R58, P0, R4, R16, RZ ;  /* 0x00000010043a7210 */ /* 0x001fe40007f1e0ff */
[----:B------:R-:W-:Y:S01]  /*a0a40*/  LOP3.LUT R2, R2, 0xff7fffff, RZ, 0xc0, !PT ;  /* 0xff7fffff02027812 */ /* 0x000fe200078ec0ff */
[----:B------:R-:W-:-:S03]  /*a0a50*/  UMOV UR9, UR7 ;  /* 0x0000000700097c82 */ /* 0x000fc60008000000 */
[----:B------:R-:W-:Y:S01]  /*a0a60*/  @P2 LOP3.LUT R2, R2, 0x800000, RZ, 0xfc, !PT ;  /* 0x0080000002022812 */ /* 0x000fe200078efcff */
[----:B------:R-:W-:-:S03]  /*a0a70*/  IMAD.X R59, R3, 0x1, R38, P0 ;  /* 0x00000001033b7824 */ /* 0x000fc600000e0626 */
[----:B------:R-:W-:Y:S02]  /*a0a80*/  LOP3.LUT R2, R2, 0xffbfffff, RZ, 0xc0, !PT ;  /* 0xffbfffff02027812 */ /* 0x000fe400078ec0ff */
[----:B--2---:R-:W-:Y:S02]  /*a0a90*/  ISETP.GE.AND P1, PT, R48, UR4, PT ;  /* 0x0000000430007c0c */ /* 0x004fe4000bf26270 */
[----:B------:R-:W2:Y:S04]  /*a0aa0*/  LDL.LU R48, [R1+0x4864] ;  /* 0x0048640001307983 */ /* 0x000ea80000300800 */
[----:B-1----:R-:W2:Y:S07]  /*a0ab0*/  LDL.LU R16, [R1+0x4870] ;  /* 0x0048700001107983 */ /* 0x002eae0000300800 */
[----:B------:R-:W-:Y:S01]  /*a0ac0*/  @P1 LOP3.LUT R2, R2, 0x400000, RZ, 0xfc, !PT ;  /* 0x0040000002021812 */ /* 0x000fe200078efcff */
[----:B------:R-:W-:Y:S03]  /*a0ad0*/  STL [R1+0x5638], R38 ;  /* 0x0056382601007387 */ /* 0x000fe60000100800 */
[----:B------:R-:W-:Y:S01]  /*a0ae0*/  LOP3.LUT R2, R2, 0xffdfffff, RZ, 0xc0, !PT ;  /* 0xffdfffff02027812 */ /* 0x000fe200078ec0ff */
[----:B------:R0:W-:Y:S04]  /*a0af0*/  STL.64 [R1+0x4820], R58 ;  /* 0x0048203a01007387 */ /* 0x0001e80000100a00 */
[----:B------:R1:W-:Y:S01]  /*a0b00*/  STL [R1+0x563c], R15 ;  /* 0x00563c0f01007387 */ /* 0x0003e20000100800 */
[----:B---3--:R-:W-:-:S13]  /*a0b10*/  ISETP.GE.AND P0, PT, R54, UR9, PT ;  /* 0x0000000936007c0c */ /* 0x008fda000bf06270 */
[----:B------:R-:W-:Y:S02]  /*a0b20*/  @P0 LOP3.LUT R2, R2, 0x200000, RZ, 0xfc, !PT ;  /* 0x0020000002020812 */ /* 0x000fe400078efcff */
[----:B0-----:R-:W-:Y:S02]  /*a0b30*/  IADD3 R58, P0, R4, R15, RZ ;  /* 0x0000000f043a7210 */ /* 0x001fe40007f1e0ff */
[----:B-1----:R-:W3:Y:S01]  /*a0b40*/  LDL.LU R15, [R1+0x4874] ;  /* 0x00487400010f7983 */ /* 0x002ee20000300800 */
[----:B------:R-:W-:Y:S01]  /*a0b50*/  UMOV UR4, UR6 ;  /* 0x0000000600047c82 */ /* 0x000fe20008000000 */
[----:B------:R-:W-:Y:S02]  /*a0b60*/  ULDC.64 UR6, c[0x0][0x228] ;  /* 0x00008a0000067ab9 */ /* 0x000fe40000000a00 */
[----:B----4-:R-:W-:Y:S01]  /*a0b70*/  ISETP.GE.AND P1, PT, R52, UR7, PT ;  /* 0x0000000734007c0c */ /* 0x010fe2000bf26270 */
[----:B------:R-:W-:Y:S01]  /*a0b80*/  UMOV UR7, UR8 ;  /* 0x0000000800077c82 */ /* 0x000fe20008000000 */
[----:B------:R-:W-:Y:S01]  /*a0b90*/  ULDC.64 UR8, c[0x0][0x228] ;  /* 0x00008a0000087ab9 */ /* 0x000fe20000000a00 */
[----:B------:R-:W-:Y:S01]  /*a0ba0*/  IMAD.X R59, R3, 0x1, R37, P0 ;  /* 0x00000001033b7824 */ /* 0x000fe200000e0625 */
[----:B------:R-:W-:Y:S01]  /*a0bb0*/  LOP3.LUT R2, R2, 0xffefffff, RZ, 0xc0, !PT ;  /* 0xffefffff02027812 */ /* 0x000fe200078ec0ff */
[----:B------:R0:W-:Y:S08]  /*a0bc0*/  STL [R1+0x5640], R37 ;  /* 0x0056402501007387 */ /* 0x0001f00000100800 */
[----:B------:R-:W-:-:S04]  /*a0bd0*/  @P1 LOP3.LUT R2, R2, 0x100000, RZ, 0xfc, !PT ;  /* 0x0010000002021812 */ /* 0x000fc800078efcff */
[----:B------:R-:W-:Y:S01]  /*a0be0*/  LOP3.LUT R2, R2, 0xfff7ffff, RZ, 0xc0, !PT ;  /* 0xfff7ffff02027812 */ /* 0x000fe200078ec0ff */
[----:B------:R1:W-:Y:S04]  /*a0bf0*/  STL.64 [R1+0x4840], R58 ;  /* 0x0048403a01007387 */ /* 0x0003e80000100a00 */
[----:B0-----:R-:W4:Y:S01]  /*a0c00*/  LDL.LU R37, [R1+0x4880] ;  /* 0x0048800001257983 */ /* 0x001f220000300800 */
[----:B------:R-:W-:Y:S01]  /*a0c10*/  UMOV UR5, UR10 ;  /* 0x0000000a00057c82 */ /* 0x000fe20008000000 */
[----:B------:R-:W-:Y:S02]  /*a0c20*/  ULDC.64 UR10, c[0x0][0x228] ;  /* 0x00008a00000a7ab9 */ /* 0x000fe40000000a00 */
[----:B------:R-:W-:Y:S01]  /*a0c30*/  STL [R1+0x5644], R14 ;  /* 0x0056440e01007387 */ /* 0x000fe20000100800 */
[----:B--2---:R-:W-:-:S13]  /*a0c40*/  ISETP.GE.AND P0, PT, R48, UR9, PT ;  /* 0x0000000930007c0c */ /* 0x004fda000bf06270 */
[----:B------:R-:W-:Y:S02]  /*a0c50*/  @P0 LOP3.LUT R2, R2, 0x80000, RZ, 0xfc, !PT ;  /* 0x0008000002020812 */ /* 0x000fe400078efcff */
[----:B-1----:R-:W-:-:S05]  /*a0c60*/  IADD3 R58, P0, R4, R14, RZ ;  /* 0x0000000e043a7210 */ /* 0x002fca0007f1e0ff */
[----:B------:R-:W-:Y:S01]  /*a0c70*/  IMAD.X R59, R3, 0x1, R13, P0 ;  /* 0x00000001033b7824 */ /* 0x000fe200000e060d */
[----:B------:R-:W-:-:S04]  /*a0c80*/  ISETP.GE.AND P1, PT, R16, UR11, PT ;  /* 0x0000000b10007c0c */ /* 0x000fc8000bf26270 */
[----:B------:R0:W-:Y:S04]  /*a0c90*/  STL.64 [R1+0x4850], R58 ;  /* 0x0048503a01007387 */ /* 0x0001e80000100a00 */
[----:B0-----:R-:W2:Y:S04]  /*a0ca0*/  LDL.LU.64 R58, [R1+0x5698] ;  /* 0x00569800013a7983 */ /* 0x001ea80000300a00 */
[----:B------:R0:W-:Y:S04]  /*a0cb0*/  STL [R1+0x5648], R13 ;  /* 0x0056480d01007387 */ /* 0x0001e80000100800 */
[----:B------:R-:W2:Y:S01]  /*a0cc0*/  LDL.LU R16, [R1+0x4884] ;  /* 0x0048840001107983 */ /* 0x000ea20000300800 */
[----:B------:R-:W-:Y:S01]  /*a0cd0*/  UMOV UR9, UR13 ;  /* 0x0000000d00097c82 */ /* 0x000fe20008000000 */
[----:B------:R-:W-:Y:S01]  /*a0ce0*/  UMOV UR11, UR12 ;  /* 0x0000000c000b7c82 */ /* 0x000fe20008000000 */
[----:B------:R-:W-:Y:S01]  /*a0cf0*/  ULDC.64 UR12, c[0x0][0x228] ;  /* 0x00008a00000c7ab9 */ /* 0x000fe20000000a00 */
[----:B------:R-:W-:-:S04]  /*a0d00*/  LOP3.LUT R2, R2, 0xfffbffff, RZ, 0xc0, !PT ;  /* 0xfffbffff02027812 */ /* 0x000fc800078ec0ff */
[----:B------:R-:W-:Y:S02]  /*a0d10*/  @P1 LOP3.LUT R2, R2, 0x40000, RZ, 0xfc, !PT ;  /* 0x0004000002021812 */ /* 0x000fe400078efcff */
[----:B---3--:R-:W-:Y:S02]  /*a0d20*/  ISETP.GE.AND P0, PT, R15, UR13, PT ;  /* 0x0000000d0f007c0c */ /* 0x008fe4000bf06270 */
[----:B------:R-:W-:Y:S01]  /*a0d30*/  LOP3.LUT R2, R2, 0xfffdffff, RZ, 0xc0, !PT ;  /* 0xfffdffff02027812 */ /* 0x000fe200078ec0ff */
[----:B------:R-:W3:Y:S01]  /*a0d40*/  LDL.LU R15, [R1+0x4890] ;  /* 0x00489000010f7983 */ /* 0x000ee20000300800 */
[----:B0-----:R-:W-:-:S09]  /*a0d50*/  IMAD.MOV.U32 R13, RZ, RZ, R57 ;  /* 0x000000ffff0d7224 */ /* 0x001fd200078e0039 */
[----:B------:R-:W-:Y:S02]  /*a0d60*/  @P0 LOP3.LUT R2, R2, 0x20000, RZ, 0xfc, !PT ;  /* 0x0002000002020812 */ /* 0x000fe400078efcff */
[----:B------:R-:W-:Y:S01]  /*a0d70*/  IADD3 R56, P0, R4, R12, RZ ;  /* 0x0000000c04387210 */ /* 0x000fe20007f1e0ff */
[----:B------:R0:W-:Y:S04]  /*a0d80*/  STL [R1+0x564c], R12 ;  /* 0x00564c0c01007387 */ /* 0x0001e80000100800 */
[----:B------:R-:W-:Y:S01]  /*a0d90*/  IMAD.X R13, R3, 0x1, R11, P0 ;  /* 0x00000001030d7824 */ /* 0x000fe200000e060b */
[----:B------:R1:W-:Y:S01]  /*a0da0*/  STL [R1+0x4860], R56 ;  /* 0x0048603801007387 */ /* 0x0003e20000100800 */
[----:B0-----:R-:W-:-:S03]  /*a0db0*/  IMAD.MOV.U32 R12, RZ, RZ, R56 ;  /* 0x000000ffff0c7224 */ /* 0x001fc600078e0038 */
[----:B-1----:R-:W3:Y:S04]  /*a0dc0*/  LDL.LU.64 R56, [R1+0x5690] ;  /* 0x0056900001387983 */ /* 0x002ee80000300a00 */
[----:B------:R-:W3:Y:S04]  /*a0dd0*/  LDL.LU R14, [R1+0x4894] ;  /* 0x00489400010e7983 */ /* 0x000ee80000300800 */
[----:B------:R0:W-:Y:S04]  /*a0de0*/  STL [R1+0x4864], R13 ;  /* 0x0048640d01007387 */ /* 0x0001e80000100800 */
[----:B0-----:R-:W3:Y:S01]  /*a0df0*/  LDL.LU R13, [R1+0x48a0] ;  /* 0x0048a000010d7983 */ /* 0x001ee20000300800 */
[----:B----4-:R-:W-:Y:S01]  /*a0e00*/  ISETP.GE.AND P1, PT, R37, UR15, PT ;  /* 0x0000000f25007c0c */ /* 0x010fe2000bf26270 */
[----:B------:R-:W-:Y:S01]  /*a0e10*/  UMOV UR13, UR17 ;  /* 0x00000011000d7c82 */ /* 0x000fe20008000000 */
[----:B------:R-:W-:Y:S01]  /*a0e20*/  UMOV UR15, UR16 ;  /* 0x00000010000f7c82 */ /* 0x000fe20008000000 */
[----:B------:R-:W-:Y:S01]  /*a0e30*/  ULDC.64 UR16, c[0x0][0x228] ;  /* 0x00008a0000107ab9 */ /* 0x000fe20000000a00 */
[----:B------:R-:W-:-:S09]  /*a0e40*/  LOP3.LUT R2, R2, 0xfffeffff, RZ, 0xc0, !PT ;  /* 0xfffeffff02027812 */ /* 0x000fd200078ec0ff */
[----:B------:R-:W-:-:S04]  /*a0e50*/  @P1 LOP3.LUT R2, R2, 0x10000, RZ, 0xfc, !PT ;  /* 0x0001000002021812 */ /* 0x000fc800078efcff */
[----:B------:R-:W-:Y:S01]  /*a0e60*/  LOP3.LUT R2, R2, 0xffff7fff, RZ, 0xc0, !PT ;  /* 0xffff7fff02027812 */ /* 0x000fe200078ec0ff */
[----:B------:R0:W-:Y:S04]  /*a0e70*/  STL [R1+0x5650], R11 ;  /* 0x0056500b01007387 */ /* 0x0001e80000100800 */
[----:B------:R1:W-:Y:S01]  /*a0e80*/  STL [R1+0x5654], R10 ;  /* 0x0056540a01007387 */ /* 0x0003e20000100800 */
[----:B0-----:R-:W-:Y:S01]  /*a0e90*/  IMAD.MOV.U32 R11, RZ, RZ, R55 ;  /* 0x000000ffff0b7224 */ /* 0x001fe200078e0037 */
[----:B--2---:R-:W-:-:S13]  /*a0ea0*/  ISETP.GE.AND P0, PT, R16, UR17, PT ;  /* 0x0000001110007c0c */ /* 0x004fda000bf06270 */
[----:B------:R-:W-:Y:S02]  /*a0eb0*/  @P0 LOP3.LUT R2, R2, 0x8000, RZ, 0xfc, !PT ;  /* 0x0000800002020812 */ /* 0x000fe400078efcff */
[----:B------:R-:W-:-:S05]  /*a0ec0*/  IADD3 R54, P0, R4, R10, RZ ;  /* 0x0000000a04367210 */ /* 0x000fca0007f1e0ff */
[----:B------:R0:W-:Y:S01]  /*a0ed0*/  STL [R1+0x4870], R54 ;  /* 0x0048703601007387 */ /* 0x0001e20000100800 */
[----:B-1----:R-:W-:Y:S02]  /*a0ee0*/  IMAD.MOV.U32 R10, RZ, RZ, R54 ;  /* 0x000000ffff0a7224 */ /* 0x002fe400078e0036 */
[----:B------:R-:W-:Y:S01]  /*a0ef0*/  IMAD.X R11, R3, 0x1, R7, P0 ;  /* 0x00000001030b7824 */ /* 0x000fe200000e0607 */
[----:B0-----:R-:W2:Y:S04]  /*a0f00*/  LDL.LU.64 R54, [R1+0x5688] ;  /* 0x0056880001367983 */ /* 0x001ea80000300a00 */
[----:B------:R-:W4:Y:S01]  /*a0f10*/  LDL.LU R12, [R1+0x48a4] ;  /* 0x0048a400010c7983 */ /* 0x000f220000300800 */
[----:B---3--:R-:W-:-:S03]  /*a0f20*/  ISETP.GE.AND P1, PT, R15, UR19, PT ;  /* 0x000000130f007c0c */ /* 0x008fc6000bf26270 */
[----:B------:R0:W-:Y:S01]  /*a0f30*/  STL [R1+0x4874], R11 ;  /* 0x0048740b01007387 */ /* 0x0001e20000100800 */
[----:B------:R-:W-:-:S03]  /*a0f40*/  LOP3.LUT R2, R2, 0xffffbfff, RZ, 0xc0, !PT ;  /* 0xffffbfff02027812 */ /* 0x000fc600078ec0ff */
[----:B0-----:R-:W3:Y:S06]  /*a0f50*/  LDL.LU R11, [R1+0x48b0] ;  /* 0x0048b000010b7983 */ /* 0x001eec0000300800 */
[----:B------:R-:W-:Y:S01]  /*a0f60*/  @P1 LOP3.LUT R2, R2, 0x4000, RZ, 0xfc, !PT ;  /* 0x0000400002021812 */ /* 0x000fe200078efcff */
[----:B------:R-:W-:Y:S04]  /*a0f70*/  STL [R1+0x5658], R7 ;  /* 0x0056580701007387 */ /* 0x000fe80000100800 */
[----:B------:R0:W-:Y:S01]  /*a0f80*/  STL [R1+0x565c], R6 ;  /* 0x00565c0601007387 */ /* 0x0001e20000100800 */
[----:B------:R-:W-:-:S03]  /*a0f90*/  ISETP.GE.AND P1, PT, R13, UR23, PT ;  /* 0x000000170d007c0c */ /* 0x000fc6000bf26270 */
[----:B------:R-:W2:Y:S04]  /*a0fa0*/  LDL.LU R13, [R1+0x48b4] ;  /* 0x0048b400010d7983 */ /* 0x000ea80000300800 */
[----:B------:R-:W2:Y:S01]  /*a0fb0*/  LDL.LU R10, [R1+0x48c0] ;  /* 0x0048c000010a7983 */ /* 0x000ea20000300800 */
[----:B------:R-:W-:Y:S01]  /*a0fc0*/  UMOV UR17, UR21 ;  /* 0x0000001500117c82 */ /* 0x000fe20008000000 */
[----:B------:R-:W-:Y:S01]  /*a0fd0*/  UMOV UR19, UR20 ;  /* 0x0000001400137c82 */ /* 0x000fe20008000000 */
[----:B------:R-:W-:Y:S02]  /*a0fe0*/  ULDC.64 UR20, c[0x0][0x228] ;  /* 0x00008a0000147ab9 */ /* 0x000fe40000000a00 */
[----:B------:R-:W-:Y:S02]  /*a0ff0*/  ISETP.GE.AND P0, PT, R14, UR21, PT ;  /* 0x000000150e007c0c */ /* 0x000fe4000bf06270 */
[----:B------:R-:W-:-:S11]  /*a1000*/  LOP3.LUT R2, R2, 0xffffdfff, RZ, 0xc0, !PT ;  /* 0xffffdfff02027812 */ /* 0x000fd600078ec0ff */
[----:B------:R-:W-:Y:S02]  /*a1010*/  @P0 LOP3.LUT R2, R2, 0x2000, RZ, 0xfc, !PT ;  /* 0x0000200002020812 */ /* 0x000fe400078efcff */
[----:B------:R-:W-:Y:S02]  /*a1020*/  IADD3 R14, P0, R4, R6, RZ ;  /* 0x00000006040e7210 */ /* 0x000fe40007f1e0ff */
[----:B0-----:R-:W2:Y:S03]  /*a1030*/  LDL.LU R6, [R1+0x48d0] ;  /* 0x0048d00001067983 */ /* 0x001ea60000300800 */
[----:B------:R-:W-:-:S05]  /*a1040*/  IMAD.X R15, R3, 0x1, R5, P0 ;  /* 0x00000001030f7824 */ /* 0x000fca00000e0605 */
[----:B------:R0:W-:Y:S04]  /*a1050*/  STL.64 [R1+0x4880], R14 ;  /* 0x0048800e01007387 */ /* 0x0001e80000100a00 */
[----:B------:R1:W-:Y:S04]  /*a1060*/  STL [R1+0x5660], R5 ;  /* 0x0056600501007387 */ /* 0x0003e80000100800 */
[----:B------:R-:W2:Y:S01]  /*a1070*/  LDL.LU R7, [R1+0x48c4] ;  /* 0x0048c40001077983 */ /* 0x000ea20000300800 */
[----:B------:R-:W-:Y:S01]  /*a1080*/  UMOV UR21, UR25 ;  /* 0x0000001900157c82 */ /* 0x000fe20008000000 */
[----:B------:R-:W-:Y:S01]  /*a1090*/  UMOV UR23, UR24 ;  /* 0x0000001800177c82 */ /* 0x000fe20008000000 */
[----:B------:R-:W-:Y:S01]  /*a10a0*/  ULDC.64 UR24, c[0x0][0x228] ;  /* 0x00008a0000187ab9 */ /* 0x000fe20000000a00 */
[----:B------:R-:W-:Y:S01]  /*a10b0*/  LOP3.LUT R2, R2, 0xffffefff, RZ, 0xc0, !PT ;  /* 0xffffefff02027812 */ /* 0x000fe200078ec0ff */
[----:B------:R-:W-:Y:S03]  /*a10c0*/  STL [R1+0x5664], R36 ;  /* 0x0056642401007387 */ /* 0x000fe60000100800 */
[----:B------:R-:W-:-:S04]  /*a10d0*/  @P1 LOP3.LUT R2, R2, 0x1000, RZ, 0xfc, !PT ;  /* 0x0000100002021812 */ /* 0x000fc800078efcff */
[----:B------:R-:W-:Y:S02]  /*a10e0*/  LOP3.LUT R2, R2, 0xfffff7ff, RZ, 0xc0, !PT ;  /* 0xfffff7ff02027812 */ /* 0x000fe400078ec0ff */
[----:B----4-:R-:W-:Y:S02]  /*a10f0*/  ISETP.GE.AND P0, PT, R12, UR25, PT ;  /* 0x000000190c007c0c */ /* 0x010fe4000bf06270 */
[----:B------:R-:W4:Y:S01]  /*a1100*/  LDL.LU R12, [R1+0x48d4] ;  /* 0x0048d400010c7983 */ /* 0x000f220000300800 */
[----:B---3--:R-:W-:-:S03]  /*a1110*/  ISETP.GE.AND P1, PT, R11, UR27, PT ;  /* 0x0000001b0b007c0c */ /* 0x008fc6000bf26270 */
[----:B------:R-:W3:Y:S07]  /*a1120*/  LDL.LU R11, [R1+0x48e0] ;  /* 0x0048e000010b7983 */ /* 0x000eee0000300800 */
[----:B------:R-:W-:Y:S02]  /*a1130*/  @P0 LOP3.LUT R2, R2, 0x800, RZ, 0xfc, !PT ;  /* 0x0000080002020812 */ /* 0x000fe400078efcff */
[----:B0-----:R-:W-:Y:S02]  /*a1140*/  IADD3 R14, P0, R4, R36, RZ ;  /* 0x00000024040e7210 */ /* 0x001fe40007f1e0ff */
[----:B------:R-:W-:-:S03]  /*a1150*/  LOP3.LUT R2, R2, 0xfffffbff, RZ, 0xc0, !PT ;  /* 0xfffffbff02027812 */ /* 0x000fc600078ec0ff */
[----:B------:R-:W-:Y:S01]  /*a1160*/  IMAD.X R15, R3, 0x1, R35, P0 ;  /* 0x00000001030f7824 */ /* 0x000fe200000e0623 */
[----:B------:R-:W-:Y:S01]  /*a1170*/  STL [R1+0x5668], R35 ;  /* 0x0056682301007387 */ /* 0x000fe20000100800 */
[----:B------:R-:W-:-:S03]  /*a1180*/  @P1 LOP3.LUT R2, R2, 0x400, RZ, 0xfc, !PT ;  /* 0x0000040002021812 */ /* 0x000fc600078efcff */
[----:B------:R0:W-:Y:S01]  /*a1190*/  STL.64 [R1+0x4890], R14 ;  /* 0x0048900e01007387 */ /* 0x0001e20000100a00 */
[----:B--2---:R-:W-:Y:S01]  /*a11a0*/  ISETP.GE.AND P1, PT, R10, UR31, PT ;  /* 0x0000001f0a007c0c */ /* 0x004fe2000bf26270 */
[----:B------:R-:W-:Y:S02]  /*a11b0*/  UMOV UR25, UR29 ;  /* 0x0000001d00197c82 */ /* 0x000fe40008000000 */
[----:B------:R-:W2:Y:S01]  /*a11c0*/  LDL.LU R10, [R1+0x48e4] ;  /* 0x0048e400010a7983 */ /* 0x000ea20000300800 */
[----:B------:R-:W-:Y:S01]  /*a11d0*/  UMOV UR27, UR28 ;  /* 0x0000001c001b7c82 */ /* 0x000fe20008000000 */
[----:B------:R-:W-:Y:S01]  /*a11e0*/  ULDC.64 UR28, c[0x0][0x228] ;  /* 0x00008a00001c7ab9 */ /* 0x000fe20000000a00 */
[----:B------:R-:W-:Y:S01]  /*a11f0*/  LOP3.LUT R2, R2, 0xfffffdff, RZ, 0xc0, !PT ;  /* 0xfffffdff02027812 */ /* 0x000fe200078ec0ff */
[----:B-1----:R-:W2:Y:S01]  /*a1200*/  LDL.LU R5, [R1+0x48f0] ;  /* 0x0048f00001057983 */ /* 0x002ea20000300800 */
[----:B------:R-:W-:Y:S01]  /*a1210*/  ISETP.GE.AND P2, PT, R13, UR29, PT ;  /* 0x0000001d0d007c0c */ /* 0x000fe2000bf46270 */
[----:B------:R-:W-:Y:S01]  /*a1220*/  ULDC UR31, c[0x0][0x228] ;  /* 0x00008a00001f7ab9 */ /* 0x000fe20000000800 */
[----:B0-----:R-:W-:Y:S01]  /*a1230*/  IADD3 R14, P0, R4, R34, RZ ;  /* 0x00000022040e7210 */ /* 0x001fe20007f1e0ff */
[----:B------:R-:W-:Y:S01]  /*a1240*/  STL [R1+0x566c], R34 ;  /* 0x00566c2201007387 */ /* 0x000fe20000100800 */
[----:B------:R-:W-:Y:S01]  /*a1250*/  LOP3.LUT R60, R60, 0xffffbfff, RZ, 0xc0, !PT ;  /* 0xffffbfff3c3c7812 */ /* 0x000fe200078ec0ff */
[----:B------:R-:W-:-:S08]  /*a1260*/  ULDC UR29, c[0x0][0x228] ;  /* 0x00008a00001d7ab9 */ /* 0x000fd00000000800 */
[----:B------:R-:W-:-:S04]  /*a1270*/  @P2 LOP3.LUT R2, R2, 0x200, RZ, 0xfc, !PT ;  /* 0x0000020002022812 */ /* 0x000fc800078efcff */
[----:B------:R-:W-:-:S04]  /*a1280*/  LOP3.LUT R2, R2, 0xfffffeff, RZ, 0xc0, !PT ;  /* 0xfffffeff02027812 */ /* 0x000fc800078ec0ff */
[----:B------:R-:W-:Y:S01]  /*a1290*/  @P1 LOP3.LUT R2, R2, 0x100, RZ, 0xfc, !PT ;  /* 0x0000010002021812 */ /* 0x000fe200078efcff */
[----:B------:R-:W-:Y:S01]  /*a12a0*/  IMAD.X R15, R3, 0x1, R33, P0 ;  /* 0x00000001030f7824 */ /* 0x000fe200000e0621 */
[----:B------:R-:W-:Y:S01]  /*a12b0*/  ISETP.GE.AND P1, PT, R6, UR35, PT ;  /* 0x0000002306007c0c */ /* 0x000fe2000bf26270 */
[----:B------:R-:W-:Y:S01]  /*a12c0*/  ULDC UR35, c[0x0][0x228] ;  /* 0x00008a0000237ab9 */ /* 0x000fe20000000800 */
[----:B------:R-:W-:Y:S02]  /*a12d0*/  ISETP.GE.AND P2, PT, R7, UR33, PT ;  /* 0x0000002107007c0c */ /* 0x000fe4000bf46270 */
[----:B------:R-:W-:Y:S01]  /*a12e0*/  LOP3.LUT R2, R2, 0xffffff7f, RZ, 0xc0, !PT ;  /* 0xffffff7f02027812 */ /* 0x000fe200078ec0ff */
[----:B------:R0:W-:Y:S01]  /*a12f0*/  STL.64 [R1+0x48a0], R14 ;  /* 0x0048a00e01007387 */ /* 0x0001e20000100a00 */
[----:B------:R-:W-:-:S03]  /*a1300*/  ULDC UR33, c[0x0][0x228] ;  /* 0x00008a0000217ab9 */ /* 0x000fc60000000800 */
[----:B------:R-:W2:Y:S04]  /*a1310*/  LDL.LU R7, [R1+0x48f4] ;  /* 0x0048f40001077983 */ /* 0x000ea80000300800 */
[----:B------:R-:W2:Y:S02]  /*a1320*/  LDL.LU R6, [R1+0x48f8] ;  /* 0x0048f80001067983 */ /* 0x000ea40000300800 */
[----:B------:R-:W-:Y:S02]  /*a1330*/  @P2 LOP3.LUT R2, R2, 0x80, RZ, 0xfc, !PT ;  /* 0x0000008002022812 */ /* 0x000fe400078efcff */
[----:B0-----:R-:W-:Y:S02]  /*a1340*/  IADD3 R14, P0, R4, R32, RZ ;  /* 0x00000020040e7210 */ /* 0x001fe40007f1e0ff */
[----:B------:R-:W-:-:S03]  /*a1350*/  LOP3.LUT R2, R2, 0xffffffbf, RZ, 0xc0, !PT ;  /* 0xffffffbf02027812 */ /* 0x000fc600078ec0ff */
[----:B------:R-:W-:Y:S01]  /*a1360*/  IMAD.X R15, R3, 0x1, R31, P0 ;  /* 0x00000001030f7824 */ /* 0x000fe200000e061f */
[----:B------:R-:W-:-:S04]  /*a1370*/  @P1 LOP3.LUT R2, R2, 0x40, RZ, 0xfc, !PT ;  /* 0x0000004002021812 */ /* 0x000fc800078efcff */
[----:B------:R-:W-:Y:S01]  /*a1380*/  LOP3.LUT R2, R2, 0xffffffdf, RZ, 0xc0, !PT ;  /* 0xffffffdf02027812 */ /* 0x000fe200078ec0ff */
[----:B------:R0:W-:Y:S02]  /*a1390*/  STL.64 [R1+0x48b0], R14 ;  /* 0x0048b00e01007387 */ /* 0x0001e40000100a00 */
[----:B0-----:R-:W-:-:S05]  /*a13a0*/  IADD3 R14, P0, R4, R30, RZ ;  /* 0x0000001e040e7210 */ /* 0x001fca0007f1e0ff */
[----:B------:R-:W-:Y:S01]  /*a13b0*/  IMAD.X R15, R3, 0x1, R29, P0 ;  /* 0x00000001030f7824 */ /* 0x000fe200000e061d */
[----:B----4-:R-:W-:Y:S02]  /*a13c0*/  ISETP.GE.AND P2, PT, R12, UR37, PT ;  /* 0x000000250c007c0c */ /* 0x010fe4000bf46270 */
[----:B------:R-:W4:Y:S01]  /*a13d0*/  LDL.LU R12, [R1+0x48fc] ;  /* 0x0048fc00010c7983 */ /* 0x000f220000300800 */
[----:B---3--:R-:W-:-:S10]  /*a13e0*/  ISETP.GE.AND P1, PT, R11, UR39, PT ;  /* 0x000000270b007c0c */ /* 0x008fd4000bf26270 */
[----:B------:R-:W-:Y:S01]  /*a13f0*/  @P2 LOP3.LUT R2, R2, 0x20, RZ, 0xfc, !PT ;  /* 0x0000002002022812 */ /* 0x000fe200078efcff */
[----:B------:R-:W3:Y:S03]  /*a1400*/  LDL.LU R11, [R1+0x4908] ;  /* 0x00490800010b7983 */ /* 0x000ee60000300800 */
[----:B------:R-:W-:Y:S01]  /*a1410*/  LOP3.LUT R2, R2, 0xffffffef, RZ, 0xc0, !PT ;  /* 0xffffffef02027812 */ /* 0x000fe200078ec0ff */
[----:B------:R0:W-:Y:S03]  /*a1420*/  STL.64 [R1+0x48c0], R14 ;  /* 0x0048c00e01007387 */ /* 0x0001e60000100a00 */
[----:B------:R-:W-:Y:S02]  /*a1430*/  @P1 LOP3.LUT R2, R2, 0x10, RZ, 0xfc, !PT ;  /* 0x0000001002021812 */ /* 0x000fe400078efcff */
[----:B--2---:R-:W-:-:S02]  /*a1440*/  ISETP.GE.AND P1, PT, R5, UR43, PT ;  /* 0x0000002b05007c0c */ /* 0x004fc4000bf26270 */
[----:B------:R-:W2:Y:S01]  /*a1450*/  LDL.LU R5, [R1+0x490c] ;  /* 0x00490c0001057983 */ /* 0x000ea20000300800 */
[----:B------:R-:W-:-:S03]  /*a1460*/  ISETP.GE.AND P2, PT, R10, UR41, PT ;  /* 0x000000290a007c0c */ /* 0x000fc6000bf46270 */
[----:B------:R-:W2:Y:S01]  /*a1470*/  LDL.LU R10, [R1+0x4918] ;  /* 0x00491800010a7983 */ /* 0x000ea20000300800 */
[----:B------:R-:W-:Y:S02]  /*a1480*/  LOP3.LUT R2, R2, 0xfffffff7, RZ, 0xc0, !PT ;  /* 0xfffffff702027812 */ /* 0x000fe400078ec0ff */
[----:B0-----:R-:W-:-:S07]  /*a1490*/  IADD3 R14, P0, R4, R28, RZ ;  /* 0x0000001c040e7210 */ /* 0x001fce0007f1e0ff */
[----:B------:R-:W-:Y:S01]  /*a14a0*/  @P2 LOP3.LUT R2, R2, 0x8, RZ, 0xfc, !PT ;  /* 0x0000000802022812 */ /* 0x000fe200078efcff */
[----:B------:R-:W-:-:S03]  /*a14b0*/  IMAD.X R15, R3, 0x1, R27, P0 ;  /* 0x00000001030f7824 */ /* 0x000fc600000e061b */
[----:B------:R-:W-:Y:S02]  /*a14c0*/  LOP3.LUT R2, R2, 0xfffffffb, RZ, 0xc0, !PT ;  /* 0xfffffffb02027812 */ /* 0x000fe400078ec0ff */
[----:B------:R0:W-:Y:S02]  /*a14d0*/  STL.64 [R1+0x48d0], R14 ;  /* 0x0048d00e01007387 */ /* 0x0001e40000100a00 */
[----:B------:R-:W-:-:S04]  /*a14e0*/  @P1 LOP3.LUT R2, R2, 0x4, RZ, 0xfc, !PT ;  /* 0x0000000402021812 */ /* 0x000fc800078efcff */
[----:B------:R-:W-:Y:S02]  /*a14f0*/  LOP3.LUT R2, R2, 0xfffffffd, RZ, 0xc0, !PT ;  /* 0xfffffffd02027812 */ /* 0x000fe400078ec0ff */
[----:B------:R-:W-:Y:S02]  /*a1500*/  ISETP.GE.AND P2, PT, R7, UR45, PT ;  /* 0x0000002d07007c0c */ /* 0x000fe4000bf46270 */
[----:B0-----:R-:W-:Y:S01]  /*a1510*/  IADD3 R14, P0, R4, R26, RZ ;  /* 0x0000001a040e7210 */ /* 0x001fe20007f1e0ff */
[----:B------:R-:W2:Y:S01]  /*a1520*/  LDL.LU R7, [R1+0x491c] ;  /* 0x00491c0001077983 */ /* 0x000ea20000300800 */
[----:B------:R-:W-:-:S03]  /*a1530*/  ISETP.GE.AND P1, PT, R6, UR47, PT ;  /* 0x0000002f06007c0c */ /* 0x000fc6000bf26270 */
[----:B------:R-:W-:Y:S01]  /*a1540*/  IMAD.X R15, R3, 0x1, R25, P0 ;  /* 0x00000001030f7824 */ /* 0x000fe200000e0619 */
[----:B------:R-:W2:Y:S05]  /*a1550*/  LDL.LU R6, [R1+0x4c50] ;  /* 0x004c500001067983 */ /* 0x000eaa0000300800 */
[----:B------:R-:W-:Y:S01]  /*a1560*/  @P2 LOP3.LUT R2, R2, 0x2, RZ, 0xfc, !PT ;  /* 0x0000000202022812 */ /* 0x000fe200078efcff */
[----:B------:R-:W-:Y:S03]  /*a1570*/  STL.64 [R1+0x48e0], R14 ;  /* 0x0048e00e01007387 */ /* 0x000fe60000100a00 */
[----:B------:R-:W-:-:S04]  /*a1580*/  LOP3.LUT R2, R2, 0xfffffffe, RZ, 0xc0, !PT ;  /* 0xfffffffe02027812 */ /* 0x000fc800078ec0ff */
[----:B------:R-:W-:Y:S02]  /*a1590*/  @P1 LOP3.LUT R2, R2, 0x1, RZ, 0xfc, !PT ;  /* 0x0000000102021812 */ /* 0x000fe400078efcff */
[----:B----4-:R-:W-:Y:S02]  /*a15a0*/  ISETP.GE.AND P0, PT, R12, UR49, PT ;  /* 0x000000310c007c0c */ /* 0x010fe4000bf06270 */
[----:B------:R-:W-:-:S05]  /*a15b0*/  IADD3 R12, P2, R4, R24, RZ ;  /* 0x00000018040c7210 */ /* 0x000fca0007f5e0ff */
[----:B------:R-:W-:-:S05]  /*a15c0*/  IMAD.X R13, R3, 0x1, R23, P2 ;  /* 0x00000001030d7824 */ /* 0x000fca00010e0617 */
[----:B------:R-:W-:Y:S01]  /*a15d0*/  STL.64 [R1+0x48f0], R12 ;  /* 0x0048f00c01007387 */ /* 0x000fe20000100a00 */
[----:B---3--:R-:W-:Y:S02]  /*a15e0*/  ISETP.GE.AND P1, PT, R11, UR51, PT ;  /* 0x000000330b007c0c */ /* 0x008fe4000bf26270 */
[----:B--2---:R-:W-:Y:S02]  /*a15f0*/  ISETP.GE.AND P2, PT, R5, UR53, PT ;  /* 0x0000003505007c0c */ /* 0x004fe4000bf46270 */
[----:B------:R-:W2:Y:S01]  /*a1600*/  LDL.LU R5, [R1+0x4c54] ;  /* 0x004c540001057983 */ /* 0x000ea20000300800 */
[----:B------:R-:W-:Y:S02]  /*a1610*/  ISETP.GE.AND P3, PT, R10, UR55, PT ;  /* 0x000000370a007c0c */ /* 0x000fe4000bf66270 */
[----:B------:R-:W-:-:S05]  /*a1620*/  IADD3 R10, P4, R4, R22, RZ ;  /* 0x00000016040a7210 */ /* 0x000fca0007f9e0ff */
[----:B------:R-:W-:-:S05]  /*a1630*/  IMAD.X R11, R3, 0x1, R21, P4 ;  /* 0x00000001030b7824 */ /* 0x000fca00020e0615 */
[----:B------:R-:W-:Y:S04]  /*a1640*/  STL.64 [R1+0x48f8], R10 ;  /* 0x0048f80a01007387 */ /* 0x000fe80000100a00 */
[----:B------:R-:W3:Y:S04]  /*a1650*/  LDL.LU R52, [R1+0x3a8] ;  /* 0x0003a80001347983 */ /* 0x000ee80000300800 */
[----:B------:R-:W4:Y:S04]  /*a1660*/  LDL R34, [R1+0x23cc] ;  /* 0x0023cc0001227983 */ /* 0x000f280000100800 */
[----:B------:R-:W3:Y:S01]  /*a1670*/  LDL R35, [R1+0x23d0] ;  /* 0x0023d00001237983 */ /* 0x000ee20000100800 */
[----:B------:R-:W-:Y:S01]  /*a1680*/  UMOV UR41, UR61 ;  /* 0x0000003d00297c82 */ /* 0x000fe20008000000 */
[----:B------:R-:W-:Y:S01]  /*a1690*/  UMOV UR39, UR60 ;  /* 0x0000003c00277c82 */ /* 0x000fe20008000000 */
[----:B------:R-:W-:Y:S01]  /*a16a0*/  ULDC.64 UR60, c[0x0][0x228] ;  /* 0x00008a00003c7ab9 */ /* 0x000fe20000000a00 */
[----:B------:R-:W3:Y:S01]  /*a16b0*/  LDL R36, [R1+0x23dc] ;  /* 0x0023dc0001247983 */ /* 0x000ee20000100800 */
[----:B------:R-:W-:-:S02]  /*a16c0*/  @P0 LOP3.LUT R60, R60, 0x4000, RZ, 0xfc, !PT ;  /* 0x000040003c3c0812 */ /* 0x000fc400078efcff */
[----:B------:R-:W-:Y:S02]  /*a16d0*/  ISETP.GE.AND P4, PT, R7, UR57, PT ;  /* 0x0000003907007c0c */ /* 0x000fe4000bf86270 */
[----:B------:R-:W-:Y:S02]  /*a16e0*/  ISETP.GE.AND P5, PT, R6, UR59, PT ;  /* 0x0000003b06007c0c */ /* 0x000fe4000bfa6270 */
[----:B------:R-:W-:-:S05]  /*a16f0*/  IADD3 R6, P6, R4, R20, RZ ;  /* 0x0000001404067210 */ /* 0x000fca0007fde0ff */
[----:B------:R-:W-:Y:S01]  /*a1700*/  IMAD.X R7, R3, 0x1, R19, P6 ;  /* 0x0000000103077824 */ /* 0x000fe200030e0613 */
[----:B------:R-:W-:-:S04]  /*a1710*/  LOP3.LUT R60, R60, 0xffffdfff, RZ, 0xc0, !PT ;  /* 0xffffdfff3c3c7812 */ /* 0x000fc800078ec0ff */
[----:B------:R-:W-:Y:S01]  /*a1720*/  @P1 LOP3.LUT R60, R60, 0x2000, RZ, 0xfc, !PT ;  /* 0x000020003c3c1812 */ /* 0x000fe200078efcff */
[----:B------:R-:W-:Y:S01]  /*a1730*/  UMOV UR55, UR21 ;  /* 0x0000001500377c82 */ /* 0x000fe20008000000 */
[----:B------:R-:W-:Y:S01]  /*a1740*/  LOP3.LUT P1, RZ, R0, 0x40000, RZ, 0xc0, !PT ;  /* 0x0004000000ff7812 */ /* 0x000fe2000782c0ff */
[----:B------:R-:W-:Y:S01]  /*a1750*/  ULDC UR21, c[0x0][0x228] ;  /* 0x00008a0000157ab9 */ /* 0x000fe20000000800 */
[----:B------:R-:W-:-:S04]  /*a1760*/  LOP3.LUT R60, R60, 0xffff7fff, RZ, 0xc0, !PT ;  /* 0xffff7fff3c3c7812 */ /* 0x000fc800078ec0ff */
[----:B------:R-:W-:Y:S01]  /*a1770*/  @P2 LOP3.LUT R60, R60, 0x8000, RZ, 0xfc, !PT ;  /* 0x000080003c3c2812 */ /* 0x000fe200078efcff */
[----:B------:R-:W-:Y:S01]  /*a1780*/  UMOV UR53, UR19 ;  /* 0x0000001300357c82 */ /* 0x000fe20008000000 */
[----:B------:R-:W-:Y:S02]  /*a1790*/  ULDC UR19, c[0x0][0x228] ;  /* 0x00008a0000137ab9 */ /* 0x000fe40000000800 */
[----:B------:R-:W-:-:S04]  /*a17a0*/  LOP3.LUT R60, R60, 0xfffeffff, RZ, 0xc0, !PT ;  /* 0xfffeffff3c3c7812 */ /* 0x000fc800078ec0ff */
[----:B------:R-:W-:Y:S02]  /*a17b0*/  @P3 LOP3.LUT R60, R60, 0x10000, RZ, 0xfc, !PT ;  /* 0x000100003c3c3812 */ /* 0x000fe400078efcff */
[----:B--2---:R-:W-:Y:S02]  /*a17c0*/  ISETP.GE.AND P6, PT, R5, UR61, PT ;  /* 0x0000003d05007c0c */ /* 0x004fe4000bfc6270 */
[----:B------:R-:W2:Y:S04]  /*a17d0*/  LDL R5, [R1+0x23e8] ;  /* 0x0023e80001057983 */ /* 0x000ea80000100800 */
[----:B------:R0:W-:Y:S04]  /*a17e0*/  STL.64 [R1+0x4908], R6 ;  /* 0x0049080601007387 */ /* 0x0001e80000100a00 */
[----:B------:R-:W2:Y:S01]  /*a17f0*/  LDL.LU R48, [R1+0x384] ;  /* 0x0003840001307983 */ /* 0x000ea20000300800 */
[----:B0-----:R-:W-:-:S05]  /*a1800*/  IADD3 R6, P0, R4, R18, RZ ;  /* 0x0000001204067210 */ /* 0x001fca0007f1e0ff */
[----:B------:R-:W-:-:S05]  /*a1810*/  IMAD.X R7, R3, 0x1, R17, P0 ;  /* 0x0000000103077824 */ /* 0x000fca00000e0611 */
[----:B------:R0:W-:Y:S01]  /*a1820*/  STL.64 [R1+0x4918], R6 ;  /* 0x0049180601007387 */ /* 0x0001e20000100a00 */
[----:B----4-:R-:W-:Y:S02]  /*a1830*/  ISETP.LT.AND P2, PT, R34, UR21, !P1 ;  /* 0x0000001522007c0c */ /* 0x010fe4000cf41270 */
[----:B---3--:R-:W-:Y:S01]  /*a1840*/  ISETP.LT.AND P3, PT, R35, UR19, !P1 ;  /* 0x0000001323007c0c */ /* 0x008fe2000cf61270 */
[----:B------:R-:W3:Y:S01]  /*a1850*/  LDL R10, [R1+0x2408] ;  /* 0x00240800010a7983 */ /* 0x000ee20000100800 */
[----:B------:R-:W-:Y:S01]  /*a1860*/  LOP3.LUT R52, R52, 0xfffffffd, RZ, 0xc0, !PT ;  /* 0xfffffffd34347812 */ /* 0x000fe200078ec0ff */
[----:B------:R-:W-:Y:S01]  /*a1870*/  UMOV UR51, UR17 ;  /* 0x0000001100337c82 */ /* 0x000fe20008000000 */
[----:B------:R-:W-:Y:S01]  /*a1880*/  ULDC UR17, c[0x0][0x228] ;  /* 0x00008a0000117ab9 */ /* 0x000fe20000000800 */
[----:B------:R-:W4:Y:S01]  /*a1890*/  LDL R11, [R1+0x217c] ;  /* 0x00217c00010b7983 */ /* 0x000f220000100800 */
[----:B------:R-:W-:Y:S01]  /*a18a0*/  UMOV UR49, UR15 ;  /* 0x0000000f00317c82 */ /* 0x000fe20008000000 */
[----:B------:R-:W-:Y:S01]  /*a18b0*/  ULDC UR15, c[0x0][0x228] ;  /* 0x00008a00000f7ab9 */ /* 0x000fe20000000800 */
[----:B------:R-:W-:Y:S01]  /*a18c0*/  UMOV UR47, UR13 ;  /* 0x0000000d002f7c82 */ /* 0x000fe20008000000 */
[----:B0-----:R-:W3:Y:S01]  /*a18d0*/  LDL R6, [R1+0x23f8] ;  /* 0x0023f80001067983 */ /* 0x001ee20000100800 */
[----:B------:R-:W-:-:S03]  /*a18e0*/  ULDC UR13, c[0x0][0x228] ;  /* 0x00008a00000d7ab9 */ /* 0x000fc60000000800 */
[----:B------:R-:W4:Y:S01]  /*a18f0*/  LDL R7, [R1+0x2400] ;  /* 0x0024000001077983 */ /* 0x000f220000100800 */
[----:B------:R-:W-:Y:S01]  /*a1900*/  @P2 LOP3.LUT R52, R52, 0x2, RZ, 0xfc, !PT ;  /* 0x0000000234342812 */ /* 0x000fe200078efcff */
[----:B------:R-:W-:Y:S01]  /*a1910*/  UMOV UR45, UR11 ;  /* 0x0000000b002d7c82 */ /* 0x000fe20008000000 */
[----:B------:R-:W-:Y:S01]  /*a1920*/  ISETP.LT.AND P2, PT, R36, UR17, !P1 ;  /* 0x0000001124007c0c */ /* 0x000fe2000cf41270 */
[----:B------:R-:W-:Y:S01]  /*a1930*/  ULDC UR11, c[0x0][0x228] ;  /* 0x00008a00000b7ab9 */ /* 0x000fe20000000800 */
[----:B------:R-:W-:Y:S01]  /*a1940*/  LOP3.LUT R52, R52, 0xfffffffe, RZ, 0xc0, !PT ;  /* 0xfffffffe34347812 */ /* 0x000fe200078ec0ff */
[----:B------:R-:W-:Y:S01]  /*a1950*/  UMOV UR43, UR9 ;  /* 0x00000009002b7c82 */ /* 0x000fe20008000000 */
[----:B------:R-:W-:Y:S01]  /*a1960*/  ULDC UR9, c[0x0][0x228] ;  /* 0x00008a0000097ab9 */ /* 0x000fe20000000800 */
[----:B------:R-:W-:Y:S01]  /*a1970*/  UMOV UR61, UR7 ;  /* 0x00000007003d7c82 */ /* 0x000fe20008000000 */
[----:B------:R-:W-:Y:S01]  /*a1980*/  @P3 LOP3.LUT R52, R52, 0x1, RZ, 0xfc, !PT ;  /* 0x0000000134343812 */ /* 0x000fe200078efcff */
[----:B------:R-:W-:Y:S01]  /*a1990*/  ULDC UR7, c[0x0][0x228] ;  /* 0x00008a0000077ab9 */ /* 0x000fe20000000800 */
[----:B------:R-:W-:Y:S01]  /*a19a0*/  LOP3.LUT P0, RZ, R0, 0x20000, RZ, 0xc0, !PT ;  /* 0x0002000000ff7812 */ /* 0x000fe2000780c0ff */
[----:B------:R-:W-:Y:S01]  /*a19b0*/  UMOV UR59, UR27 ;  /* 0x0000001b003b7c82 */ /* 0x000fe20008000000 */
[----:B------:R-:W-:Y:S01]  /*a19c0*/  ULDC UR27, c[0x0][0x228] ;  /* 0x00008a00001b7ab9 */ /* 0x000fe20000000800 */
[----:B------:R0:W-:Y:S01]  /*a19d0*/  STL [R1+0x3a8], R52 ;  /* 0x0003a83401007387 */ /* 0x0001e20000100800 */
[----:B------:R-:W-:Y:S01]  /*a19e0*/  UMOV UR37, UR25 ;  /* 0x0000001900257c82 */ /* 0x000fe20008000000 */
[----:B------:R-:W-:Y:S01]  /*a19f0*/  ULDC UR25, c[0x0][0x228] ;  /* 0x00008a0000197ab9 */ /* 0x000fe20000000800 */
[----:B------:R-:W-:Y:S01]  /*a1a00*/  UMOV UR57, UR23 ;  /* 0x0000001700397c82 */ /* 0x000fe20008000000 */
[----:B------:R-:W-:Y:S01]  /*a1a10*/  ULDC UR23, c[0x0][0x228] ;  /* 0x00008a0000177ab9 */ /* 0x000fe20000000800 */
[----:B------:R-:W-:Y:S01]  /*a1a20*/  ULDC UR21, c[0x0][0x228] ;  /* 0x00008a0000157ab9 */ /* 0x000fe20000000800 */
[----:B------:R-:W-:Y:S01]  /*a1a30*/  ULDC UR19, c[0x0][0x228] ;  /* 0x00008a0000137ab9 */ /* 0x000fe20000000800 */
[----:B------:R-:W-:Y:S01]  /*a1a40*/  ULDC UR17, c[0x0][0x228] ;  /* 0x00008a0000117ab9 */ /* 0x000fe20000000800 */
[----:B0-----:R-:W4:Y:S04]  /*a1a50*/  LDL.LU R52, [R1+0x380] ;  /* 0x0003800001347983 */ /* 0x001f280000300800 */
[----:B------:R-:W4:Y:S04]  /*a1a60*/  LDL R15, [R1+0x23a8] ;  /* 0x0023a800010f7983 */ /* 0x000f280000100800 */
[----:B------:R-:W4:Y:S04]  /*a1a70*/  LDL R12, [R1+0x2388] ;  /* 0x00238800010c7983 */ /* 0x000f280000100800 */
[----:B------:R-:W4:Y:S04]  /*a1a80*/  LDL R13, [R1+0x2390] ;  /* 0x00239000010d7983 */ /* 0x000f280000100800 */
[----:B------:R-:W4:Y:S04]  /*a1a90*/  LDL R14, [R1+0x239c] ;  /* 0x00239c00010e7983 */ /* 0x000f280000100800 */
[----:B------:R-:W4:Y:S04]  /*a1aa0*/  LDL R37, [R1+0x23a4] ;  /* 0x0023a40001257983 */ /* 0x000f280000100800 */
[----:B------:R-:W4:Y:S04]  /*a1ab0*/  LDL R38, [R1+0x23b0] ;  /* 0x0023b00001267983 */ /* 0x000f280000100800 */
[----:B------:R-:W4:Y:S04]  /*a1ac0*/  LDL R16, [R1+0x23b8] ;  /* 0x0023b80001107983 */ /* 0x000f280000100800 */
[----:B------:R-:W4:Y:S01]  /*a1ad0*/  LDL R3, [R1+0x23c4] ;  /* 0x0023c40001037983 */ /* 0x000f220000100800 */
[----:B--2---:R-:W-:Y:S01]  /*a1ae0*/  ISETP.LT.AND P3, PT, R5, UR15, !P1 ;  /* 0x0000000f05007c0c */ /* 0x004fe2000cf61270 */
[----:B------:R-:W-:Y:S01]  /*a1af0*/  ULDC UR15, c[0x0][0x228] ;  /* 0x00008a00000f7ab9 */ /* 0x000fe20000000800 */
[----:B------:R-:W-:-:S04]  /*a1b00*/  LOP3.LUT R48, R48, 0x7fffffff, RZ, 0xc0, !PT ;  /* 0x7fffffff30307812 */ /* 0x000fc800078ec0ff */
[----:B------:R-:W-:-:S04]  /*a1b10*/  @P2 LOP3.LUT R48, R48, 0x80000000, RZ, 0xfc, !PT ;  /* 0x8000000030302812 */ /* 0x000fc800078efcff */
[----:B------:R-:W-:-:S04]  /*a1b20*/  LOP3.LUT R48, R48, 0xbfffffff, RZ, 0xc0, !PT ;  /* 0xbfffffff30307812 */ /* 0x000fc800078ec0ff */
[----:B------:R-:W-:-:S04]  /*a1b30*/  @P3 LOP3.LUT R48, R48, 0x40000000, RZ, 0xfc, !PT ;  /* 0x4000000030303812 */ /* 0x000fc800078efcff */
[----:B------:R-:W-:Y:S02]  /*a1b40*/  LOP3.LUT R48, R48, 0xdfffffff, RZ, 0xc0, !PT ;  /* 0xdfffffff30307812 */ /* 0x000fe400078ec0ff */
[----:B---3--:R-:W-:Y:S01]  /*a1b50*/  ISETP.LT.AND P2, PT, R6, UR13, !P1 ;  /* 0x0000000d06007c0c */ /* 0x008fe2000cf41270 */
[----:B------:R-:W-:Y:S01]  /*a1b60*/  ULDC UR13, c[0x0][0x228] ;  /* 0x00008a00000d7ab9 */ /* 0x000fe20000000800 */
[----:B----4-:R-:W-:Y:S01]  /*a1b70*/  ISETP.LT.AND P3, PT, R7, UR11, !P1 ;  /* 0x0000000b07007c0c */ /* 0x010fe2000cf61270 */
[----:B------:R-:W-:-:S10]  /*a1b80*/  ULDC UR11, c[0x0][0x228] ;  /* 0x00008a00000b7ab9 */ /* 0x000fd40000000800 */
        /* <DEDUP_REMOVED lines=72> */
[----:B------:R-:W-:Y:S02]  /*a2010*/  LOP3.LUT P1, RZ, R0, 0x10000, RZ, 0xc0, !PT ;  /* 0x0001000000ff7812 */ /* 0x000fe4000782c0ff */
[----:B------:R-:W-:-:S04]  /*a2020*/  LOP3.LUT R48, R48, 0xfffffbff, RZ, 0xc0, !PT ;  /* 0xfffffbff30307812 */ /* 0x000fc800078ec0ff */
[----:B------:R-:W-:Y:S02]  /*a2030*/  @P0 LOP3.LUT R48, R48, 0x400, RZ, 0xfc, !PT ;  /* 0x0000040030300812 */ /* 0x000fe400078efcff */
[----:B------:R-:W-:Y:S02]  /*a2040*/  ISETP.LT.AND P0, PT, R15, UR59, !P1 ;  /* 0x0000003b0f007c0c */ /* 0x000fe4000cf01270 */
[----:B------:R-:W-:Y:S02]  /*a2050*/  ISETP.LT.AND P3, PT, R12, UR35, !P1 ;  /* 0x000000230c007c0c */ /* 0x000fe4000cf61270 */
[----:B------:R-:W-:Y:S02]  /*a2060*/  LOP3.LUT R48, R48, 0xffffffdf, RZ, 0xc0, !PT ;  /* 0xffffffdf30307812 */ /* 0x000fe400078ec0ff */
[----:B------:R-:W-:Y:S02]  /*a2070*/  ISETP.LT.AND P2, PT, R13, UR33, !P1 ;  /* 0x000000210d007c0c */ /* 0x000fe4000cf41270 */
[----:B------:R-:W-:Y:S01]  /*a2080*/  LOP3.LUT R52, R52, 0x7fffffff, RZ, 0xc0, !PT ;  /* 0x7fffffff34347812 */ /* 0x000fe200078ec0ff */
[----:B------:R-:W-:Y:S01]  /*a2090*/  UMOV UR59, UR39 ;  /* 0x00000027003b7c82 */ /* 0x000fe20008000000 */
[----:B------:R-:W-:Y:S01]  /*a20a0*/  ULDC UR35, c[0x0][0x228] ;  /* 0x00008a0000237ab9 */ /* 0x000fe20000000800 */
[----:B------:R-:W-:Y:S01]  /*a20b0*/  ULDC UR33, c[0x0][0x228] ;  /* 0x00008a0000217ab9 */ /* 0x000fe20000000800 */
[----:B------:R-:W-:Y:S01]  /*a20c0*/  ULDC UR39, c[0x0][0x228] ;  /* 0x00008a0000277ab9 */ /* 0x000fe20000000800 */
[----:B------:R-:W-:-:S04]  /*a20d0*/  @P0 LOP3.LUT R48, R48, 0x20, RZ, 0xfc, !PT ;  /* 0x0000002030300812 */ /* 0x000fc800078efcff */
        /* <DEDUP_REMOVED lines=31> */
[----:B------:R-:W-:-:S05]  /*a22d0*/  @P3 LOP3.LUT R48, R48, 0x1, RZ, 0xfc, !PT ;  /* 0x0000000130303812 */ /* 0x000fca00078efcff */
[----:B------:R0:W-:Y:S04]  /*a22e0*/  STL [R1+0x384], R48 ;  /* 0x0003843001007387 */ /* 0x0001e80000100800 */
[----:B0-----:R-:W2:Y:S01]  /*a22f0*/  LDL.LU R48, [R1+0x37c] ;  /* 0x00037c0001307983 */ /* 0x001ea20000300800 */
[----:B------:R-:W-:Y:S01]  /*a2300*/  ISETP.LT.AND P2, PT, R36, UR17, !P1 ;  /* 0x0000001124007c0c */ /* 0x000fe2000cf41270 */
[----:B------:R-:W-:Y:S01]  /*a2310*/  ULDC UR17, c[0x0][0x228] ;  /* 0x00008a0000117ab9 */ /* 0x000fe20000000800 */
[----:B------:R-:W-:Y:S01]  /*a2320*/  ISETP.LT.AND P3, PT, R5, UR15, !P1 ;  /* 0x0000000f05007c0c */ /* 0x000fe2000cf61270 */
        /* <DEDUP_REMOVED lines=24> */
[----:B------:R-:W-:Y:S01]  /*a24b0*/  ISETP.LT.AND P2, PT, R13, UR33, !P0 ;  /* 0x000000210d007c0c */ /* 0x000fe2000c741270 */
[----:B------:R-:W-:Y:S01]  /*a24c0*/  UMOV UR59, UR37 ;  /* 0x00000025003b7c82 */ /* 0x000fe20008000000 */
[----:B------:R-:W-:Y:S01]  /*a24d0*/  ULDC UR33, c[0x0][0x228] ;  /* 0x00008a0000217ab9 */ /* 0x000fe20000000800 */
        /* <DEDUP_REMOVED lines=66> */
[----:B--2---:R-:W-:Y:S01]  /*a2900*/  LOP3.LUT R48, R48, 0x7fffffff, RZ, 0xc0, !PT ;  /* 0x7fffffff30307812 */ /* 0x004fe200078ec0ff */
[----:B------:R-:W-:-:S04]  /*a2910*/  UMOV UR59, UR57 ;  /* 0x00000039003b7c82 */ /* 0x000fc80008000000 */
[----:B------:R-:W-:Y:S01]  /*a2920*/  @P0 LOP3.LUT R52, R52, 0x20, RZ, 0xfc, !PT ;  /* 0x0000002034340812 */ /* 0x000fe200078efcff */
[----:B------:R-:W-:Y:S01]  /*a2930*/  ULDC UR39, c[0x0][0x228] ;  /* 0x00008a0000277ab9 */ /* 0x000fe20000000800 */
[----:B------:R-:W-:Y:S02]  /*a2940*/  ULDC UR33, c[0x0][0x228] ;  /* 0x00008a0000217ab9 */ /* 0x000fe40000000800 */
        /* <DEDUP_REMOVED lines=35> */
[----:B------:R-:W-:Y:S02]  /*a2b80*/  ULDC UR15, c[0x0][0x228] ;  /* 0x00008a00000f7ab9 */ /* 0x000fe40000000800 */
[----:B------:R0:W-:Y:S02]  /*a2b90*/  STL [R1+0x380], R52 ;  /* 0x0003803401007387 */ /* 0x0001e40000100800 */
[----:B------:R-:W-:Y:S02]  /*a2ba0*/  @P2 LOP3.LUT R48, R48, 0x80000000, RZ, 0xfc, !PT ;  /* 0x8000000030302812 */ /* 0x000fe400078efcff */
[----:B------:R-:W-:Y:S01]  /*a2bb0*/  ISETP.LT.AND P2, PT, R6, UR13, !P1 ;  /* 0x0000000d06007c0c */ /* 0x000fe2000cf41270 */
[----:B------:R-:W-:Y:S01]  /*a2bc0*/  ULDC UR13, c[0x0][0x228] ;  /* 0x00008a00000d7ab9 */ /* 0x000fe20000000800 */
[----:B------:R-:W-:Y:S01]  /*a2bd0*/  LOP3.LUT R48, R48, 0xbfffffff, RZ, 0xc0, !PT ;  /* 0xbfffffff30307812 */ /* 0x000fe200078ec0ff */
[----:B0-----:R-:W2:Y:S03]  /*a2be0*/  LDL.LU R52, [R1+0x378] ;  /* 0x0003780001347983 */ /* 0x001ea60000300800 */
        /* <DEDUP_REMOVED lines=17> */
[----:B------:R-:W-:Y:S01]  /*a2d00*/  ISETP.LT.AND P3, PT, R12, UR37, !P0 ;  /* 0x000000250c007c0c */ /* 0x000fe2000c761270 */
[----:B------:R-:W-:Y:S01]  /*a2d10*/  UMOV UR57, UR55 ;  /* 0x0000003700397c82 */ /* 0x000fe20008000000 */
[----:B------:R-:W-:Y:S01]  /*a2d20*/  LOP3.LUT R48, R48, 0xffdfffff, RZ, 0xc0, !PT ;  /* 0xffdfffff30307812 */ /* 0x000fe200078ec0ff */
[----:B------:R-:W-:Y:S01]  /*a2d30*/  ULDC UR37, c[0x0][0x228] ;  /* 0x00008a0000257ab9 */ /* 0x000fe20000000800 */
[----:B------:R-:W-:Y:S01]  /*a2d40*/  ISETP.LT.AND P2, PT, R13, UR35, !P0 ;  /* 0x000000230d007c0c */ /* 0x000fe2000c741270 */
[----:B------:R-:W-:-:S06]  /*a2d50*/  UMOV UR55, UR53 ;  /* 0x0000003500377c82 */ /* 0x000fcc0008000000 */
[----:B------:R-:W-:Y:S01]  /*a2d60*/  @P1 LOP3.LUT R48, R48, 0x200000, RZ, 0xfc, !PT ;  /* 0x0020000030301812 */ /* 0x000fe200078efcff */
[----:B------:R-:W-:-:S03]  /*a2d70*/  ULDC UR35, c[0x0][0x228] ;  /* 0x00008a0000237ab9 */ /* 0x000fc60000000800 */
[----:B------:R-:W-:-:S04]  /*a2d80*/  LOP3.LUT R48, R48, 0xfdffffff, RZ, 0xc0, !PT ;  /* 0xfdffffff30307812 */ /* 0x000fc800078ec0ff */
[----:B------:R-:W-:Y:S02]  /*a2d90*/  @P3 LOP3.LUT R48, R48, 0x2000000, RZ, 0xfc, !PT ;  /* 0x0200000030303812 */ /* 0x000fe400078efcff */
[----:B------:R-:W-:Y:S01]  /*a2da0*/  ISETP.LT.AND P3, PT, R14, UR31, !P0 ;  /* 0x0000001f0e007c0c */ /* 0x000fe2000c761270 */
[----:B------:R-:W-:Y:S01]  /*a2db0*/  UMOV UR53, UR51 ;  /* 0x0000003300357c82 */ /* 0x000fe20008000000 */
[----:B------:R-:W-:Y:S01]  /*a2dc0*/  LOP3.LUT R48, R48, 0xfeffffff, RZ, 0xc0, !PT ;  /* 0xfeffffff30307812 */ /* 0x000fe200078ec0ff */
[----:B------:R-:W-:-:S03]  /*a2dd0*/  ULDC UR31, c[0x0][0x228] ;  /* 0x00008a00001f7ab9 */ /* 0x000fc60000000800 */
[----:B------:R-:W-:Y:S02]  /*a2de0*/  @P2 LOP3.LUT R48, R48, 0x1000000, RZ, 0xfc, !PT ;  /* 0x0100000030302812 */ /* 0x000fe400078efcff */
[----:B------:R-:W-:Y:S02]  /*a2df0*/  ISETP.LT.AND P2, PT, R37, UR29, !P0 ;  /* 0x0000001d25007c0c */ /* 0x000fe4000c741270 */
[----:B------:R-:W-:Y:S01]  /*a2e00*/  LOP3.LUT P1, RZ, R0, 0x1000, RZ, 0xc0, !PT ;  /* 0x0000100000ff7812 */ /* 0x000fe2000782c0ff */
[----:B------:R-:W-:Y:S01]  /*a2e10*/  UMOV UR51, UR49 ;  /* 0x0000003100337c82 */ /* 0x000fe20008000000 */
[----:B------:R-:W-:Y:S01]  /*a2e20*/  LOP3.LUT R48, R48, 0xff7fffff, RZ, 0xc0, !PT ;  /* 0xff7fffff30307812 */ /* 0x000fe200078ec0ff */
[----:B------:R-:W-:-:S03]  /*a2e30*/  ULDC UR29, c[0x0][0x228] ;  /* 0x00008a00001d7ab9 */ /* 0x000fc60000000800 */
[----:B------:R-:W-:Y:S02]  /*a2e40*/  @P3 LOP3.LUT R48, R48, 0x800000, RZ, 0xfc, !PT ;  /* 0x0080000030303812 */ /* 0x000fe400078efcff */
[----:B------:R-:W-:Y:S01]  /*a2e50*/  ISETP.LT.AND P3, PT, R38, UR27, !P0 ;  /* 0x0000001b26007c0c */ /* 0x000fe2000c761270 */
        /* <DEDUP_REMOVED lines=12> */
[----:B------:R-:W-:Y:S01]  /*a2f20*/  ULDC UR43, c[0x0][0x228] ;  /* 0x00008a00002b7ab9 */ /* 0x000fe20000000800 */
[----:B------:R-:W-:Y:S02]  /*a2f30*/  ULDC UR23, c[0x0][0x228] ;  /* 0x00008a0000177ab9 */ /* 0x000fe40000000800 */
        /* <DEDUP_REMOVED lines=36> */
[----:B------:R-:W-:Y:S02]  /*a3180*/  ISETP.LT.AND P3, PT, R12, UR43, !P1 ;  /* 0x0000002b0c007c0c */ /* 0x000fe4000cf61270 */
[----:B------:R-:W-:Y:S02]  /*a3190*/  LOP3.LUT R48, R48, 0xffffffdf, RZ, 0xc0, !PT ;  /* 0xffffffdf30307812 */ /* 0x000fe400078ec0ff */
[----:B------:R-:W-:Y:S01]  /*a31a0*/  ISETP.LT.AND P2, PT, R13, UR41, !P1 ;  /* 0x000000290d007c0c */ /* 0x000fe2000cf41270 */
[----:B------:R-:W-:Y:S01]  /*a31b0*/  UMOV UR61, UR45 ;  /* 0x0000002d003d7c82 */ /* 0x000fe20008000000 */
[----:B--2---:R-:W-:Y:S01]  /*a31c0*/  LOP3.LUT R52, R52, 0x7fffffff, RZ, 0xc0, !PT ;  /* 0x7fffffff34347812 */ /* 0x004fe200078ec0ff */
[----:B------:R-:W-:-:S04]  /*a31d0*/  UMOV UR59, UR57 ;  /* 0x00000039003b7c82 */ /* 0x000fc80008000000 */
[----:B------:R-:W-:Y:S01]  /*a31e0*/  @P0 LOP3.LUT R48, R48, 0x20, RZ, 0xfc, !PT ;  /* 0x0000002030300812 */ /* 0x000fe200078efcff */
[----:B------:R-:W-:Y:S01]  /*a31f0*/  ULDC UR45, c[0x0][0x228] ;  /* 0x00008a00002d7ab9 */ /* 0x000fe20000000800 */
[----:B------:R-:W-:Y:S01]  /*a3200*/  ULDC UR43, c[0x0][0x228] ;  /* 0x00008a00002b7ab9 */ /* 0x000fe20000000800 */
[----:B------:R-:W-:Y:S01]  /*a3210*/  ULDC UR41, c[0x0][0x228] ;  /* 0x00008a0000297ab9 */ /* 0x000fe20000000800 */
        /* <DEDUP_REMOVED lines=74> */
[----:B------:R-:W-:Y:S01]  /*a36c0*/  ULDC UR47, c[0x0][0x228] ;  /* 0x00008a00002f7ab9 */ /* 0x000fe20000000800 */
[----:B------:R-:W-:Y:S01]  /*a36d0*/  LOP3.LUT P1, RZ, R0, 0x400, RZ, 0xc0, !PT ;  /* 0x0000040000ff7812 */ /* 0x000fe2000782c0ff */
[----:B------:R-:W-:Y:S01]  /*a36e0*/  ULDC UR33, c[0x0][0x228] ;  /* 0x00008a0000217ab9 */ /* 0x000fe20000000800 */
[----:B------:R-:W-:Y:S02]  /*a36f0*/  @P2 LOP3.LUT R52, R52, 0x1000000, RZ, 0xfc, !PT ;  /* 0x0100000034342812 */ /* 0x000fe400078efcff */
[----:B------:R-:W-:Y:S01]  /*a3700*/  ISETP.LT.AND P2, PT, R37, UR31, !P0 ;  /* 0x0000001f25007c0c */ /* 0x000fe2000c741270 */
[----:B------:R-:W-:Y:S01]  /*a3710*/  UMOV UR61, UR49 ;  /* 0x00000031003d7c82 */ /* 0x000fe20008000000 */
[----:B------:R-:W-:Y:S01]  /*a3720*/  LOP3.LUT R52, R52, 0xff7fffff, RZ, 0xc0, !PT ;  /* 0xff7fffff34347812 */ /* 0x000fe200078ec0ff */
[----:B------:R-:W-:Y:S01]  /*a3730*/  ULDC UR31, c[0x0][0x228] ;  /* 0x00008a00001f7ab9 */ /* 0x000fe20000000800 */
[----:B------:R-:W-:-:S02]  /*a3740*/  ULDC UR49, c[0x0][0x228] ;  /* 0x00008a0000317ab9 */ /* 0x000fc40000000800 */
        /* <DEDUP_REMOVED lines=124> */
[----:B------:R-:W-:Y:S01]  /*a3f10*/  ULDC UR35, c[0x0][0x228] ;  /* 0x00008a0000237ab9 */ /* 0x000fe20000000800 */
[----:B------:R-:W-:-:S03]  /*a3f20*/  ULDC UR53, c[0x0][0x228] ;  /* 0x00008a0000357ab9 */ /* 0x000fc60000000800 */
        /* <DEDUP_REMOVED lines=193> */
[----:B------:R-:W-:Y:S01]  /*a4b40*/  ISETP.LT.AND P0, PT, R15, UR59, !P1 ;  /* 0x0000003b0f007c0c */ /* 0x000fe2000cf01270 */
[----:B------:R-:W-:Y:S01]  /*a4b50*/  ULDC UR59, c[0x0][0x228] ;  /* 0x00008a00003b7ab9 */ /* 0x000fe20000000800 */
[----:B------:R-:W-:Y:S01]  /*a4b60*/  ISETP.LT.AND P3, PT, R12, UR55, !P1 ;  /* 0x000000370c007c0c */ /* 0x000fe2000cf61270 */
[----:B------:R-:W-:Y:S01]  /*a4b70*/  ULDC UR55, c[0x0][0x228] ;  /* 0x00008a0000377ab9 */ /* 0x000fe20000000800 */
[----:B------:R-:W-:Y:S02]  /*a4b80*/  LOP3.LUT R52, R52, 0xffffffdf, RZ, 0xc0, !PT ;  /* 0xffffffdf34347812 */ /* 0x000fe400078ec0ff */
[----:B------:R-:W-:Y:S01]  /*a4b90*/  ISETP.LT.AND P2, PT, R13, UR53, !P1 ;  /* 0x000000350d007c0c */ /* 0x000fe2000cf41270 */
[----:B------:R-:W-:-:S06]  /*a4ba0*/  ULDC UR53, c[0x0][0x228] ;  /* 0x00008a0000357ab9 */ /* 0x000fcc0000000800 */
        /* <DEDUP_REMOVED lines=37> */
[----:B--2---:R-:W-:-:S04]  /*a4e00*/  LOP3.LUT R48, R48, 0x7fffffff, RZ, 0xc0, !PT ;  /* 0x7fffffff30307812 */ /* 0x004fc800078ec0ff */
        /* <DEDUP_REMOVED lines=14> */
[----:B------:R-:W-:Y:S01]  /*a4ef0*/  LOP3.LUT P0, RZ, R0, 0x20, RZ, 0xc0, !PT ;  /* 0x0000002000ff7812 */ /* 0x000fe2000780c0ff */
[----:B------:R0:W-:Y:S01]  /*a4f00*/  STL [R1+0x370], R52 ;  /* 0x0003703401007387 */ /* 0x0001e20000100800 */
[----:B------:R-:W-:Y:S01]  /*a4f10*/  LOP3.LUT R48, R48, 0xf7ffffff, RZ, 0xc0, !PT ;  /* 0xf7ffffff30307812 */ /* 0x000fe200078ec0ff */
[----:B------:R-:W-:-:S03]  /*a4f20*/  ULDC UR13, c[0x0][0x228] ;  /* 0x00008a00000d7ab9 */ /* 0x000fc60000000800 */
[----:B------:R-:W-:-:S04]  /*a4f30*/  @P2 LOP3.LUT R48, R48, 0x8000000, RZ, 0xfc, !PT ;  /* 0x0800000030302812 */ /* 0x000fc800078efcff */
[----:B------:R-:W-:Y:S01]  /*a4f40*/  LOP3.LUT R48, R48, 0xfbffffff, RZ, 0xc0, !PT ;  /* 0xfbffffff30307812 */ /* 0x000fe200078ec0ff */
[----:B0-----:R-:W2:Y:S03]  /*a4f50*/  LDL.LU R52, [R1+0x5680] ;  /* 0x0056800001347983 */ /* 0x001ea60000300800 */
[----:B------:R-:W-:Y:S02]  /*a4f60*/  @P1 LOP3.LUT R48, R48, 0x4000000, RZ, 0xfc, !PT ;  /* 0x0400000030301812 */ /* 0x000fe400078efcff */
[----:B------:R-:W-:Y:S02]  /*a4f70*/  ISETP.LT.AND P1, PT, R15, UR61, !P0 ;  /* 0x0000003d0f007c0c */ /* 0x000fe4000c721270 */
[----:B------:R-:W-:Y:S01]  /*a4f80*/  ISETP.LT.AND P3, PT, R12, UR37, !P0 ;  /* 0x000000250c007c0c */ /* 0x000fe2000c761270 */
[----:B------:R-:W-:Y:S01]  /*a4f90*/  ULDC UR37, c[0x0][0x228] ;  /* 0x00008a0000257ab9 */ /* 0x000fe20000000800 */
[----:B------:R-:W-:-:S02]  /*a4fa0*/  LOP3.LUT R48, R48, 0xffdfffff, RZ, 0xc0, !PT ;  /* 0xffdfffff30307812 */ /* 0x000fc400078ec0ff */
        /* <DEDUP_REMOVED lines=50> */
[----:B------:R-:W-:Y:S02]  /*a52d0*/  LOP3.LUT R48, R48, 0xffffefff, RZ, 0xc0, !PT ;  /* 0xffffefff30307812 */ /* 0x000fe400078ec0ff */
[----:B------:R-:W-:Y:S02]  /*a52e0*/  R2UR UR61, R51 ;  /* 0x00000000333d72ca */ /* 0x000fe400000e0000 */
[----:B------:R-:W-:Y:S01]  /*a52f0*/  @P3 LOP3.LUT R48, R48, 0x1000, RZ, 0xfc, !PT ;  /* 0x0000100030303812 */ /* 0x000fe200078efcff */
[----:B------:R-:W3:Y:S01]  /*a5300*/  LDL.LU R51, [R1+0x567c] ;  /* 0x00567c0001337983 */ /* 0x000ee20000300800 */
[----:B------:R-:W-:-:S02]  /*a5310*/  ISETP.LT.AND P3, PT, R12, UR59, !P1 ;  /* 0x0000003b0c007c0c */ /* 0x000fc4000cf61270 */
[----:B------:R-:W-:Y:S02]  /*a5320*/  R2UR UR59, R49 ;  /* 0x00000000313b72ca */ /* 0x000fe400000e0000 */
[----:B------:R-:W4:Y:S01]  /*a5330*/  LDL.LU R49, [R1+0x368] ;  /* 0x0003680001317983 */ /* 0x000f220000300800 */
[----:B------:R-:W-:Y:S01]  /*a5340*/  ISETP.LT.AND P2, PT, R10, UR13, !P0 ;  /* 0x0000000d0a007c0c */ /* 0x000fe2000c741270 */
[----:B------:R-:W-:Y:S01]  /*a5350*/  ULDC UR13, c[0x0][0x228] ;  /* 0x00008a00000d7ab9 */ /* 0x000fe20000000800 */
[----:B------:R-:W-:Y:S01]  /*a5360*/  ISETP.LT.AND P0, PT, R11, UR29, !P0 ;  /* 0x0000001d0b007c0c */ /* 0x000fe2000c701270 */
[----:B------:R-:W-:Y:S01]  /*a5370*/  ULDC UR29, c[0x0][0x228] ;  /* 0x00008a00001d7ab9 */ /* 0x000fe20000000800 */
[----:B------:R-:W-:-:S09]  /*a5380*/  LOP3.LUT R48, R48, 0xfffff7ff, RZ, 0xc0, !PT ;  /* 0xfffff7ff30307812 */ /* 0x000fd200078ec0ff */
        /* <DEDUP_REMOVED lines=46> */
[----:B------:R-:W-:Y:S01]  /*a5670*/  ULDC UR39, c[0x0][0x228] ;  /* 0x00008a0000277ab9 */ /* 0x000fe20000000800 */
[----:B------:R-:W-:Y:S02]  /*a5680*/  LOP3.LUT P0, RZ, R0, 0x8, RZ, 0xc0, !PT ;  /* 0x0000000800ff7812 */ /* 0x000fe4000780c0ff */
[----:B----4-:R-:W-:-:S07]  /*a5690*/  LOP3.LUT R49, R49, 0x7fffffff, RZ, 0xc0, !PT ;  /* 0x7fffffff31317812 */ /* 0x010fce00078ec0ff */
        /* <DEDUP_REMOVED lines=74> */
[----:B------:R-:W-:Y:S02]  /*a5b40*/  LOP3.LUT R49, R49, 0xffffefff, RZ, 0xc0, !PT ;  /* 0xffffefff31317812 */ /* 0x000fe400078ec0ff */
[----:B------:R-:W-:Y:S02]  /*a5b50*/  R2UR UR59, R47 ;  /* 0x000000002f3b72ca */ /* 0x000fe400000e0000 */
[----:B------:R-:W-:Y:S02]  /*a5b60*/  @P3 LOP3.LUT R49, R49, 0x1000, RZ, 0xfc, !PT ;  /* 0x0000100031313812 */ /* 0x000fe400078efcff */
[----:B------:R-:W-:Y:S01]  /*a5b70*/  ISETP.LT.AND P0, PT, R11, UR33, !P0 ;  /* 0x000000210b007c0c */ /* 0x000fe2000c701270 */
[----:B------:R-:W-:Y:S01]  /*a5b80*/  ULDC UR33, c[0x0][0x228] ;  /* 0x00008a0000217ab9 */ /* 0x000fe20000000800 */
[----:B------:R-:W-:-:S02]  /*a5b90*/  LOP3.LUT R49, R49, 0xfffff7ff, RZ, 0xc0, !PT ;  /* 0xfffff7ff31317812 */ /* 0x000fc400078ec0ff */
[----:B------:R-:W-:Y:S02]  /*a5ba0*/  LOP3.LUT P1, RZ, R0, 0x4, RZ, 0xc0, !PT ;  /* 0x0000000400ff7812 */ /* 0x000fe4000782c0ff */
[----:B------:R-:W-:-:S03]  /*a5bb0*/  @P2 LOP3.LUT R49, R49, 0x800, RZ, 0xfc, !PT ;  /* 0x0000080031312812 */ /* 0x000fc600078efcff */
        /* <DEDUP_REMOVED lines=43> */
[----:B------:R-:W-:Y:S02]  /*a5e70*/  ULDC UR45, c[0x0][0x228] ;  /* 0x00008a00002d7ab9 */ /* 0x000fe40000000800 */
[----:B------:R0:W-:Y:S01]  /*a5e80*/  STL [R1+0x368], R49 ;  /* 0x0003683101007387 */ /* 0x0001e20000100800 */
[----:B------:R-:W-:Y:S01]  /*a5e90*/  ISETP.LT.AND P3, PT, R5, UR43, !P1 ;  /* 0x0000002b05007c0c */ /* 0x000fe2000cf61270 */
[----:B------:R-:W-:Y:S02]  /*a5ea0*/  ULDC UR43, c[0x0][0x228] ;  /* 0x00008a00002b7ab9 */ /* 0x000fe40000000800 */
[----:B0-----:R-:W4:Y:S01]  /*a5eb0*/  LDL.LU R49, [R1+0x360] ;  /* 0x0003600001317983 */ /* 0x001f220000300800 */
[----:B--2---:R-:W-:-:S05]  /*a5ec0*/  LOP3.LUT R48, R48, 0x7fffffff, RZ, 0xc0, !PT ;  /* 0x7fffffff30307812 */ /* 0x004fca00078ec0ff */
        /* <DEDUP_REMOVED lines=130> */
[----:B----4-:R-:W-:-:S09]  /*a66f0*/  LOP3.LUT R49, R49, 0x7fffffff, RZ, 0xc0, !PT ;  /* 0x7fffffff31317812 */ /* 0x010fd200078ec0ff */
        /* <DEDUP_REMOVED lines=15> */
[----:B------:R-:W-:Y:S02]  /*a67f0*/  R2UR UR61, R44 ;  /* 0x000000002c3d72ca */ /* 0x000fe400000e0000 */
[----:B------:R-:W-:-:S04]  /*a6800*/  LOP3.LUT R49, R49, 0xf7ffffff, RZ, 0xc0, !PT ;  /* 0xf7ffffff31317812 */ /* 0x000fc800078ec0ff */
[----:B------:R-:W-:Y:S02]  /*a6810*/  @P2 LOP3.LUT R49, R49, 0x8000000, RZ, 0xfc, !PT ;  /* 0x0800000031312812 */ /* 0x000fe400078efcff */
[----:B------:R-:W-:Y:S02]  /*a6820*/  LOP3.LUT P0, RZ, R2, 0x80000000, RZ, 0xc0, !PT ;  /* 0x8000000002ff7812 */ /* 0x000fe4000780c0ff */
        /* <DEDUP_REMOVED lines=70> */
[----:B------:R-:W-:Y:S01]  /*a6c90*/  IMAD.MOV.U32 R43, RZ, RZ, R50 ;  /* 0x000000ffff2b7224 */ /* 0x000fe200078e0032 */
[----:B------:R-:W-:Y:S01]  /*a6ca0*/  LOP3.LUT R49, R49, 0xffffffdf, RZ, 0xc0, !PT ;  /* 0xffffffdf31317812 */ /* 0x000fe200078ec0ff */
[----:B------:R-:W4:Y:S01]  /*a6cb0*/  LDL.LU R50, [R1+0x5678] ;  /* 0x0056780001327983 */ /* 0x000f220000300800 */
[----:B------:R-:W-:Y:S01]  /*a6cc0*/  LOP3.LUT P0, RZ, R2, 0x20000000, RZ, 0xc0, !PT ;  /* 0x2000000002ff7812 */ /* 0x000fe2000780c0ff */
[----:B------:R-:W-:-:S06]  /*a6cd0*/  ULDC UR37, c[0x0][0x228] ;  /* 0x00008a0000257ab9 */ /* 0x000fcc0000000800 */
        /* <DEDUP_REMOVED lines=39> */
[----:B------:R-:W-:Y:S02]  /*a6f50*/  R2UR UR57, R42 ;  /* 0x000000002a3972ca */ /* 0x000fe400000e0000 */
[----:B------:R-:W-:Y:S01]  /*a6f60*/  ISETP.LT.AND P2, PT, R6, UR43, !P1 ;  /* 0x0000002b06007c0c */ /* 0x000fe2000cf41270 */
[----:B------:R-:W2:Y:S01]  /*a6f70*/  LDL.LU R42, [R1+0xc] ;  /* 0x00000c00012a7983 */ /* 0x000ea20000300800 */
[----:B------:R-:W-:Y:S01]  /*a6f80*/  LOP3.LUT R48, R48, 0xbfffffff, RZ, 0xc0, !PT ;  /* 0xbfffffff30307812 */ /* 0x000fe200078ec0ff */
[----:B------:R-:W-:Y:S01]  /*a6f90*/  ULDC UR43, c[0x0][0x228] ;  /* 0x00008a00002b7ab9 */ /* 0x000fe20000000800 */
[----:B------:R-:W-:Y:S01]  /*a6fa0*/  R2UR UR53, R41 ;  /* 0x00000000293572ca */ /* 0x000fe200000e0000 */
[----:B------:R0:W-:Y:S01]  /*a6fb0*/  STL [R1+0x360], R49 ;  /* 0x0003603101007387 */ /* 0x0001e20000100800 */
[----:B------:R-:W-:-:S02]  /*a6fc0*/  @P3 LOP3.LUT R48, R48, 0x40000000, RZ, 0xfc, !PT ;  /* 0x4000000030303812 */ /* 0x000fc400078efcff */
[----:B------:R-:W-:Y:S01]  /*a6fd0*/  ISETP.LT.AND P3, PT, R7, UR41, !P1 ;  /* 0x0000002907007c0c */ /* 0x000fe2000cf61270 */
[----:B------:R-:W-:Y:S01]  /*a6fe0*/  ULDC UR41, c[0x0][0x228] ;  /* 0x00008a0000297ab9 */ /* 0x000fe20000000800 */
[----:B0-----:R-:W2:Y:S04]  /*a6ff0*/  LDL.LU R49, [R1+0x5674] ;  /* 0x0056740001317983 */ /* 0x001ea80000300800 */
[----:B------:R-:W3:Y:S01]  /*a7000*/  LDL.LU R41, [R1+0x358] ;  /* 0x0003580001297983 */ /* 0x000ee20000300800 */
        /* <DEDUP_REMOVED lines=73> */
[----:B------:R-:W-:Y:S02]  /*a74a0*/  LOP3.LUT P1, RZ, R2, 0x10000000, RZ, 0xc0, !PT ;  /* 0x1000000002ff7812 */ /* 0x000fe4000782c0ff */
        /* <DEDUP_REMOVED lines=42> */
[----:B------:R-:W-:-:S03]  /*a7750*/  R2UR UR51, R40 ;  /* 0x00000000283372ca */ /* 0x000fc600000e0000 */
[----:B------:R0:W-:Y:S04]  /*a7760*/  STL [R1+0x35c], R48 ;  /* 0x00035c3001007387 */ /* 0x0001e80000100800 */
[----:B0-----:R-:W2:Y:S04]  /*a7770*/  LDL.LU R48, [R1+0x5670] ;  /* 0x0056700001307983 */ /* 0x001ea80000300800 */
[----:B------:R-:W4:Y:S01]  /*a7780*/  LDL.LU R40, [R1+0x354] ;  /* 0x0003540001287983 */ /* 0x000f220000300800 */
[----:B------:R-:W-:Y:S01]  /*a7790*/  ISETP.LT.AND P3, PT, R36, UR43, !P1 ;  /* 0x0000002b24007c0c */ /* 0x000fe2000cf61270 */
[----:B------:R-:W-:Y:S01]  /*a77a0*/  ULDC UR43, c[0x0][0x228] ;  /* 0x00008a00002b7ab9 */ /* 0x000fe20000000800 */
[----:B------:R-:W-:Y:S01]  /*a77b0*/  ISETP.LT.AND P2, PT, R5, UR35, !P1 ;  /* 0x0000002305007c0c */ /* 0x000fe2000cf41270 */
[----:B------:R-:W-:Y:S01]  /*a77c0*/  ULDC UR35, c[0x0][0x228] ;  /* 0x00008a0000237ab9 */ /* 0x000fe20000000800 */
[----:B---3--:R-:W-:-:S09]  /*a77d0*/  LOP3.LUT R41, R41, 0x7fffffff, RZ, 0xc0, !PT ;  /* 0x7fffffff29297812 */ /* 0x008fd200078ec0ff */
        /* <DEDUP_REMOVED lines=77> */
[----:B------:R-:W-:Y:S01]  /*a7cb0*/  @P3 LOP3.LUT R41, R41, 0x1000, RZ, 0xfc, !PT ;  /* 0x0000100029293812 */ /* 0x000fe200078efcff */
[----:B------:R-:W3:Y:S01]  /*a7cc0*/  LDL.LU R39, [R1+0x350] ;  /* 0x0003500001277983 */ /* 0x000ee20000300800 */
        /* <DEDUP_REMOVED lines=50> */
[----:B----4-:R-:W-:-:S04]  /*a7ff0*/  LOP3.LUT R40, R40, 0x7fffffff, RZ, 0xc0, !PT ;  /* 0x7fffffff28287812 */ /* 0x010fc800078ec0ff */
[----:B------:R-:W-:Y:S02]  /*a8000*/  @P2 LOP3.LUT R40, R40, 0x80000000, RZ, 0xfc, !PT ;  /* 0x8000000028282812 */ /* 0x000fe400078efcff */
[----:B------:R-:W-:Y:S02]  /*a8010*/  ISETP.LT.AND P2, PT, R6, UR29, !P1 ;  /* 0x0000001d06007c0c */ /* 0x000fe4000cf41270 */
[----:B------:R-:W-:Y:S02]  /*a8020*/  R2UR UR57, R9 ;  /* 0x00000000093972ca */ /* 0x000fe400000e0000 */
[----:B------:R-:W-:Y:S01]  /*a8030*/  LOP3.LUT P0, RZ, R2, 0x2000000, RZ, 0xc0, !PT ;  /* 0x0200000002ff7812 */ /* 0x000fe2000780c0ff */
[----:B------:R-:W-:Y:S01]  /*a8040*/  STL [R1+0x358], R41 ;  /* 0x0003582901007387 */ /* 0x000fe20000100800 */
        /* <DEDUP_REMOVED lines=122> */
[----:B------:R-:W-:Y:S04]  /*a87f0*/  STL [R1+0x354], R40 ;  /* 0x0003542801007387 */ /* 0x000fe80000100800 */
[----:B------:R-:W4:Y:S01]  /*a8800*/  LDL.LU R9, [R1+0x34c] ;  /* 0x00034c0001097983 */ /* 0x000f220000300800 */
[----:B------:R-:W-:Y:S01]  /*a8810*/  ISETP.LT.AND P2, PT, R36, UR27, !P1 ;  /* 0x0000001b24007c0c */ /* 0x000fe2000cf41270 */
[----:B------:R-:W-:Y:S01]  /*a8820*/  ULDC UR27, c[0x0][0x228] ;  /* 0x00008a00001b7ab9 */ /* 0x000fe20000000800 */
[----:B------:R-:W-:Y:S01]  /*a8830*/  ISETP.LT.AND P3, PT, R5, UR29, !P1 ;  /* 0x0000001d05007c0c */ /* 0x000fe2000cf61270 */
[----:B------:R-:W2:Y:S01]  /*a8840*/  LDL.LU R8, [R1+0x348] ;  /* 0x0003480001087983 */ /* 0x000ea20000300800 */
[----:B---3--:R-:W-:Y:S01]  /*a8850*/  LOP3.LUT R39, R39, 0x7fffffff, RZ, 0xc0, !PT ;  /* 0x7fffffff27277812 */ /* 0x008fe200078ec0ff */
        /* <DEDUP_REMOVED lines=19> */
[----:B------:R-:W-:-:S02]  /*a8990*/  ISETP.LT.AND P2, PT, R15, UR5, !P0 ;  /* 0x000000050f007c0c */ /* 0x000fc4000c741270 */
        /* <DEDUP_REMOVED lines=111> */
[----:B------:R-:W-:Y:S02]  /*a9090*/  LOP3.LUT P0, RZ, R2, 0x200000, RZ, 0xc0, !PT ;  /* 0x0020000002ff7812 */ /* 0x000fe4000780c0ff */
[----:B--2---:R-:W-:Y:S01]  /*a90a0*/  LOP3.LUT R8, R8, 0x7fffffff, RZ, 0xc0, !PT ;  /* 0x7fffffff08087812 */ /* 0x004fe200078ec0ff */
        /* <DEDUP_REMOVED lines=126> */
[----:B------:R-:W-:-:S04]  /*a9890*/  ULDC UR55, c[0x0][0x228] ;  /* 0x00008a0000377ab9 */ /* 0x000fc80000000800 */
[----:B------:R-:W-:Y:S02]  /*a98a0*/  @P2 LOP3.LUT R8, R8, 0x80000000, RZ, 0xfc, !PT ;  /* 0x8000000008082812 */ /* 0x000fe400078efcff */
[----:B------:R-:W-:Y:S01]  /*a98b0*/  ISETP.LT.AND P2, PT, R6, UR25, !P1 ;  /* 0x0000001906007c0c */ /* 0x000fe2000cf41270 */
[----:B------:R0:W-:Y:S01]  /*a98c0*/  STL [R1+0x34c], R9 ;  /* 0x00034c0901007387 */ /* 0x0001e20000100800 */
[----:B------:R-:W-:Y:S01]  /*a98d0*/  LOP3.LUT R8, R8, 0xbfffffff, RZ, 0xc0, !PT ;  /* 0xbfffffff08087812 */ /* 0x000fe200078ec0ff */
[----:B------:R-:W-:-:S03]  /*a98e0*/  ULDC UR25, c[0x0][0x228] ;  /* 0x00008a0000197ab9 */ /* 0x000fc60000000800 */
[----:B------:R-:W-:Y:S02]  /*a98f0*/  @P3 LOP3.LUT R8, R8, 0x40000000, RZ, 0xfc, !PT ;  /* 0x4000000008083812 */ /* 0x000fe400078efcff */
[----:B------:R-:W-:Y:S01]  /*a9900*/  ISETP.LT.AND P3, PT, R7, UR23, !P1 ;  /* 0x0000001707007c0c */ /* 0x000fe2000cf61270 */
[----:B------:R-:W-:Y:S01]  /*a9910*/  ULDC UR23, c[0x0][0x228] ;  /* 0x00008a0000177ab9 */ /* 0x000fe20000000800 */
[----:B------:R-:W-:Y:S01]  /*a9920*/  LOP3.LUT R8, R8, 0xdfffffff, RZ, 0xc0, !PT ;  /* 0xdfffffff08087812 */ /* 0x000fe200078ec0ff */
[----:B0-----:R-:W2:Y:S03]  /*a9930*/  LDL.LU R9, [R1+0x344] ;  /* 0x0003440001097983 */ /* 0x001ea60000300800 */
        /* <DEDUP_REMOVED lines=118> */
[----:B0-----:R-:W3:Y:S01]  /*aa0a0*/  LDL.LU R8, [R1+0x340] ;  /* 0x0003400001087983 */ /* 0x001ee20000300800 */
[----:B------:R-:W-:Y:S01]  /*aa0b0*/  ISETP.LT.AND P2, PT, R36, UR12, !P1 ;  /* 0x0000000c24007c0c */ /* 0x000fe2000cf41270 */
[----:B------:R-:W-:Y:S01]  /*aa0c0*/  ULDC UR12, c[0x0][0x228] ;  /* 0x00008a00000c7ab9 */ /* 0x000fe20000000800 */
[----:B------:R-:W-:Y:S01]  /*aa0d0*/  ISETP.LT.AND P3, PT, R5, UR13, !P1 ;  /* 0x0000000d05007c0c */ /* 0x000fe2000cf61270 */
[----:B------:R-:W-:Y:S01]  /*aa0e0*/  ULDC UR13, c[0x0][0x228] ;  /* 0x00008a00000d7ab9 */ /* 0x000fe20000000800 */
[----:B--2---:R-:W-:-:S09]  /*aa0f0*/  LOP3.LUT R9, R9, 0x7fffffff, RZ, 0xc0, !PT ;  /* 0x7fffffff09097812 */ /* 0x004fd200078ec0ff */
        /* <DEDUP_REMOVED lines=129> */
[----:B---3--:R-:W-:-:S04]  /*aa910*/  LOP3.LUT R8, R8, 0x7fffffff, RZ, 0xc0, !PT ;  /* 0x7fffffff08087812 */ /* 0x008fc800078ec0ff */
        /* <DEDUP_REMOVED lines=87> */
[----:B------:R-:W-:Y:S02]  /*aae90*/  LOP3.LUT R8, R8, 0xffffffdf, RZ, 0xc0, !PT ;  /* 0xffffffdf08087812 */ /* 0x000fe400078ec0ff */
[----:B------:R-:W-:Y:S01]  /*aaea0*/  ISETP.LT.AND P3, PT, R12, UR20, !P1 ;  /* 0x000000140c007c0c */ /* 0x000fe2000cf61270 */
        /* <DEDUP_REMOVED lines=37> */
[----:B------:R-:W-:Y:S02]  /*ab100*/  LOP3.LUT R61, R61, 0x7fffffff, RZ, 0xc0, !PT ;  /* 0x7fffffff3d3d7812 */ /* 0x000fe400078ec0ff */
[----:B------:R-:W-:Y:S02]  /*ab110*/  @P3 LOP3.LUT R8, R8, 0x1, RZ, 0xfc, !PT ;  /* 0x0000000108083812 */ /* 0x000fe400078efcff */
[----:B------:R-:W-:Y:S01]  /*ab120*/  ISETP.LT.AND P3, PT, R5, UR15, !P1 ;  /* 0x0000000f05007c0c */ /* 0x000fe2000cf61270 */
[----:B------:R-:W-:-:S04]  /*ab130*/  ULDC UR15, c[0x0][0x228] ;  /* 0x00008a00000f7ab9 */ /* 0x000fc80000000800 */
        /* <DEDUP_REMOVED lines=793> */
[----:B------:R-:W-:Y:S01]  /*ae2d0*/  ISETP.LT.AND P2, PT, R11, UR6, !P2 ;  /* 0x000000060b007c0c */ /* 0x000fe2000d741270 */
[----:B------:R-:W-:Y:S01]  /*ae2e0*/  ULDC UR6, c[0x0][0x228] ;  /* 0x00008a0000067ab9 */ /* 0x000fe20000000800 */
[----:B------:R-:W-:Y:S02]  /*ae2f0*/  LOP3.LUT R54, R54, 0xf7ffffff, RZ, 0xc0, !PT ;  /* 0xf7ffffff36367812 */ /* 0x000fe400078ec0ff */
[----:B------:R-:W-:-:S07]  /*ae300*/  LOP3.LUT P0, RZ, R2, 0x2, RZ, 0xc0, !PT ;  /* 0x0000000202ff7812 */ /* 0x000fce000780c0ff */
        /* <DEDUP_REMOVED lines=24> */
[----:B------:R-:W-:Y:S02]  /*ae490*/  LOP3.LUT R53, R53, 0x7fffffff, RZ, 0xc0, !PT ;  /* 0x7fffffff35357812 */ /* 0x000fe400078ec0ff */
[----:B------:R-:W-:Y:S02]  /*ae4a0*/  LOP3.LUT R52, R52, 0x7fffffff, RZ, 0xc0, !PT ;  /* 0x7fffffff34347812 */ /* 0x000fe400078ec0ff */
[----:B------:R-:W-:Y:S01]  /*ae4b0*/  LOP3.LUT R51, R51, 0x7fffffff, RZ, 0xc0, !PT ;  /* 0x7fffffff33337812 */ /* 0x000fe200078ec0ff */
[----:B------:R-:W-:Y:S01]  /*ae4c0*/  STL [R1+0x344], R9 ;  /* 0x0003440901007387 */ /* 0x000fe20000100800 */
[----:B------:R-:W-:Y:S01]  /*ae4d0*/  LOP3.LUT R54, R54, 0xffefffff, RZ, 0xc0, !PT ;  /* 0xffefffff36367812 */ /* 0x000fe200078ec0ff */
[----:B------:R-:W-:-:S04]  /*ae4e0*/  ULDC UR33, c[0x0][0x228] ;  /* 0x00008a0000217ab9 */ /* 0x000fc80000000800 */
        /* <DEDUP_REMOVED lines=64> */
[----:B------:R0:W-:Y:S01]  /*ae8f0*/  STL [R1+0x340], R8 ;  /* 0x0003400801007387 */ /* 0x0001e20000100800 */
[----:B------:R-:W-:Y:S01]  /*ae900*/  LOP3.LUT R54, R54, 0xffffffef, RZ, 0xc0, !PT ;  /* 0xffffffef36367812 */ /* 0x000fe200078ec0ff */
[----:B------:R-:W-:-:S08]  /*ae910*/  ULDC UR32, c[0x0][0x228] ;  /* 0x00008a0000207ab9 */ /* 0x000fd00000000800 */
[----:B------:R-:W-:Y:S01]  /*ae920*/  @P0 LOP3.LUT R54, R54, 0x10, RZ, 0xfc, !PT ;  /* 0x0000001036360812 */ /* 0x000fe200078efcff */
[----:B0-----:R-:W2:Y:S01]  /*ae930*/  LDL.LU R8, [R1+0x4c58] ;  /* 0x004c580001087983 */ /* 0x001ea20000300800 */
        /* <DEDUP_REMOVED lines=35> */
[----:B------:R-:W-:-:S09]  /*aeb70*/  LOP3.LUT R53, R53, 0xf7ffffff, RZ, 0xc0, !PT ;  /* 0xf7ffffff35357812 */ /* 0x000fd200078ec0ff */
        /* <DEDUP_REMOVED lines=130> */
[----:B------:R-:W-:Y:S02]  /*af3a0*/  LOP3.LUT R52, R52, 0xfbffffff, RZ, 0xc0, !PT ;  /* 0xfbffffff34347812 */ /* 0x000fe400078ec0ff */
[----:B------:R-:W-:-:S09]  /*af3b0*/  LOP3.LUT P2, RZ, R60, 0x8000, RZ, 0xc0, !PT ;  /* 0x000080003cff7812 */ /* 0x000fd2000784c0ff */
        /* <DEDUP_REMOVED lines=101> */
[----:B------:R-:W-:Y:S01]  /*afa10*/  ISETP.LT.AND P0, PT, R35, UR29, !P3 ;  /* 0x0000001d23007c0c */ /* 0x000fe2000df01270 */
[----:B------:R-:W-:Y:S01]  /*afa20*/  ULDC UR29, c[0x0][0x228] ;  /* 0x00008a00001d7ab9 */ /* 0x000fe20000000800 */
[----:B------:R-:W-:-:S04]  /*afa30*/  LOP3.LUT R52, R52, 0xfffffffd, RZ, 0xc0, !PT ;  /* 0xfffffffd34347812 */ /* 0x000fc800078ec0ff */
[----:B------:R-:W-:Y:S02]  /*afa40*/  @P1 LOP3.LUT R52, R52, 0x2, RZ, 0xfc, !PT ;  /* 0x0000000234341812 */ /* 0x000fe400078efcff */
[----:B------:R-:W-:Y:S01]  /*afa50*/  ISETP.LT.AND P1, PT, R5, UR27, !P3 ;  /* 0x0000001b05007c0c */ /* 0x000fe2000df21270 */
[----:B------:R-:W-:Y:S01]  /*afa60*/  ULDC UR27, c[0x0][0x228] ;  /* 0x00008a00001b7ab9 */ /* 0x000fe20000000800 */
[----:B------:R-:W-:Y:S02]  /*afa70*/  LOP3.LUT R52, R52, 0xfffffffe, RZ, 0xc0, !PT ;  /* 0xfffffffe34347812 */ /* 0x000fe400078ec0ff */
[----:B------:R-:W-:Y:S02]  /*afa80*/  @P2 LOP3.LUT R51, R51, 0x80000000, RZ, 0xfc, !PT ;  /* 0x8000000033332812 */ /* 0x000fe400078efcff */
        /* <DEDUP_REMOVED lines=61> */
[----:B------:R-:W-:Y:S01]  /*afe60*/  ULDC.64 UR34, c[0x0][0x228] ;  /* 0x00008a0000227ab9 */ /* 0x000fe20000000a00 */
        /* <DEDUP_REMOVED lines=58> */
[----:B------:R-:W-:Y:S02]  /*b0210*/  LOP3.LUT R51, R51, 0xfffffffd, RZ, 0xc0, !PT ;  /* 0xfffffffd33337812 */ /* 0x000fe400078ec0ff */
[----:B------:R-:W-:Y:S02]  /*b0220*/  LOP3.LUT R50, R50, 0x7fffffff, RZ, 0xc0, !PT ;  /* 0x7fffffff32327812 */ /* 0x000fe400078ec0ff */
[----:B------:R-:W-:-:S02]  /*b0230*/  @P1 LOP3.LUT R51, R51, 0x2, RZ, 0xfc, !PT ;  /* 0x0000000233331812 */ /* 0x000fc400078efcff */
        /* <DEDUP_REMOVED lines=84> */
[----:B--2---:R-:W-:Y:S02]  /*b0780*/  ISETP.GE.AND P0, PT, R8, UR35, PT ;  /* 0x0000002308007c0c */ /* 0x004fe4000bf06270 */
[----:B------:R-:W2:Y:S02]  /*b0790*/  LDL.LU R8, [R1+0x4c5c] ;  /* 0x004c5c0001087983 */ /* 0x000ea40000300800 */
[----:B------:R-:W-:Y:S01]  /*b07a0*/  ISETP.LT.AND P2, PT, R15, UR6, !P0 ;  /* 0x000000060f007c0c */ /* 0x000fe2000c741270 */
[----:B------:R-:W-:Y:S01]  /*b07b0*/  ULDC UR6, c[0x0][0x228] ;  /* 0x00008a0000067ab9 */ /* 0x000fe20000000800 */
[----:B------:R-:W-:Y:S01]  /*b07c0*/  ISETP.LT.AND P1, PT, R12, UR42, !P0 ;  /* 0x0000002a0c007c0c */ /* 0x000fe2000c721270 */
[----:B------:R-:W-:Y:S01]  /*b07d0*/  ULDC UR42, c[0x0][0x228] ;  /* 0x00008a00002a7ab9 */ /* 0x000fe20000000800 */
[----:B------:R-:W-:-:S09]  /*b07e0*/  LOP3.LUT R50, R50, 0xffffffdf, RZ, 0xc0, !PT ;  /* 0xffffffdf32327812 */ /* 0x000fd200078ec0ff */
        /* <DEDUP_REMOVED lines=34> */
[----:B------:R-:W-:Y:S01]  /*b0a10*/  ULDC.64 UR8, c[0x0][0x228] ;  /* 0x00008a0000087ab9 */ /* 0x000fe20000000a00 */
[----:B------:R-:W-:Y:S02]  /*b0a20*/  LOP3.LUT R50, R50, 0xfffffffe, RZ, 0xc0, !PT ;  /* 0xfffffffe32327812 */ /* 0x000fe400078ec0ff */
[----:B------:R-:W-:Y:S02]  /*b0a30*/  LOP3.LUT R49, R49, 0x7fffffff, RZ, 0xc0, !PT ;  /* 0x7fffffff31317812 */ /* 0x000fe400078ec0ff */
[----:B------:R-:W-:Y:S02]  /*b0a40*/  @P1 LOP3.LUT R50, R50, 0x1, RZ, 0xfc, !PT ;  /* 0x0000000132321812 */ /* 0x000fe400078efcff */
[----:B------:R-:W-:Y:S01]  /*b0a50*/  ISETP.LT.AND P1, PT, R5, UR34, !P0 ;  /* 0x0000002205007c0c */ /* 0x000fe2000c721270 */
[----:B------:R-:W-:Y:S01]  /*b0a60*/  ULDC.64 UR34, c[0x0][0x228] ;  /* 0x00008a0000227ab9 */ /* 0x000fe20000000a00 */
[----:B------:R-:W-:-:S03]  /*b0a70*/  ISETP.LT.AND P3, PT, R6, UR43, !P0 ;  /* 0x0000002b06007c0c */ /* 0x000fc6000c761270 */
[----:B------:R-:W-:-:S04]  /*b0a80*/  @P2 LOP3.LUT R49, R49, 0x80000000, RZ, 0xfc, !PT ;  /* 0x8000000031312812 */ /* 0x000fc800078efcff */
        /* <DEDUP_REMOVED lines=16> */
[----:B--2---:R-:W-:Y:S01]  /*b0b90*/  ISETP.GE.AND P0, PT, R8, UR7, PT ;  /* 0x0000000708007c0c */ /* 0x004fe2000bf06270 */
[----:B------:R-:W-:Y:S01]  /*b0ba0*/  ULDC UR7, c[0x0][0x228] ;  /* 0x00008a0000077ab9 */ /* 0x000fe20000000800 */
[----:B------:R-:W2:Y:S02]  /*b0bb0*/  LDL.LU R8, [R1+0x4c60] ;  /* 0x004c600001087983 */ /* 0x000ea40000300800 */
[----:B------:R-:W-:Y:S02]  /*b0bc0*/  ISETP.LT.AND P1, PT, R15, UR8, !P0 ;  /* 0x000000080f007c0c */ /* 0x000fe4000c721270 */
[----:B------:R-:W-:Y:S02]  /*b0bd0*/  LOP3.LUT R49, R49, 0xffdfffff, RZ, 0xc0, !PT ;  /* 0xffdfffff31317812 */ /* 0x000fe400078ec0ff */
[----:B------:R-:W-:Y:S01]  /*b0be0*/  ISETP.LT.AND P3, PT, R13, UR10, !P0 ;  /* 0x0000000a0d007c0c */ /* 0x000fe2000c761270 */
[----:B------:R-:W-:-:S08]  /*b0bf0*/  ULDC UR10, c[0x0][0x228] ;  /* 0x00008a00000a7ab9 */ /* 0x000fd00000000800 */
[----:B------:R-:W-:Y:S02]  /*b0c00*/  @P1 LOP3.LUT R49, R49, 0x200000, RZ, 0xfc, !PT ;  /* 0x0020000031311812 */ /* 0x000fe400078efcff */
[----:B------:R-:W-:Y:S01]  /*b0c10*/  ISETP.LT.AND P1, PT, R12, UR7, !P0 ;  /* 0x000000070c007c0c */ /* 0x000fe2000c721270 */
[----:B------:R-:W-:Y:S01]  /*b0c20*/  ULDC UR7, c[0x0][0x228] ;  /* 0x00008a0000077ab9 */ /* 0x000fe20000000800 */
[----:B------:R-:W-:Y:S02]  /*b0c30*/  LOP3.LUT R49, R49, 0xfdffffff, RZ, 0xc0, !PT ;  /* 0xfdffffff31317812 */ /* 0x000fe400078ec0ff */
[----:B------:R-:W-:Y:S01]  /*b0c40*/  ISETP.LT.AND P2, PT, R14, UR61, !P0 ;  /* 0x0000003d0e007c0c */ /* 0x000fe2000c741270 */
[----:B------:R-:W-:-:S08]  /*b0c50*/  ULDC UR61, c[0x0][0x228] ;  /* 0x00008a00003d7ab9 */ /* 0x000fd00000000800 */
[----:B------:R-:W-:-:S04]  /*b0c60*/  @P1 LOP3.LUT R49, R49, 0x2000000, RZ, 0xfc, !PT ;  /* 0x0200000031311812 */ /* 0x000fc800078efcff */
        /* <DEDUP_REMOVED lines=29> */
[----:B------:R-:W-:-:S04]  /*b0e40*/  @P2 LOP3.LUT R49, R49, 0x4000, RZ, 0xfc, !PT ;  /* 0x0000400031312812 */ /* 0x000fc800078efcff */
[----:B------:R-:W-:Y:S02]  /*b0e50*/  LOP3.LUT R49, R49, 0xffffdfff, RZ, 0xc0, !PT ;  /* 0xffffdfff31317812 */ /* 0x000fe400078ec0ff */
[----:B------:R-:W-:Y:S02]  /*b0e60*/  ISETP.LT.AND P3, PT, R7, UR28, !P0 ;  /* 0x0000001c07007c0c */ /* 0x000fe4000c761270 */
[----:B------:R-:W-:Y:S02]  /*b0e70*/  @P1 LOP3.LUT R49, R49, 0x2000, RZ, 0xfc, !PT ;  /* 0x0000200031311812 */ /* 0x000fe400078efcff */
[----:B------:R-:W-:Y:S02]  /*b0e80*/  ISETP.LT.AND P2, PT, R10, UR27, !P0 ;  /* 0x0000001b0a007c0c */ /* 0x000fe4000c741270 */
[----:B------:R-:W-:Y:S02]  /*b0e90*/  ISETP.LT.AND P1, PT, R11, UR26, !P0 ;  /* 0x0000001a0b007c0c */ /* 0x000fe4000c721270 */
[----:B------:R-:W-:-:S02]  /*b0ea0*/  LOP3.LUT R49, R49, 0xffffefff, RZ, 0xc0, !PT ;  /* 0xffffefff31317812 */ /* 0x000fc400078ec0ff */
[----:B--2---:R-:W-:Y:S02]  /*b0eb0*/  ISETP.GE.AND P0, PT, R8, UR9, PT ;  /* 0x0000000908007c0c */ /* 0x004fe4000bf06270 */
[----:B------:R-:W2:Y:S01]  /*b0ec0*/  LDL.LU R8, [R1+0x4c64] ;  /* 0x004c640001087983 */ /* 0x000ea20000300800 */
[----:B------:R-:W-:-:S04]  /*b0ed0*/  @P3 LOP3.LUT R49, R49, 0x1000, RZ, 0xfc, !PT ;  /* 0x0000100031313812 */ /* 0x000fc800078efcff */
        /* <DEDUP_REMOVED lines=30> */
[----:B------:R-:W-:Y:S02]  /*b10c0*/  ISETP.LT.AND P2, PT, R35, UR12, !P0 ;  /* 0x0000000c23007c0c */ /* 0x000fe4000c741270 */
[----:B------:R-:W-:Y:S02]  /*b10d0*/  LOP3.LUT R49, R49, 0xfffffffd, RZ, 0xc0, !PT ;  /* 0xfffffffd31317812 */ /* 0x000fe400078ec0ff */
[----:B------:R-:W-:Y:S02]  /*b10e0*/  LOP3.LUT R48, R48, 0x7fffffff, RZ, 0xc0, !PT ;  /* 0x7fffffff30307812 */ /* 0x000fe400078ec0ff */
[----:B------:R-:W-:-:S02]  /*b10f0*/  @P1 LOP3.LUT R49, R49, 0x2, RZ, 0xfc, !PT ;  /* 0x0000000231311812 */ /* 0x000fc400078efcff */
[----:B------:R-:W-:Y:S02]  /*b1100*/  ISETP.LT.AND P1, PT, R5, UR50, !P0 ;  /* 0x0000003205007c0c */ /* 0x000fe4000c721270 */
[----:B------:R-:W-:Y:S02]  /*b1110*/  LOP3.LUT R49, R49, 0xfffffffe, RZ, 0xc0, !PT ;  /* 0xfffffffe31317812 */ /* 0x000fe400078ec0ff */
[----:B------:R-:W-:Y:S02]  /*b1120*/  @P3 LOP3.LUT R48, R48, 0x80000000, RZ, 0xfc, !PT ;  /* 0x8000000030303812 */ /* 0x000fe400078efcff */
        /* <DEDUP_REMOVED lines=13> */
[----:B------:R-:W-:-:S04]  /*b1200*/  LOP3.LUT R48, R48, 0xfbffffff, RZ, 0xc0, !PT ;  /* 0xfbffffff30307812 */ /* 0x000fc800078ec0ff */
[----:B------:R-:W-:-:S04]  /*b1210*/  @P2 LOP3.LUT R48, R48, 0x4000000, RZ, 0xfc, !PT ;  /* 0x0400000030302812 */ /* 0x000fc800078efcff */
[----:B------:R-:W-:Y:S02]  /*b1220*/  LOP3.LUT R48, R48, 0xffdfffff, RZ, 0xc0, !PT ;  /* 0xffdfffff30307812 */ /* 0x000fe400078ec0ff */
[----:B--2---:R-:W-:-:S04]  /*b1230*/  ISETP.GE.AND P0, PT, R8, UR23, PT ;  /* 0x0000001708007c0c */ /* 0x004fc8000bf06270 */
[----:B------:R-:W-:Y:S02]  /*b1240*/  ISETP.LT.AND P1, PT, R15, UR34, !P0 ;  /* 0x000000220f007c0c */ /* 0x000fe4000c721270 */
[----:B------:R-:W-:Y:S02]  /*b1250*/  ISETP.LT.AND P3, PT, R12, UR45, !P0 ;  /* 0x0000002d0c007c0c */ /* 0x000fe4000c761270 */
[----:B------:R-:W-:-:S09]  /*b1260*/  ISETP.LT.AND P2, PT, R13, UR44, !P0 ;  /* 0x0000002c0d007c0c */ /* 0x000fd2000c741270 */
        /* <DEDUP_REMOVED lines=17> */
[----:B------:R-:W-:Y:S01]  /*b1380*/  @P1 LOP3.LUT R48, R48, 0x80000, RZ, 0xfc, !PT ;  /* 0x0008000030301812 */ /* 0x000fe200078efcff */
[----:B------:R-:W2:Y:S01]  /*b1390*/  LDL.LU R34, [R1+0x566c] ;  /* 0x00566c0001227983 */ /* 0x000ea20000300800 */
[----:B------:R-:W-:-:S03]  /*b13a0*/  ISETP.LT.AND P1, PT, R35, UR33, !P0 ;  /* 0x0000002123007c0c */ /* 0x000fc6000c721270 */
[----:B------:R-:W3:Y:S04]  /*b13b0*/  LDL.LU R35, [R1+0x5668] ;  /* 0x0056680001237983 */ /* 0x000ee80000300800 */
[----:B------:R-:W4:Y:S01]  /*b13c0*/  LDL.LU R8, [R1+0x4c68] ;  /* 0x004c680001087983 */ /* 0x000f220000300800 */
[----:B------:R-:W-:Y:S02]  /*b13d0*/  ISETP.LT.AND P3, PT, R3, UR37, !P0 ;  /* 0x0000002503007c0c */ /* 0x000fe4000c761270 */
[----:B------:R-:W-:-:S11]  /*b13e0*/  LOP3.LUT R48, R48, 0xfffbffff, RZ, 0xc0, !PT ;  /* 0xfffbffff30307812 */ /* 0x000fd600078ec0ff */
[----:B------:R-:W-:-:S04]  /*b13f0*/  @P3 LOP3.LUT R48, R48, 0x40000, RZ, 0xfc, !PT ;  /* 0x0004000030303812 */ /* 0x000fc800078efcff */
[----:B------:R-:W-:-:S04]  /*b1400*/  LOP3.LUT R48, R48, 0xfffdffff, RZ, 0xc0, !PT ;  /* 0xfffdffff30307812 */ /* 0x000fc800078ec0ff */
[----:B------:R-:W-:Y:S02]  /*b1410*/  @P2 LOP3.LUT R48, R48, 0x20000, RZ, 0xfc, !PT ;  /* 0x0002000030302812 */ /* 0x000fe400078efcff */
[----:B------:R-:W-:Y:S02]  /*b1420*/  ISETP.LT.AND P3, PT, R36, UR15, !P0 ;  /* 0x0000000f24007c0c */ /* 0x000fe4000c761270 */
[----:B------:R-:W-:Y:S01]  /*b1430*/  LOP3.LUT R48, R48, 0xfffeffff, RZ, 0xc0, !PT ;  /* 0xfffeffff30307812 */ /* 0x000fe200078ec0ff */
[----:B------:R-:W2:Y:S03]  /*b1440*/  LDL.LU R36, [R1+0x5664] ;  /* 0x0056640001247983 */ /* 0x000ea60000300800 */
[----:B------:R-:W-:Y:S02]  /*b1450*/  @P1 LOP3.LUT R48, R48, 0x10000, RZ, 0xfc, !PT ;  /* 0x0001000030301812 */ /* 0x000fe400078efcff */
[----:B------:R-:W-:-:S02]  /*b1460*/  ISETP.LT.AND P2, PT, R5, UR18, !P0 ;  /* 0x0000001205007c0c */ /* 0x000fc4000c741270 */
[----:B------:R-:W-:Y:S01]  /*b1470*/  LOP3.LUT R48, R48, 0xffff7fff, RZ, 0xc0, !PT ;  /* 0xffff7fff30307812 */ /* 0x000fe200078ec0ff */
[----:B------:R-:W3:Y:S03]  /*b1480*/  LDL.LU R5, [R1+0x5660] ;  /* 0x0056600001057983 */ /* 0x000ee60000300800 */
[----:B------:R-:W-:Y:S02]  /*b1490*/  @P3 LOP3.LUT R48, R48, 0x8000, RZ, 0xfc, !PT ;  /* 0x0000800030303812 */ /* 0x000fe400078efcff */
[----:B------:R-:W-:Y:S02]  /*b14a0*/  ISETP.LT.AND P1, PT, R6, UR24, !P0 ;  /* 0x0000001806007c0c */ /* 0x000fe4000c721270 */
[----:B------:R-:W-:Y:S01]  /*b14b0*/  LOP3.LUT R48, R48, 0xffffbfff, RZ, 0xc0, !PT ;  /* 0xffffbfff30307812 */ /* 0x000fe200078ec0ff */
[----:B------:R-:W2:Y:S03]  /*b14c0*/  LDL.LU R6, [R1+0x565c] ;  /* 0x00565c0001067983 */ /* 0x000ea60000300800 */
[----:B------:R-:W-:-:S02]  /*b14d0*/  @P2 LOP3.LUT R48, R48, 0x4000, RZ, 0xfc, !PT ;  /* 0x0000400030302812 */ /* 0x000fc400078efcff */
[----:B------:R-:W-:Y:S02]  /*b14e0*/  ISETP.LT.AND P3, PT, R7, UR51, !P0 ;  /* 0x0000003307007c0c */ /* 0x000fe4000c761270 */
        /* <DEDUP_REMOVED lines=10> */
[----:B------:R-:W-:-:S04]  /*b1590*/  @P2 LOP3.LUT R48, R48, 0x800, RZ, 0xfc, !PT ;  /* 0x0000080030302812 */ /* 0x000fc800078efcff */
[----:B------:R-:W-:-:S04]  /*b15a0*/  LOP3.LUT R48, R48, 0xfffffbff, RZ, 0xc0, !PT ;  /* 0xfffffbff30307812 */ /* 0x000fc800078ec0ff */
[----:B------:R-:W-:-:S04]  /*b15b0*/  @P1 LOP3.LUT R48, R48, 0x400, RZ, 0xfc, !PT ;  /* 0x0000040030301812 */ /* 0x000fc800078efcff */
[----:B------:R-:W-:Y:S02]  /*b15c0*/  LOP3.LUT R48, R48, 0xfffffdff, RZ, 0xc0, !PT ;  /* 0xfffffdff30307812 */ /* 0x000fe400078ec0ff */
[----:B----4-:R-:W-:-:S04]  /*b15d0*/  ISETP.GE.AND P0, PT, R8, UR35, PT ;  /* 0x0000002308007c0c */ /* 0x010fc8000bf06270 */
[----:B------:R-:W-:Y:S02]  /*b15e0*/  ISETP.LT.AND P2, PT, R12, UR54, !P0 ;  /* 0x000000360c007c0c */ /* 0x000fe4000c741270 */
[----:B------:R-:W-:Y:S01]  /*b15f0*/  ISETP.LT.AND P1, PT, R13, UR55, !P0 ;  /* 0x000000370d007c0c */ /* 0x000fe2000c721270 */
[----:B------:R-:W4:Y:S01]  /*b1600*/  LDL.LU R12, [R1+0x564c] ;  /* 0x00564c00010c7983 */ /* 0x000f220000300800 */
[----:B------:R-:W-:-:S03]  /*b1610*/  ISETP.LT.AND P3, PT, R14, UR56, !P0 ;  /* 0x000000380e007c0c */ /* 0x000fc6000c761270 */
[----:B------:R-:W2:Y:S04]  /*b1620*/  LDL.LU R13, [R1+0x5648] ;  /* 0x00564800010d7983 */ /* 0x000ea80000300800 */
[----:B------:R-:W3:Y:S02]  /*b1630*/  LDL.LU R14, [R1+0x5644] ;  /* 0x00564400010e7983 */ /* 0x000ee40000300800 */
[----:B------:R-:W-:-:S04]  /*b1640*/  @P2 LOP3.LUT R48, R48, 0x200, RZ, 0xfc, !PT ;  /* 0x0000020030302812 */ /* 0x000fc800078efcff */
[----:B------:R-:W-:-:S04]  /*b1650*/  LOP3.LUT R48, R48, 0xfffffeff, RZ, 0xc0, !PT ;  /* 0xfffffeff30307812 */ /* 0x000fc800078ec0ff */
[----:B------:R-:W-:Y:S02]  /*b1660*/  @P1 LOP3.LUT R48, R48, 0x100, RZ, 0xfc, !PT ;  /* 0x0000010030301812 */ /* 0x000fe400078efcff */
[----:B------:R-:W-:Y:S02]  /*b1670*/  ISETP.LT.AND P2, PT, R37, UR57, !P0 ;  /* 0x0000003925007c0c */ /* 0x000fe4000c741270 */
[----:B------:R-:W-:Y:S01]  /*b1680*/  LOP3.LUT R48, R48, 0xffffff7f, RZ, 0xc0, !PT ;  /* 0xffffff7f30307812 */ /* 0x000fe200078ec0ff */
[----:B------:R-:W4:Y:S03]  /*b1690*/  LDL.LU R37, [R1+0x5640] ;  /* 0x0056400001257983 */ /* 0x000f260000300800 */
[----:B------:R-:W-:-:S04]  /*b16a0*/  @P3 LOP3.LUT R48, R48, 0x80, RZ, 0xfc, !PT ;  /* 0x0000008030303812 */ /* 0x000fc800078efcff */
[----:B------:R-:W-:Y:S02]  /*b16b0*/  LOP3.LUT R48, R48, 0xffffffbf, RZ, 0xc0, !PT ;  /* 0xffffffbf30307812 */ /* 0x000fe400078ec0ff */
[----:B------:R-:W-:Y:S02]  /*b16c0*/  ISETP.LT.AND P1, PT, R15, UR42, !P0 ;  /* 0x0000002a0f007c0c */ /* 0x000fe4000c721270 */
[----:B------:R-:W2:Y:S01]  /*b16d0*/  LDL.LU R15, [R1+0x563c] ;  /* 0x00563c00010f7983 */ /* 0x000ea20000300800 */
[----:B------:R-:W-:Y:S02]  /*b16e0*/  ISETP.LT.AND P3, PT, R38, UR58, !P0 ;  /* 0x0000003a26007c0c */ /* 0x000fe4000c761270 */
[----:B------:R-:W-:Y:S01]  /*b16f0*/  @P2 LOP3.LUT R48, R48, 0x40, RZ, 0xfc, !PT ;  /* 0x0000004030302812 */ /* 0x000fe200078efcff */
[----:B------:R-:W3:Y:S01]  /*b1700*/  LDL.LU R38, [R1+0x5638] ;  /* 0x0056380001267983 */ /* 0x000ee20000300800 */
[----:B------:R-:W-:-:S03]  /*b1710*/  ISETP.LT.AND P2, PT, R16, UR59, !P0 ;  /* 0x0000003b10007c0c */ /* 0x000fc6000c741270 */
[----:B------:R-:W4:Y:S01]  /*b1720*/  LDL.LU R16, [R1+0x5634] ;  /* 0x0056340001107983 */ /* 0x000f220000300800 */
[----:B------:R-:W-:-:S04]  /*b1730*/  LOP3.LUT R48, R48, 0xffffffdf, RZ, 0xc0, !PT ;  /* 0xffffffdf30307812 */ /* 0x000fc800078ec0ff */
[----:B------:R-:W-:-:S04]  /*b1740*/  @P1 LOP3.LUT R48, R48, 0x20, RZ, 0xfc, !PT ;  /* 0x0000002030301812 */ /* 0x000fc800078efcff */
[----:B------:R-:W-:-:S04]  /*b1750*/  LOP3.LUT R48, R48, 0xffffffef, RZ, 0xc0, !PT ;  /* 0xffffffef30307812 */ /* 0x000fc800078ec0ff */
[----:B------:R-:W-:Y:S02]  /*b1760*/  @P3 LOP3.LUT R48, R48, 0x10, RZ, 0xfc, !PT ;  /* 0x0000001030303812 */ /* 0x000fe400078efcff */
[----:B------:R-:W-:Y:S02]  /*b1770*/  ISETP.LT.AND P1, PT, R3, UR60, !P0 ;  /* 0x0000003c03007c0c */ /* 0x000fe4000c721270 */
[----:B------:R-:W-:Y:S02]  /*b1780*/  LOP3.LUT R48, R48, 0xfffffffb, RZ, 0xc0, !PT ;  /* 0xfffffffb30307812 */ /* 0x000fe400078ec0ff */
[----:B------:R-:W-:Y:S02]  /*b1790*/  R2UR UR5, R42 ;  /* 0x000000002a0572ca */ /* 0x000fe400000e0000 */
[----:B------:R-:W-:Y:S02]  /*b17a0*/  R2UR UR4, R43 ;  /* 0x000000002b0472ca */ /* 0x000fe400000e0000 */
[----:B------:R-:W-:-:S04]  /*b17b0*/  LOP3.LUT R48, R48, 0xfffffff7, RZ, 0xc0, !PT ;  /* 0xfffffff730307812 */ /* 0x000fc800078ec0ff */
[----:B------:R-:W-:-:S04]  /*b17c0*/  @P2 LOP3.LUT R48, R48, 0x8, RZ, 0xfc, !PT ;  /* 0x0000000830302812 */ /* 0x000fc800078efcff */
[----:B------:R-:W-:Y:S01]  /*b17d0*/  @P1 LOP3.LUT R48, R48, 0x4, RZ, 0xfc, !PT ;  /* 0x0000000430301812 */ /* 0x000fe200078efcff */
[----:B------:R-:W2:Y:S01]  /*b17e0*/  LDL.LU R42, [R1+0x630] ;  /* 0x00063000012a7983 */ /* 0x000ea20000300800 */
[----:B------:R-:W-:Y:S01]  /*b17f0*/  ULDC UR6, c[0x0][0x248] ;  /* 0x0000920000067ab9 */ /* 0x000fe20000000800 */
[----:B------:R-:W-:Y:S01]  /*b1800*/  ULDC UR39, c[0x0][0x228] ;  /* 0x00008a0000277ab9 */ /* 0x000fe20000000800 */
[----:B------:R-:W-:Y:S01]  /*b1810*/  ULDC UR8, c[0x0][0x228] ;  /* 0x00008a0000087ab9 */ /* 0x000fe20000000800 */
[----:B------:R-:W2:Y:S01]  /*b1820*/  LDL.LU R43, [R1+0x634] ;  /* 0x00063400012b7983 */ /* 0x000ea20000300800 */
[----:B------:R-:W-:Y:S01]  /*b1830*/  ULDC UR9, c[0x0][0x228] ;  /* 0x00008a0000097ab9 */ /* 0x000fe20000000800 */
[----:B------:R-:W-:Y:S01]  /*b1840*/  ULDC UR38, c[0x0][0x228] ;  /* 0x00008a0000267ab9 */ /* 0x000fe20000000800 */
[----:B------:R-:W-:Y:S01]  /*b1850*/  ULDC UR31, c[0x0][0x228] ;  /* 0x00008a00001f7ab9 */ /* 0x000fe20000000800 */
[----:B------:R-:W-:Y:S01]  /*b1860*/  STL.64 [R1+0x5a80], R18 ;  /* 0x005a801201007387 */ /* 0x000fe20000100a00 */
[----:B------:R-:W-:Y:S01]  /*b1870*/  ULDC UR30, c[0x0][0x228] ;  /* 0x00008a00001e7ab9 */ /* 0x000fe20000000800 */
[----:B------:R-:W-:Y:S01]  /*b1880*/  ULDC UR27, c[0x0][0x228] ;  /* 0x00008a00001b7ab9 */ /* 0x000fe20000000800 */
[----:B------:R-:W-:Y:S01]  /*b1890*/  ULDC UR21, c[0x0][0x228] ;  /* 0x00008a0000157ab9 */ /* 0x000fe20000000800 */
[----:B------:R-:W3:Y:S01]  /*b18a0*/  LDL.LU R40, [R1+0x1e20] ;  /* 0x001e200001287983 */ /* 0x000ee20000300800 */
[----:B------:R-:W-:Y:S01]  /*b18b0*/  ULDC UR55, c[0x0][0x228] ;  /* 0x00008a0000377ab9 */ /* 0x000fe20000000800 */
[----:B------:R-:W-:Y:S01]  /*b18c0*/  ULDC UR37, c[0x0][0x228] ;  /* 0x00008a0000257ab9 */ /* 0x000fe20000000800 */
[----:B------:R-:W-:Y:S01]  /*b18d0*/  ULDC UR36, c[0x0][0x228] ;  /* 0x00008a0000247ab9 */ /* 0x000fe20000000800 */
[----:B------:R-:W3:Y:S01]  /*b18e0*/  LDL.LU R41, [R1+0x1e24] ;  /* 0x001e240001297983 */ /* 0x000ee20000300800 */
[----:B------:R-:W-:Y:S01]  /*b18f0*/  ULDC UR33, c[0x0][0x228] ;  /* 0x00008a0000217ab9 */ /* 0x000fe20000000800 */
[----:B------:R-:W-:Y:S01]  /*b1900*/  ULDC UR32, c[0x0][0x228] ;  /* 0x00008a0000207ab9 */ /* 0x000fe20000000800 */
[----:B------:R-:W-:Y:S01]  /*b1910*/  ULDC UR25, c[0x0][0x228] ;  /* 0x00008a0000197ab9 */ /* 0x000fe20000000800 */
[----:B------:R-:W-:Y:S01]  /*b1920*/  STL [R1+0x59d0], R0 ;  /* 0x0059d00001007387 */ /* 0x000fe20000100800 */
[----:B------:R-:W-:Y:S01]  /*b1930*/  ULDC UR24, c[0x0][0x228] ;  /* 0x00008a0000187ab9 */ /* 0x000fe20000000800 */
[----:B------:R-:W-:Y:S01]  /*b1940*/  ULDC UR7, c[0x0][0x228] ;  /* 0x00008a0000077ab9 */ /* 0x000fe20000000800 */
[----:B------:R-:W-:Y:S01]  /*b1950*/  ULDC UR56, c[0x0][0x228] ;  /* 0x00008a0000387ab9 */ /* 0x000fe20000000800 */
[----:B------:R0:W-:Y:S01]  /*b1960*/  STL [R1+0x568c], R48 ;  /* 0x00568c3001007387 */ /* 0x0001e20000100800 */
[----:B------:R-:W-:Y:S01]  /*b1970*/  ULDC UR57, c[0x0][0x228] ;  /* 0x00008a0000397ab9 */ /* 0x000fe20000000800 */
        /* <DEDUP_REMOVED lines=8> */
[----:B0-----:R-:W3:Y:S01]  /*b1a00*/  LDL.LU R48, [R1+0x63c] ;  /* 0x00063c0001307983 */ /* 0x001ee20000300800 */
        /* <DEDUP_REMOVED lines=14> */
[----:B------:R-:W-:Y:S01]  /*b1af0*/  VIADD R3, R4, UR6 ;  /* 0x0000000604037c36 */ /* 0x000fe20008000000 */
[----:B------:R-:W-:Y:S01]  /*b1b00*/  ULDC UR6, c[0x0][0x248] ;  /* 0x0000920000067ab9 */ /* 0x000fe20000000800 */
[----:B------:R-:W-:Y:S01]  /*b1b10*/  ULDC UR22, c[0x0][0x228] ;  /* 0x00008a0000167ab9 */ /* 0x000fe20000000800 */
[----:B------:R-:W-:Y:S01]  /*b1b20*/  STL [R1+0x5684], R45 ;  /* 0x0056842d01007387 */ /* 0x000fe20000100800 */
[----:B------:R-:W-:Y:S01]  /*b1b30*/  ULDC UR23, c[0x0][0x228] ;  /* 0x00008a0000177ab9 */ /* 0x000fe20000000800 */
        /* <DEDUP_REMOVED lines=30> */
[----:B0-----:R-:W3:Y:S04]  /*b1d20*/  LDL.LU R50, [R1+0x1e28] ;  /* 0x001e280001327983 */ /* 0x001ee80000300800 */
[----:B------:R-:W3:Y:S01]  /*b1d30*/  LDL.LU R51, [R1+0x1e2c] ;  /* 0x001e2c0001337983 */ /* 0x000ee20000300800 */
[----:B--2---:R-:W-:-:S05]  /*b1d40*/  F2FP.SATFINITE.E5M2.F32.PACK_AB_MERGE_C R0, R43, R42, RZ ;  /* 0x0000002a2b00723e */ /* 0x004fca00048060ff */
        /* <DEDUP_REMOVED lines=11> */
[----:B------:R-:W-:-:S03]  /*b1e00*/  SHF.R.S32.HI R4, RZ, 0x1f, R3 ;  /* 0x0000001fff047819 */ /* 0x000fc60000011403 */
[----:B------:R-:W2:Y:S01]  /*b1e10*/  LDL.LU R60, [R1+0x1df8] ;  /* 0x001df800013c7983 */ /* 0x000ea20000300800 */
[----:B----4-:R-:W-:-:S03]  /*b1e20*/  IADD3 R18, P1, R3, R16, RZ ;  /* 0x0000001003127210 */ /* 0x010fc60007f3e0ff */
[----:B------:R-:W4:Y:S04]  /*b1e30*/  LDL.LU R61, [R1+0x1dfc] ;  /* 0x001dfc00013d7983 */ /* 0x000f280000300800 */
[----:B------:R-:W4:Y:S04]  /*b1e40*/  LDL.LU R2, [R1+0x1de0] ;  /* 0x001de00001027983 */ /* 0x000f280000300800 */
[----:B------:R-:W4:Y:S01]  /*b1e50*/  LDL.LU R47, [R1+0x1de4] ;  /* 0x001de400012f7983 */ /* 0x000f220000300800 */
[----:B---3--:R-:W-:-:S03]  /*b1e60*/  IMAD.X R19, R4, 0x1, R38, P1 ;  /* 0x0000000104137824 */ /* 0x008fc600008e0626 */
[----:B------:R-:W3:Y:S04]  /*b1e70*/  LDL.LU R46, [R1+0x1de8] ;  /* 0x001de800012e7983 */ /* 0x000ee80000300800 */
[----:B------:R-:W3:Y:S04]  /*b1e80*/  LDL.LU R45, [R1+0x1dec] ;  /* 0x001dec00012d7983 */ /* 0x000ee80000300800 */
[----:B0-----:R-:W3:Y:S04]  /*b1e90*/  LDL.LU R0, [R1+0x1dd0] ;  /* 0x001dd00001007983 */ /* 0x001ee80000300800 */
[----:B------:R-:W3:Y:S04]  /*b1ea0*/  LDL.LU R8, [R1+0x1dd4] ;  /* 0x001dd40001087983 */ /* 0x000ee80000300800 */
[----:B------:R0:W-:Y:S01]  /*b1eb0*/  STL.64 [R1+0x4c58], R18 ;  /* 0x004c581201007387 */ /* 0x0001e20000100a00 */
[----:B------:R-:W-:-:S02]  /*b1ec0*/  F2FP.SATFINITE.E5M2.F32.PACK_AB_MERGE_C R48, R48, R44, RZ ;  /* 0x0000002c3030723e */ /* 0x000fc400048060ff */
[----:B------:R-:W-:Y:S01]  /*b1ed0*/  F2FP.SATFINITE.E5M2.F32.PACK_AB_MERGE_C R40, R41, R40, RZ ;  /* 0x000000282928723e */ /* 0x000fe200048060ff */
[----:B0-----:R-:W3:Y:S04]  /*b1ee0*/  LDL.LU.64 R18, [R1+0x5a80] ;  /* 0x005a800001127983 */ /* 0x001ee80000300a00 */
[----:B------:R-:W3:Y:S04]  /*b1ef0*/  LDL.LU R9, [R1+0x1dd8] ;  /* 0x001dd80001097983 */ /* 0x000ee80000300800 */
[----:B------:R-:W3:Y:S04]  /*b1f00*/  LDL.LU R39, [R1+0x1ddc] ;  /* 0x001ddc0001277983 */ /* 0x000ee80000300800 */
[----:B------:R-:W3:Y:S04]  /*b1f10*/  LDL.LU R44, [R1+0x1dc0] ;  /* 0x001dc000012c7983 */ /* 0x000ee80000300800 */
[----:B------:R0:W-:Y:S04]  /*b1f20*/  STL [R1+0x4c60], R48 ;  /* 0x004c603001007387 */ /* 0x0001e80000100800 */
[----:B0-----:R-:W3:Y:S04]  /*b1f30*/  LDL.LU R48, [R1+0x1dc4] ;  /* 0x001dc40001307983 */ /* 0x001ee80000300800 */
[----:B------:R0:W-:Y:S02]  /*b1f40*/  STL [R1+0x54cc], R40 ;  /* 0x0054cc2801007387 */ /* 0x0001e40000100800 */
[----:B0-----:R-:W-:-:S05]  /*b1f50*/  IADD3 R40, P1, R3, R15, RZ ;  /* 0x0000000f03287210 */ /* 0x001fca0007f3e0ff */
[----:B------:R-:W-:-:S05]  /*b1f60*/  IMAD.X R41, R4, 0x1, R37, P1 ;  /* 0x0000000104297824 */ /* 0x000fca00008e0625 */
[----:B------:R0:W-:Y:S04]  /*b1f70*/  STL.64 [R1+0x4c50], R40 ;  /* 0x004c502801007387 */ /* 0x0001e80000100a00 */
[----:B0-----:R-:W3:Y:S04]  /*b1f80*/  LDL.LU R40, [R1+0x1dc8] ;  /* 0x001dc80001287983 */ /* 0x001ee80000300800 */
[----:B------:R-:W3:Y:S01]  /*b1f90*/  LDL.LU R41, [R1+0x1dcc] ;  /* 0x001dcc0001297983 */ /* 0x000ee20000300800 */
[----:B------:R-:W-:Y:S02]  /*b1fa0*/  F2FP.SATFINITE.E5M2.F32.PACK_AB_MERGE_C R50, R51, R50, RZ ;  /* 0x000000323332723e */ /* 0x000fe400048060ff */
[----:B--2---:R-:W-:-:S02]  /*b1fb0*/  F2FP.SATFINITE.E5M2.F32.PACK_AB_MERGE_C R49, R43, R42, RZ ;  /* 0x0000002a2b31723e */ /* 0x004fc400048060ff */
[----:B------:R-:W2:Y:S04]  /*b1fc0*/  LDL.LU R42, [R1+0x1db0] ;  /* 0x001db000012a7983 */ /* 0x000ea80000300800 */
[----:B------:R0:W-:Y:S04]  /*b1fd0*/  STL [R1+0x54d0], R50 ;  /* 0x0054d03201007387 */ /* 0x0001e80000100800 */
[----:B------:R-:W2:Y:S01]  /*b1fe0*/  LDL.LU R43, [R1+0x1db4] ;  /* 0x001db400012b7983 */ /* 0x000ea20000300800 */
[----:B0-----:R-:W-:-:S03]  /*b1ff0*/  IADD3 R50, P1, R3, R14, RZ ;  /* 0x0000000e03327210 */ /* 0x001fc60007f3e0ff */
[----:B------:R0:W-:Y:S02]  /*b2000*/  STL [R1+0x5324], R49 ;  /* 0x0053243101007387 */ /* 0x0001e40000100800 */
[----:B------:R-:W-:Y:S01]  /*b2010*/  IMAD.X R51, R4, 0x1, R13, P1 ;  /* 0x0000000104337824 */ /* 0x000fe200008e060d */
[----:B------:R-:W-:-:S04]  /*b2020*/  F2FP.SATFINITE.E5M2.F32.PACK_AB_MERGE_C R52, R53, R52, RZ ;  /* 0x000000343534723e */ /* 0x000fc800048060ff */
[----:B------:R1:W-:Y:S01]  /*b2030*/  STL.64 [R1+0x1e20], R50 ;  /* 0x001e203201007387 */ /* 0x0003e20000100a00 */
[----:B0-----:R-:W-:-:S03]  /*b2040*/  F2FP.SATFINITE.E5M2.F32.PACK_AB_MERGE_C R49, R55, R54, RZ ;  /* 0x000000363731723e */ /* 0x001fc600048060ff */
[----:B------:R0:W-:Y:S01]  /*b2050*/  STL [R1+0x5374], R52 ;  /* 0x0053743401007387 */ /* 0x0001e20000100800 */
[----:B-1----:R-:W-:-:S03]  /*b2060*/  IADD3 R50, P1, R3, R12, RZ ;  /* 0x0000000c03327210 */ /* 0x002fc60007f3e0ff */
[----:B------:R1:W-:Y:S02]  /*b2070*/  STL [R1+0x5234], R49 ;  /* 0x0052343101007387 */ /* 0x0003e40000100800 */
[----:B------:R-:W-:Y:S01]  /*b2080*/  IMAD.X R51, R4, 0x1, R11, P1 ;  /* 0x0000000104337824 */ /* 0x000fe200008e060b */
[----:B0-----:R-:W-:-:S04]  /*b2090*/  F2FP.SATFINITE.E5M2.F32.PACK_AB_MERGE_C R52, R57, R56, RZ ;  /* 0x000000383934723e */ /* 0x001fc800048060ff */
[----:B------:R0:W-:Y:S01]  /*b20a0*/  STL.64 [R1+0x1e10], R50 ;  /* 0x001e103201007387 */ /* 0x0001e20000100a00 */
[----:B-1----:R-:W-:-:S03]  /*b20b0*/  F2FP.SATFINITE.E5M2.F32.PACK_AB_MERGE_C R49, R59, R58, RZ ;  /* 0x0000003a3b31723e */ /* 0x002fc600048060ff */
[----:B------:R-:W-:Y:S01]  /*b20c0*/  STL [R1+0x5220], R52 ;  /* 0x0052203401007387 */ /* 0x000fe20000100800 */
[----:B0-----:R-:W-:-:S03]  /*b20d0*/  IADD3 R50, P1, R3, R10, RZ ;  /* 0x0000000a03327210 */ /* 0x001fc60007f3e0ff */
[----:B------:R0:W-:Y:S02]  /*b20e0*/  STL [R1+0x5180], R49 ;  /* 0x0051803101007387 */ /* 0x0001e40000100800 */
[----:B------:R-:W-:Y:S01]  /*b20f0*/  IMAD.X R51, R4, 0x1, R7, P1 ;  /* 0x0000000104337824 */ /* 0x000fe200008e0607 */
[----:B----4-:R-:W-:-:S04]  /*b2100*/  F2FP.SATFINITE.E5M2.F32.PACK_AB_MERGE_C R2, R47, R2, RZ ;  /* 0x000000022f02723e */ /* 0x010fc800048060ff */
[----:B------:R1:W-:Y:S01]  /*b2110*/  STL.64 [R1+0x1e00], R50 ;  /* 0x001e003201007387 */ /* 0x0003e20000100a00 */
[----:B0-----:R-:W-:-:S05]  /*b2120*/  F2FP.SATFINITE.E5M2.F32.PACK_AB_MERGE_C R49, R61, R60, RZ ;  /* 0x0000003c3d31723e */ /* 0x001fca00048060ff */
[----:B------:R-:W-:Y:S01]  /*b2130*/  STL [R1+0x5188], R49 ;  /* 0x0051883101007387 */ /* 0x000fe20000100800 */
[----:B-1----:R-:W-:-:S03]  /*b2140*/  IADD3 R50, P1, R3, R6, RZ ;  /* 0x0000000603327210 */ /* 0x002fc60007f3e0ff */
[----:B------:R0:W-:Y:S01]  /*b2150*/  STL [R1+0x50a0], R2 ;  /* 0x0050a00201007387 */ /* 0x0001e20000100800 */
[----:B---3--:R-:W-:Y:S01]  /*b2160*/  F2FP.SATFINITE.E5M2.F32.PACK_AB_MERGE_C R0, R8, R0, RZ ;  /* 0x000000000800723e */ /* 0x008fe200048060ff */
[C---:B------:R-:W-:Y:S01]  /*b2170*/  IMAD.X R51, R4.reuse, 0x1, R5, P1 ;  /* 0x0000000104337824 */ /* 0x040fe200008e0605 */
[----:B0-----:R-:W-:Y:S02]  /*b2180*/  F2FP.SATFINITE.E5M2.F32.PACK_AB_MERGE_C R2, R45, R46, RZ ;  /* 0x0000002e2d02723e */ /* 0x001fe400048060ff */
[----:B------:R-:W-:Y:S02]  /*b2190*/  IADD3 R46, P1, R3, R36, RZ ;  /* 0x00000024032e7210 */ /* 0x000fe40007f3e0ff */
[----:B------:R-:W-:Y:S04]  /*b21a0*/  STL.64 [R1+0x1df0], R50 ;  /* 0x001df03201007387 */ /* 0x000fe80000100a00 */
[----:B------:R0:W-:Y:S01]  /*b21b0*/  STL [R1+0x50b4], R2 ;  /* 0x0050b40201007387 */ /* 0x0001e20000100800 */
[----:B------:R-:W-:-:S03]  /*b21c0*/  IMAD.X R47, R4, 0x1, R35, P1 ;  /* 0x00000001042f7824 */ /* 0x000fc600008e0623 */
[----:B------:R1:W-:Y:S01]  /*b21d0*/  STL [R1+0x4fb8], R0 ;  /* 0x004fb80001007387 */ /* 0x0003e20000100800 */
[----:B0-----:R-:W-:-:S03]  /*b21e0*/  F2FP.SATFINITE.E5M2.F32.PACK_AB_MERGE_C R2, R39, R9, RZ ;  /* 0x000000092702723e */ /* 0x001fc600048060ff */
[----:B-1----:R-:W3:Y:S04]  /*b21f0*/  LDL.LU R0, [R1+0x1db8] ;  /* 0x001db80001007983 */ /* 0x002ee80000300800 */
[----:B------:R-:W3:Y:S04]  /*b2200*/  LDL.LU R8, [R1+0x1dbc] ;  /* 0x001dbc0001087983 */ /* 0x000ee80000300800 */
[----:B------:R-:W-:Y:S04]  /*b2210*/  STL.64 [R1+0x1de0], R46 ;  /* 0x001de02e01007387 */ /* 0x000fe80000100a00 */
[----:B------:R0:W-:Y:S04]  /*b2220*/  STL [R1+0x4fb0], R2 ;  /* 0x004fb00201007387 */ /* 0x0001e80000100800 */
[----:B------:R-:W4:Y:S04]  /*b2230*/  LDL.LU R9, [R1+0x1da0] ;  /* 0x001da00001097983 */ /* 0x000f280000300800 */
[----:B------:R-:W4:Y:S01]  /*b2240*/  LDL.LU R39, [R1+0x1da4] ;  /* 0x001da40001277983 */ /* 0x000f220000300800 */
[----:B0-----:R-:W-:-:S02]  /*b2250*/  F2FP.SATFINITE.E5M2.F32.PACK_AB_MERGE_C R2, R48, R44, RZ ;  /* 0x0000002c3002723e */ /* 0x001fc400048060ff */
[----:B------:R-:W-:-:S03]  /*b2260*/  IADD3 R44, P1, R3, R34, RZ ;  /* 0x00000022032c7210 */ /* 0x000fc60007f3e0ff */
[----:B------:R0:W-:Y:S02]  /*b2270*/  STL [R1+0x4f0c], R2 ;  /* 0x004f0c0201007387 */ /* 0x0001e40000100800 */
[----:B------:R-:W-:Y:S02]  /*b2280*/  IMAD.X R45, R4, 0x1, R33, P1 ;  /* 0x00000001042d7824 */ /* 0x000fe400008e0621 */
[----:B------:R-:W4:Y:S04]  /*b2290*/  LDL.LU R50, [R1+0x1da8] ;  /* 0x001da80001327983 */ /* 0x000f280000300800 */
[----:B------:R-:W4:Y:S01]  /*b22a0*/  LDL.LU R51, [R1+0x1dac] ;  /* 0x001dac0001337983 */ /* 0x000f220000300800 */
[----:B0-----:R-:W-:-:S03]  /*b22b0*/  F2FP.SATFINITE.E5M2.F32.PACK_AB_MERGE_C R2, R41, R40, RZ ;  /* 0x000000282902723e */ /* 0x001fc600048060ff */
[----:B------:R-:W-:Y:S04]  /*b22c0*/  STL.64 [R1+0x1dd0], R44 ;  /* 0x001dd02c01007387 */ /* 0x000fe80000100a00 */
[----:B------:R2:W-:Y:S04]  /*b22d0*/  STL [R1+0x4f14], R2 ;  /* 0x004f140201007387 */ /* 0x0005e80000100800 */
[----:B------:R-:W4:Y:S04]  /*b22e0*/  LDL.LU R40, [R1+0x1d90] ;  /* 0x001d900001287983 */ /* 0x000f280000300800 */
[----:B------:R-:W4:Y:S04]  /*b22f0*/  LDL.LU R41, [R1+0x1d94] ;  /* 0x001d940001297983 */ /* 0x000f280000300800 */
[----:B------:R-:W4:Y:S04]  /*b2300*/  LDL.LU R52, [R1+0x1d98] ;  /* 0x001d980001347983 */ /* 0x000f280000300800 */
[----:B------:R-:W4:Y:S01]  /*b2310*/  LDL.LU R53, [R1+0x1d9c] ;  /* 0x001d9c0001357983 */ /* 0x000f220000300800 */
        /* <DEDUP_REMOVED lines=11> */
[----:B------:R-:W-:-:S03]  /*b23d0*/  IADD3 R42, P1, R3, R32, RZ ;  /* 0x00000020032a7210 */ /* 0x000fc60007f3e0ff */
[----:B------:R-:W2:Y:S04]  /*b23e0*/  LDL.LU R47, [R1+0x1d64] ;  /* 0x001d6400012f7983 */ /* 0x000ea80000300800 */
[----:B------:R-:W2:Y:S04]  /*b23f0*/  LDL.LU R46, [R1+0x1d68] ;  /* 0x001d6800012e7983 */ /* 0x000ea80000300800 */
[----:B------:R-:W2:Y:S01]  /*b2400*/  LDL.LU R45, [R1+0x1d6c] ;  /* 0x001d6c00012d7983 */ /* 0x000ea20000300800 */
[----:B------:R-:W-:-:S03]  /*b2410*/  IMAD.X R43, R4, 0x1, R31, P1 ;  /* 0x00000001042b7824 */ /* 0x000fc600008e061f */
[----:B------:R-:W2:Y:S04]  /*b2420*/  LDL.LU R44, [R1+0x1d50] ;  /* 0x001d5000012c7983 */ /* 0x000ea80000300800 */
[----:B------:R-:W2:Y:S04]  /*b2430*/  LDL.LU R48, [R1+0x1d54] ;  /* 0x001d540001307983 */ /* 0x000ea80000300800 */
[----:B------:R0:W-:Y:S04]  /*b2440*/  STL.64 [R1+0x1dc0], R42 ;  /* 0x001dc02a01007387 */ /* 0x0001e80000100a00 */
[----:B0-----:R-:W2:Y:S04]  /*b2450*/  LDL.LU R42, [R1+0x1d58] ;  /* 0x001d5800012a7983 */ /* 0x001ea80000300800 */
[----:B------:R-:W2:Y:S01]  /*b2460*/  LDL.LU R43, [R1+0x1d5c] ;  /* 0x001d5c00012b7983 */ /* 0x000ea20000300800 */
[----:B---3--:R-:W-:-:S02]  /*b2470*/  F2FP.SATFINITE.E5M2.F32.PACK_AB_MERGE_C R49, R8, R0, RZ ;  /* 0x000000000831723e */ /* 0x008fc400048060ff */
[----:B------:R-:W-:-:S03]  /*b2480*/  IADD3 R8, P1, R3, R30, RZ ;  /* 0x0000001e03087210 */ /* 0x000fc60007f3e0ff */
[----:B------:R-:W-:Y:S01]  /*b2490*/  STL [R1+0x4e98], R49 ;  /* 0x004e983101007387 */ /* 0x000fe20000100800 */
[----:B----4-:R-:W-:Y:S01]  /*b24a0*/  F2FP.SATFINITE.E5M2.F32.PACK_AB_MERGE_C R0, R39, R9, RZ ;  /* 0x000000092700723e */ /* 0x010fe200048060ff */
[----:B------:R-:W-:-:S04]  /*b24b0*/  IMAD.X R9, R4, 0x1, R29, P1 ;  /* 0x0000000104097824 */ /* 0x000fc800008e061d */
[----:B------:R0:W-:Y:S04]  /*b24c0*/  STL [R1+0x4e24], R0 ;  /* 0x004e240001007387 */ /* 0x0001e80000100800 */
[----:B0-----:R-:W3:Y:S04]  /*b24d0*/  LDL.LU R0, [R1+0x1d40] ;  /* 0x001d400001007983 */ /* 0x001ee80000300800 */
[----:B------:R0:W-:Y:S04]  /*b24e0*/  STL.64 [R1+0x1db0], R8 ;  /* 0x001db00801007387 */ /* 0x0001e80000100a00 */
[----:B0-----:R-:W3:Y:S04]  /*b24f0*/  LDL.LU R8, [R1+0x1d44] ;  /* 0x001d440001087983 */ /* 0x001ee80000300800 */
[----:B------:R-:W4:Y:S04]  /*b2500*/  LDL.LU R9, [R1+0x1d48] ;  /* 0x001d480001097983 */ /* 0x000f280000300800 */
[----:B------:R-:W4:Y:S01]  /*b2510*/  LDL.LU R39, [R1+0x1d4c] ;  /* 0x001d4c0001277983 */ /* 0x000f220000300800 */
[----:B------:R-:W-:-:S02]  /*b2520*/  F2FP.SATFINITE.E5M2.F32.PACK_AB_MERGE_C R50, R51, R50, RZ ;  /* 0x000000323332723e */ /* 0x000fc400048060ff */
[----:B------:R-:W-:Y:S02]  /*b2530*/  F2FP.SATFINITE.E5M2.F32.PACK_AB_MERGE_C R49, R41, R40, RZ ;  /* 0x000000282931723e */ /* 0x000fe400048060ff */
[----:B------:R-:W4:Y:S04]  /*b2540*/  LDL.LU R40, [R1+0x620] ;  /* 0x0006200001287983 */ /* 0x000f280000300800 */
[----:B------:R0:W-:Y:S04]  /*b2550*/  STL [R1+0x4e1c], R50 ;  /* 0x004e1c3201007387 */ /* 0x0001e80000100800 */
[----:B------:R-:W4:Y:S01]  /*b2560*/  LDL.LU R41, [R1+0x624] ;  /* 0x0006240001297983 */ /* 0x000f220000300800 */
[----:B0-----:R-:W-:-:S03]  /*b2570*/  IADD3 R50, P1, R3, R28, RZ ;  /* 0x0000001c03327210 */ /* 0x001fc60007f3e0ff */
[----:B------:R-:W-:Y:S02]  /*b2580*/  STL [R1+0x4d9c], R49 ;  /* 0x004d9c3101007387 */ /* 0x000fe40000100800 */
[----:B------:R-:W-:Y:S01]  /*b2590*/  IMAD.X R51, R4, 0x1, R27, P1 ;  /* 0x0000000104337824 */ /* 0x000fe200008e061b */
[----:B------:R-:W-:-:S04]  /*b25a0*/  F2FP.SATFINITE.E5M2.F32.PACK_AB_MERGE_C R52, R53, R52, RZ ;  /* 0x000000343534723e */ /* 0x000fc800048060ff */
[----:B------:R0:W-:Y:S04]  /*b25b0*/  STL.64 [R1+0x1da0], R50 ;  /* 0x001da03201007387 */ /* 0x0001e80000100a00 */
[----:B------:R1:W-:Y:S01]  /*b25c0*/  STL [R1+0x4db0], R52 ;  /* 0x004db03401007387 */ /* 0x0003e20000100800 */
[----:B0-----:R-:W-:-:S05]  /*b25d0*/  IADD3 R50, P1, R3, R26, RZ ;  /* 0x0000001a03327210 */ /* 0x001fca0007f3e0ff */
[----:B------:R-:W-:Y:S01]  /*b25e0*/  IMAD.X R51, R4, 0x1, R25, P1 ;  /* 0x0000000104337824 */ /* 0x000fe200008e0619 */
[----:B--2---:R-:W-:-:S05]  /*b25f0*/  F2FP.SATFINITE.E5M2.F32.PACK_AB_MERGE_C R49, R55, R54, RZ ;  /* 0x000000363731723e */ /* 0x004fca00048060ff */
[----:B------:R0:W-:Y:S04]  /*b2600*/  STL [R1+0x4d28], R49 ;  /* 0x004d283101007387 */ /* 0x0001e80000100800 */
[----:B------:R2:W-:Y:S01]  /*b2610*/  STL.64 [R1+0x1d90], R50 ;  /* 0x001d903201007387 */ /* 0x0005e20000100a00 */
[----:B-1----:R-:W-:Y:S02]  /*b2620*/  F2FP.SATFINITE.E5M2.F32.PACK_AB_MERGE_C R52, R57, R56, RZ ;  /* 0x000000383934723e */ /* 0x002fe400048060ff */
[----:B0-----:R-:W-:Y:S02]  /*b2630*/  F2FP.SATFINITE.E5M2.F32.PACK_AB_MERGE_C R49, R59, R58, RZ ;  /* 0x0000003a3b31723e */ /* 0x001fe400048060ff */
[----:B--2---:R-:W-:Y:S01]  /*b2640*/  IADD3 R50, P1, R3, R24, RZ ;  /* 0x0000001803327210 */ /* 0x004fe20007f3e0ff */
[----:B------:R-:W-:Y:S04]  /*b2650*/  STL [R1+0x4d2c], R52 ;  /* 0x004d2c3401007387 */ /* 0x000fe80000100800 */
[----:B------:R-:W-:Y:S01]  /*b2660*/  IMAD.X R51, R4, 0x1, R23, P1 ;  /* 0x0000000104337824 */ /* 0x000fe200008e0617 */
[----:B------:R0:W-:Y:S04]  /*b2670*/  STL [R1+0x4cdc], R49 ;  /* 0x004cdc3101007387 */ /* 0x0001e80000100800 */
[----:B------:R1:W-:Y:S01]  /*b2680*/  STL.64 [R1+0x1d80], R50 ;  /* 0x001d803201007387 */ /* 0x0003e20000100a00 */
[----:B------:R-:W-:-:S02]  /*b2690*/  F2FP.SATFINITE.E5M2.F32.PACK_AB_MERGE_C R2, R47, R2, RZ ;  /* 0x000000022f02723e */ /* 0x000fc400048060ff */
[----:B0-----:R-:W-:Y:S02]  /*b26a0*/  F2FP.SATFINITE.E5M2.F32.PACK_AB_MERGE_C R49, R61, R60, RZ ;  /* 0x0000003c3d31723e */ /* 0x001fe400048060ff */
[----:B-1----:R-:W-:-:S03]  /*b26b0*/  IADD3 R50, P1, R3, R22, RZ ;  /* 0x0000001603327210 */ /* 0x002fc60007f3e0ff */
[----:B------:R-:W-:Y:S01]  /*b26c0*/  STL [R1+0x4cd8], R49 ;  /* 0x004cd83101007387 */ /* 0x000fe20000100800 */
[----:B------:R-:W-:-:S03]  /*b26d0*/  F2FP.SATFINITE.E5M2.F32.PACK_AB_MERGE_C R46, R45, R46, RZ ;  /* 0x0000002e2d2e723e */ /* 0x000fc600048060ff */
[----:B------:R0:W-:Y:S01]  /*b26e0*/  STL [R1+0x4ca8], R2 ;  /* 0x004ca80201007387 */ /* 0x0001e20000100800 */
[----:B------:R-:W-:Y:S01]  /*b26f0*/  IMAD.X R51, R4, 0x1, R21, P1 ;  /* 0x0000000104337824 */ /* 0x000fe200008e0615 */
[----:B0-----:R-:W-:Y:S02]  /*b2700*/  F2FP.SATFINITE.E5M2.F32.PACK_AB_MERGE_C R2, R48, R44, RZ ;  /* 0x0000002c3002723e */ /* 0x001fe400048060ff */
[----:B------:R-:W-:Y:S02]  /*b2710*/  IADD3 R44, P1, R3, R20, RZ ;  /* 0x00000014032c7210 */ /* 0x000fe40007f3e0ff */
[----:B------:R-:W-:Y:S03]  /*b2720*/  STL.64 [R1+0x1d70], R50 ;  /* 0x001d703201007387 */ /* 0x000fe60000100a00 */
[----:B------:R-:W-:Y:S01]  /*b2730*/  IMAD.X R45, R4, 0x1, R19, P1 ;  /* 0x00000001042d7824 */ /* 0x000fe200008e0613 */
[----:B------:R-:W-:Y:S04]  /*b2740*/  STL [R1+0x4cac], R46 ;  /* 0x004cac2e01007387 */ /* 0x000fe80000100800 */
[----:B------:R0:W-:Y:S04]  /*b2750*/  STL [R1+0x4c88], R2 ;  /* 0x004c880201007387 */ /* 0x0001e80000100800 */
[----:B------:R1:W-:Y:S01]  /*b2760*/  STL.64 [R1+0x1d60], R44 ;  /* 0x001d602c01007387 */ /* 0x0003e20000100a00 */
[----:B0-----:R-:W-:-:S03]  /*b2770*/  F2FP.SATFINITE.E5M2.F32.PACK_AB_MERGE_C R2, R43, R42, RZ ;  /* 0x0000002a2b02723e */ /* 0x001fc600048060ff */
[----:B-1----:R-:W2:Y:S04]  /*b2780*/  LDL.LU R44, [R1+0x628] ;  /* 0x00062800012c7983 */ /* 0x002ea80000300800 */
[----:B------:R-:W2:Y:S04]  /*b2790*/  LDL.LU R48, [R1+0x62c] ;  /* 0x00062c0001307983 */ /* 0x000ea80000300800 */
[----:B------:R3:W-:Y:S04]  /*b27a0*/  STL [R1+0x4c84], R2 ;  /* 0x004c840201007387 */ /* 0x0007e80000100800 */
[----:B------:R-:W2:Y:S04]  /*b27b0*/  LDL.LU R42, [R1+0x1d30] ;  /* 0x001d3000012a7983 */ /* 0x000ea80000300800 */
[----:B------:R-:W2:Y:S01]  /*b27c0*/  LDL.LU R43, [R1+0x1d34] ;  /* 0x001d3400012b7983 */ /* 0x000ea20000300800 */
[----:B------:R-:W-:-:S05]  /*b27d0*/  IADD3 R46, P1, R3, R18, RZ ;  /* 0x00000012032e7210 */ /* 0x000fca0007f3e0ff */
[----:B------:R-:W-:Y:S01]  /*b27e0*/  IMAD.X R47, R4, 0x1, R17, P1 ;  /* 0x00000001042f7824 */ /* 0x000fe200008e0611 */
[----:B---3--:R-:W-:Y:S02]  /*b27f0*/  F2FP.SATFINITE.E5M2.F32.PACK_AB_MERGE_C R2, R8, R0, RZ ;  /* 0x000000000802723e */ /* 0x008fe400048060ff */
[----:B----4-:R-:W-:Y:S02]  /*b2800*/  F2FP.SATFINITE.E5M2.F32.PACK_AB_MERGE_C R0, R39, R9, RZ ;  /* 0x000000092700723e */ /* 0x010fe400048060ff */
[----:B------:R-:W3:Y:S04]  /*b2810*/  LDL.LU R9, [R1+0x1d38] ;  /* 0x001d380001097983 */ /* 0x000ee80000300800 */
[----:B------:R-:W-:Y:S04]  /*b2820*/  STL.64 [R1+0x1d50], R46 ;  /* 0x001d502e01007387 */ /* 0x000fe80000100a00 */
[----:B------:R-:W-:Y:S04]  /*b2830*/  STL [R1+0x23fc], R2 ;  /* 0x0023fc0201007387 */ /* 0x000fe80000100800 */
[----:B------:R-:W3:Y:S04]  /*b2840*/  LDL.LU R39, [R1+0x1d3c] ;  /* 0x001d3c0001277983 */ /* 0x000ee80000300800 */
[----:B------:R0:W-:Y:S04]  /*b2850*/  STL [R1+0x240c], R0 ;  /* 0x00240c0001007387 */ /* 0x0001e80000100800 */
[----:B0-----:R-:W4:Y:S04]  /*b2860*/  LDL.LU R0, [R1+0x1d20] ;  /* 0x001d200001007983 */ /* 0x001f280000300800 */
[----:B------:R-:W4:Y:S01]  /*b2870*/  LDL.LU R8, [R1+0x1d24] ;  /* 0x001d240001087983 */ /* 0x000f220000300800 */
[----:B------:R-:W-:Y:S01]  /*b2880*/  F2FP.SATFINITE.E5M2.F32.PACK_AB_MERGE_C R2, R41, R40, RZ ;  /* 0x000000282902723e */ /* 0x000fe200048060ff */
[----:B------:R-:W-:Y:S01]  /*b2890*/  VIADD R3, R3, UR6 ;  /* 0x0000000603037c36 */ /* 0x000fe20008000000 */
[----:B------:R-:W-:-:S03]  /*b28a0*/  ULDC UR6, c[0x0][0x248] ;  /* 0x0000920000067ab9 */ /* 0x000fc60000000800 */
[----:B------:R0:W-:Y:S01]  /*b28b0*/  STL [R1+0x2394], R2 ;  /* 0x0023940201007387 */ /* 0x0001e20000100800 */
[----:B------:R-:W-:Y:S02]  /*b28c0*/  SHF.R.S32.HI R4, RZ, 0x1f, R3 ;  /* 0x0000001fff047819 */ /* 0x000fe40000011403 */
[----:B------:R-:W-:Y:S01]  /*b28d0*/  IADD3 R40, P1, R3, R16, RZ ;  /* 0x0000001003287210 */ /* 0x000fe20007f3e0ff */
[----:B------:R-:W4:Y:S04]  /*b28e0*/  LDL.LU R52, [R1+0x1d28] ;  /* 0x001d280001347983 */ /* 0x000f280000300800 */
[----:B------:R-:W4:Y:S01]  /*b28f0*/  LDL.LU R53, [R1+0x1d2c] ;  /* 0x001d2c0001357983 */ /* 0x000f220000300800 */
[----:B------:R-:W-:-:S03]  /*b2900*/  IMAD.X R41, R4, 0x1, R38, P1 ;  /* 0x0000000104297824 */ /* 0x000fc600008e0626 */
[----:B------:R-:W4:Y:S04]  /*b2910*/  LDL.LU R54, [R1+0x1d10] ;  /* 0x001d100001367983 */ /* 0x000f280000300800 */
[----:B------:R-:W4:Y:S04]  /*b2920*/  LDL.LU R55, [R1+0x1d14] ;  /* 0x001d140001377983 */ /* 0x000f280000300800 */
[----:B------:R-:W4:Y:S04]  /*b2930*/  LDL.LU R56, [R1+0x1d18] ;  /* 0x001d180001387983 */ /* 0x000f280000300800 */
[----:B------:R-:W4:Y:S04]  /*b2940*/  LDL.LU R57, [R1+0x1d1c] ;  /* 0x001d1c0001397983 */ /* 0x000f280000300800 */
[----:B------:R-:W4:Y:S04]  /*b2950*/  LDL.LU R58, [R1+0x1d00] ;  /* 0x001d0000013a7983 */ /* 0x000f280000300800 */
[----:B------:R1:W-:Y:S04]  /*b2960*/  STL.64 [R1+0x1d48], R40 ;  /* 0x001d482801007387 */ /* 0x0003e80000100a00 */
[----:B------:R-:W4:Y:S04]  /*b2970*/  LDL.LU R59, [R1+0x1d04] ;  /* 0x001d0400013b7983 */ /* 0x000f280000300800 */
[----:B------:R-:W4:Y:S04]  /*b2980*/  LDL.LU R60, [R1+0x1d08] ;  /* 0x001d0800013c7983 */ /* 0x000f280000300800 */
[----:B------:R-:W4:Y:S04]  /*b2990*/  LDL.LU R61, [R1+0x1d0c] ;  /* 0x001d0c00013d7983 */ /* 0x000f280000300800 */
[----:B0-----:R-:W4:Y:S04]  /*b29a0*/  LDL.LU R2, [R1+0x1cf0] ;  /* 0x001cf00001027983 */ /* 0x001f280000300800 */
[----:B------:R-:W4:Y:S04]  /*b29b0*/  LDL.LU R47, [R1+0x1cf4] ;  /* 0x001cf400012f7983 */ /* 0x000f280000300800 */
[----:B------:R-:W4:Y:S04]  /*b29c0*/  LDL.LU R46, [R1+0x1cf8] ;  /* 0x001cf800012e7983 */ /* 0x000f280000300800 */
[----:B------:R-:W4:Y:S04]  /*b29d0*/  LDL.LU R45, [R1+0x1cfc] ;  /* 0x001cfc00012d7983 */ /* 0x000f280000300800 */
[----:B-1----:R-:W4:Y:S04]  /*b29e0*/  LDL.LU R40, [R1+0x1ce0] ;  /* 0x001ce00001287983 */ /* 0x002f280000300800 */
[----:B------:R-:W4:Y:S01]  /*b29f0*/  LDL.LU R41, [R1+0x1ce4] ;  /* 0x001ce40001297983 */ /* 0x000f220000300800 */
[----:B--2---:R-:W-:-:S02]  /*b2a00*/  F2FP.SATFINITE.E5M2.F32.PACK_AB_MERGE_C R48, R48, R44, RZ ;  /* 0x0000002c3030723e */ /* 0x004fc400048060ff */
[----:B------:R-:W-:Y:S02]  /*b2a10*/  F2FP.SATFINITE.E5M2.F32.PACK_AB_MERGE_C R44, R43, R42, RZ ;  /* 0x0000002a2b2c723e */ /* 0x000fe400048060ff */
[----:B------:R-:W2:Y:S04]  /*b2a20*/  LDL.LU R42, [R1+0x1ce8] ;  /* 0x001ce800012a7983 */ /* 0x000ea80000300800 */
[----:B------:R0:W-:Y:S04]  /*b2a30*/  STL [R1+0x2398], R48 ;  /* 0x0023983001007387 */ /* 0x0001e80000100800 */
[----:B------:R-:W2:Y:S01]  /*b2a40*/  LDL.LU R43, [R1+0x1cec] ;  /* 0x001cec00012b7983 */ /* 0x000ea20000300800 */
[----:B0-----:R-:W-:-:S03]  /*b2a50*/  IADD3 R48, P1, R3, R15, RZ ;  /* 0x0000000f03307210 */ /* 0x001fc60007f3e0ff */
[----:B------:R0:W-:Y:S02]  /*b2a60*/  STL [R1+0x54bc], R44 ;  /* 0x0054bc2c01007387 */ /* 0x0001e40000100800 */
[----:B------:R-:W-:Y:S02]  /*b2a70*/  IMAD.X R49, R4, 0x1, R37, P1 ;  /* 0x0000000104317824 */ /* 0x000fe400008e0625 */
[----:B0-----:R-:W2:Y:S04]  /*b2a80*/  LDL.LU R44, [R1+0x1cd0] ;  /* 0x001cd000012c7983 */ /* 0x001ea80000300800 */
[----:B------:R0:W-:Y:S04]  /*b2a90*/  STL.64 [R1+0x1d40], R48 ;  /* 0x001d403001007387 */ /* 0x0001e80000100a00 */
[----:B0-----:R-:W2:Y:S01]  /*b2aa0*/  LDL.LU R48, [R1+0x1cd4] ;  /* 0x001cd40001307983 */ /* 0x001ea20000300800 */
[----:B---3--:R-:W-:-:S03]  /*b2ab0*/  F2FP.SATFINITE.E5M2.F32.PACK_AB_MERGE_C R49, R39, R9, RZ ;  /* 0x000000092731723e */ /* 0x008fc600048060ff */
[----:B------:R-:W3:Y:S04]  /*b2ac0*/  LDL.LU R9, [R1+0x1cd8] ;  /* 0x001cd80001097983 */ /* 0x000ee80000300800 */
[----:B------:R-:W3:Y:S01]  /*b2ad0*/  LDL.LU R39, [R1+0x1cdc] ;  /* 0x001cdc0001277983 */ /* 0x000ee20000300800 */
[----:B------:R-:W-:-:S03]  /*b2ae0*/  IADD3 R50, P1, R3, R14, RZ ;  /* 0x0000000e03327210 */ /* 0x000fc60007f3e0ff */
[----:B------:R-:W-:Y:S01]  /*b2af0*/  STL [R1+0x54c0], R49 ;  /* 0x0054c03101007387 */ /* 0x000fe20000100800 */
[----:B----4-:R-:W-:Y:S01]  /*b2b00*/  F2FP.SATFINITE.E5M2.F32.PACK_AB_MERGE_C R0, R8, R0, RZ ;  /* 0x000000000800723e */ /* 0x010fe200048060ff */
[----:B------:R-:W-:-:S04]  /*b2b10*/  IMAD.X R51, R4, 0x1, R13, P1 ;  /* 0x0000000104337824 */ /* 0x000fc800008e060d */
[----:B------:R0:W-:Y:S04]  /*b2b20*/  STL [R1+0x5310], R0 ;  /* 0x0053100001007387 */ /* 0x0001e80000100800 */
[----:B0-----:R-:W4:Y:S04]  /*b2b30*/  LDL.LU R0, [R1+0x1cc0] ;  /* 0x001cc00001007983 */ /* 0x001f280000300800 */
[----:B------:R-:W4:Y:S01]  /*b2b40*/  LDL.LU R8, [R1+0x1cc4] ;  /* 0x001cc40001087983 */ /* 0x000f220000300800 */
[----:B------:R-:W-:-:S03]  /*b2b50*/  F2FP.SATFINITE.E5M2.F32.PACK_AB_MERGE_C R52, R53, R52, RZ ;  /* 0x000000343534723e */ /* 0x000fc600048060ff */
[----:B------:R0:W-:Y:S01]  /*b2b60*/  STL.64 [R1+0x1d38], R50 ;  /* 0x001d383201007387 */ /* 0x0001e20000100a00 */
[----:B------:R-:W-:-:S03]  /*b2b70*/  F2FP.SATFINITE.E5M2.F32.PACK_AB_MERGE_C R49, R55, R54, RZ ;  /* 0x000000363731723e */ /* 0x000fc600048060ff */
[----:B------:R-:W-:Y:S01]  /*b2b80*/  STL [R1+0x5350], R52 ;  /* 0x0053503401007387 */ /* 0x000fe20000100800 */
[----:B0-----:R-:W-:-:S03]  /*b2b90*/  IADD3 R50, P1, R3, R12, RZ ;  /* 0x0000000c03327210 */ /* 0x001fc60007f3e0ff */
[----:B------:R0:W-:Y:S02]  /*b2ba0*/  STL.64 [R1+0x5a78], R12 ;  /* 0x005a780c01007387 */ /* 0x0001e40000100a00 */
[----:B------:R-:W-:Y:S02]  /*b2bb0*/  IMAD.X R51, R4, 0x1, R11, P1 ;  /* 0x0000000104337824 */ /* 0x000fe400008e060b */
[----:B------:R1:W-:Y:S04]  /*b2bc0*/  STL [R1+0x5214], R49 ;  /* 0x0052143101007387 */ /* 0x0003e80000100800 */
[----:B------:R1:W-:Y:S01]  /*b2bd0*/  STL.64 [R1+0x1d30], R50 ;  /* 0x001d303201007387 */ /* 0x0003e20000100a00 */
[----:B0-----:R-:W-:Y:S02]  /*b2be0*/  IADD3 R12, P1, R3, R10, RZ ;  /* 0x0000000a030c7210 */ /* 0x001fe40007f3e0ff */
[----:B-1----:R-:W-:-:S03]  /*b2bf0*/  F2FP.SATFINITE.E5M2.F32.PACK_AB_MERGE_C R49, R59, R58, RZ ;  /* 0x0000003a3b31723e */ /* 0x002fc600048060ff */
[----:B------:R-:W-:Y:S01]  /*b2c00*/  IMAD.X R13, R4, 0x1, R7, P1 ;  /* 0x00000001040d7824 */ /* 0x000fe200008e0607 */
[----:B------:R-:W-:-:S05]  /*b2c10*/  F2FP.SATFINITE.E5M2.F32.PACK_AB_MERGE_C R50, R57, R56, RZ ;  /* 0x000000383932723e */ /* 0x000fca00048060ff */
[----:B------:R-:W-:Y:S04]  /*b2c20*/  STL [R1+0x5200], R50 ;  /* 0x0052003201007387 */ /* 0x000fe80000100800 */
[----:B------:R0:W-:Y:S04]  /*b2c30*/  STL [R1+0x516c], R49 ;  /* 0x00516c3101007387 */ /* 0x0001e80000100800 */
[----:B------:R1:W-:Y:S01]  /*b2c40*/  STL.64 [R1+0x1d28], R12 ;  /* 0x001d280c01007387 */ /* 0x0003e20000100a00 */
[----:B------:R-:W-:Y:S02]  /*b2c50*/  F2FP.SATFINITE.E5M2.F32.PACK_AB_MERGE_C R2, R47, R2, RZ ;  /* 0x000000022f02723e */ /* 0x000fe400048060ff */
[----:B0-----:R-:W-:-:S02]  /*b2c60*/  F2FP.SATFINITE.E5M2.F32.PACK_AB_MERGE_C R49, R61, R60, RZ ;  /* 0x0000003c3d31723e */ /* 0x001fc400048060ff */
[----:B-1----:R-:W-:-:S03]  /*b2c70*/  IADD3 R12, P1, R3, R6, RZ ;  /* 0x00000006030c7210 */ /* 0x002fc60007f3e0ff */
[----:B------:R-:W-:Y:S02]  /*b2c80*/  STL [R1+0x515c], R49 ;  /* 0x00515c3101007387 */ /* 0x000fe40000100800 */
[----:B------:R-:W-:Y:S02]  /*b2c90*/  IMAD.X R13, R4, 0x1, R5, P1 ;  /* 0x00000001040d7824 */ /* 0x000fe400008e0605 */
[----:B------:R0:W-:Y:S01]  /*b2ca0*/  STL [R1+0x50a8], R2 ;  /* 0x0050a80201007387 */ /* 0x0001e20000100800 */
[----:B------:R-:W-:-:S03]  /*b2cb0*/  F2FP.SATFINITE.E5M2.F32.PACK_AB_MERGE_C R45, R45, R46, RZ ;  /* 0x0000002e2d2d723e */ /* 0x000fc600048060ff */
[----:B------:R1:W-:Y:S01]  /*b2cc0*/  STL.64 [R1+0x1d20], R12 ;  /* 0x001d200c01007387 */ /* 0x0003e20000100a00 */
[----:B0-----:R-:W-:-:S03]  /*b2cd0*/  F2FP.SATFINITE.E5M2.F32.PACK_AB_MERGE_C R2, R41, R40, RZ ;  /* 0x000000282902723e */ /* 0x001fc600048060ff */
[----:B------:R-:W-:Y:S01]  /*b2ce0*/  STL [R1+0x5090], R45 ;  /* 0x0050902d01007387 */ /* 0x000fe20000100800 */
[----:B-1----:R-:W-:-:S03]  /*b2cf0*/  IADD3 R12, P1, R3, R36, RZ ;  /* 0x00000024030c7210 */ /* 0x002fc60007f3e0ff */
[----:B------:R2:W-:Y:S02]  /*b2d00*/  STL [R1+0x4fa4], R2 ;  /* 0x004fa40201007387 */ /* 0x0005e40000100800 */
[----:B------:R-:W-:Y:S02]  /*b2d10*/  IMAD.X R13, R4, 0x1, R35, P1 ;  /* 0x00000001040d7824 */ /* 0x000fe400008e0623 */
[----:B------:R-:W4:Y:S04]  /*b2d20*/  LDL.LU R40, [R1+0x1cc8] ;  /* 0x001cc80001287983 */ /* 0x000f280000300800 */
[----:B------:R-:W4:Y:S04]  /*b2d30*/  LDL.LU R41, [R1+0x1ccc] ;  /* 0x001ccc0001297983 */ /* 0x000f280000300800 */
[----:B------:R0:W-:Y:S01]  /*b2d40*/  STL.64 [R1+0x1d18], R12 ;  /* 0x001d180c01007387 */ /* 0x0001e20000100a00 */
[----:B--2---:R-:W-:-:S03]  /*b2d50*/  F2FP.SATFINITE.E5M2.F32.PACK_AB_MERGE_C R2, R43, R42, RZ ;  /* 0x0000002a2b02723e */ /* 0x004fc600048060ff */
[----:B------:R-:W2:Y:S04]  /*b2d60*/  LDL.LU R42, [R1+0x1cb0] ;  /* 0x001cb000012a7983 */ /* 0x000ea80000300800 */
[----:B------:R-:W2:Y:S01]  /*b2d70*/  LDL.LU R43, [R1+0x1cb4] ;  /* 0x001cb400012b7983 */ /* 0x000ea20000300800 */
[----:B0-----:R-:W-:-:S03]  /*b2d80*/  IADD3 R12, P1, R3, R34, RZ ;  /* 0x00000022030c7210 */ /* 0x001fc60007f3e0ff */
[----:B------:R0:W-:Y:S02]  /*b2d90*/  STL [R1+0x4f94], R2 ;  /* 0x004f940201007387 */ /* 0x0001e40000100800 */
[----:B------:R-:W-:Y:S01]  /*b2da0*/  IMAD.X R13, R4, 0x1, R33, P1 ;  /* 0x00000001040d7824 */ /* 0x000fe200008e0621 */
[----:B0-----:R-:W-:-:S05]  /*b2db0*/  F2FP.SATFINITE.E5M2.F32.PACK_AB_MERGE_C R2, R48, R44, RZ ;  /* 0x0000002c3002723e */ /* 0x001fca00048060ff */
[----:B------:R3:W-:Y:S04]  /*b2dc0*/  STL [R1+0x4f08], R2 ;  /* 0x004f080201007387 */ /* 0x0007e80000100800 */
[----:B------:R-:W2:Y:S04]  /*b2dd0*/  LDL.LU R50, [R1+0x1cb8] ;  /* 0x001cb80001327983 */ /* 0x000ea80000300800 */
[----:B------:R-:W2:Y:S04]  /*b2de0*/  LDL.LU R51, [R1+0x1cbc] ;  /* 0x001cbc0001337983 */ /* 0x000ea80000300800 */
[----:B------:R0:W-:Y:S01]  /*b2df0*/  STL.64 [R1+0x1d10], R12 ;  /* 0x001d100c01007387 */ /* 0x0001e20000100a00 */
[----:B---3--:R-:W-:-:S05]  /*b2e00*/  F2FP.SATFINITE.E5M2.F32.PACK_AB_MERGE_C R2, R39, R9, RZ ;  /* 0x000000092702723e */ /* 0x008fca00048060ff */
[----:B------:R1:W-:Y:S04]  /*b2e10*/  STL [R1+0x4f00], R2 ;  /* 0x004f000201007387 */ /* 0x0003e80000100800 */
[----:B------:R-:W3:Y:S04]  /*b2e20*/  LDL.LU R9, [R1+0x1ca0] ;  /* 0x001ca00001097983 */ /* 0x000ee80000300800 */
[----:B------:R-:W3:Y:S04]  /*b2e30*/  LDL.LU R39, [R1+0x1ca4] ;  /* 0x001ca40001277983 */ /* 0x000ee80000300800 */
[----:B------:R-:W3:Y:S04]  /*b2e40*/  LDL.LU R52, [R1+0x1ca8] ;  /* 0x001ca80001347983 */ /* 0x000ee80000300800 */
[----:B------:R-:W3:Y:S01]  /*b2e50*/  LDL.LU R53, [R1+0x1cac] ;  /* 0x001cac0001357983 */ /* 0x000ee20000300800 */
[----:B----4-:R-:W-:-:S05]  /*b2e60*/  F2FP.SATFINITE.E5M2.F32.PACK_AB_MERGE_C R0, R8, R0, RZ ;  /* 0x000000000800723e */ /* 0x010fca00048060ff */
[----:B------:R4:W-:Y:S04]  /*b2e70*/  STL [R1+0x4e84], R0 ;  /* 0x004e840001007387 */ /* 0x0009e80000100800 */
[----:B------:R-:W3:Y:S04]  /*b2e80*/  LDL.LU R54, [R1+0x1c90] ;  /* 0x001c900001367983 */ /* 0x000ee80000300800 */
[----:B------:R-:W3:Y:S01]  /*b2e90*/  LDL.LU R55, [R1+0x1c94] ;  /* 0x001c940001377983 */ /* 0x000ee20000300800 */
[----:B0-----:R-:W-:-:S03]  /*b2ea0*/  IADD3 R12, P1, R3, R32, RZ ;  /* 0x00000020030c7210 */ /* 0x001fc60007f3e0ff */
[----:B------:R-:W3:Y:S04]  /*b2eb0*/  LDL.LU R56, [R1+0x1c98] ;  /* 0x001c980001387983 */ /* 0x000ee80000300800 */
[----:B------:R-:W3:Y:S04]  /*b2ec0*/  LDL.LU R57, [R1+0x1c9c] ;  /* 0x001c9c0001397983 */ /* 0x000ee80000300800 */
[----:B------:R-:W3:Y:S04]  /*b2ed0*/  LDL.LU R58, [R1+0x1c80] ;  /* 0x001c8000013a7983 */ /* 0x000ee80000300800 */
[----:B------:R-:W3:Y:S01]  /*b2ee0*/  LDL.LU R59, [R1+0x1c84] ;  /* 0x001c8400013b7983 */ /* 0x000ee20000300800 */
[----:B------:R-:W-:-:S03]  /*b2ef0*/  IMAD.X R13, R4, 0x1, R31, P1 ;  /* 0x00000001040d7824 */ /* 0x000fc600008e061f */
[----:B------:R-:W3:Y:S04]  /*b2f00*/  LDL.LU R60, [R1+0x1c88] ;  /* 0x001c8800013c7983 */ /* 0x000ee80000300800 */
[----:B------:R-:W3:Y:S04]  /*b2f10*/  LDL.LU R61, [R1+0x1c8c] ;  /* 0x001c8c00013d7983 */ /* 0x000ee80000300800 */
[----:B-1----:R-:W3:Y:S04]  /*b2f20*/  LDL.LU R2, [R1+0x1c70] ;  /* 0x001c700001027983 */ /* 0x002ee80000300800 */
[----:B------:R-:W-:Y:S04]  /*b2f30*/  STL.64 [R1+0x1d08], R12 ;  /* 0x001d080c01007387 */ /* 0x000fe80000100a00 */
[----:B------:R-:W3:Y:S04]  /*b2f40*/  LDL.LU R47, [R1+0x1c74] ;  /* 0x001c7400012f7983 */ /* 0x000ee80000300800 */
[----:B------:R-:W3:Y:S04]  /*b2f50*/  LDL.LU R46, [R1+0x1c78] ;  /* 0x001c7800012e7983 */ /* 0x000ee80000300800 */
[----:B------:R-:W3:Y:S04]  /*b2f60*/  LDL.LU R45, [R1+0x1c7c] ;  /* 0x001c7c00012d7983 */ /* 0x000ee80000300800 */
[----:B------:R-:W3:Y:S04]  /*b2f70*/  LDL.LU R44, [R1+0x1c60] ;  /* 0x001c6000012c7983 */ /* 0x000ee80000300800 */
[----:B------:R-:W3:Y:S01]  /*b2f80*/  LDL.LU R48, [R1+0x1c64] ;  /* 0x001c640001307983 */ /* 0x000ee20000300800 */
[----:B----4-:R-:W-:-:S03]  /*b2f90*/  F2FP.SATFINITE.E5M2.F32.PACK_AB_MERGE_C R0, R41, R40, RZ ;  /* 0x000000282900723e */ /* 0x010fc600048060ff */
[----:B------:R-:W4:Y:S04]  /*b2fa0*/  LDL.LU R40, [R1+0x1c68] ;  /* 0x001c680001287983 */ /* 0x000f280000300800 */
[----:B------:R-:W4:Y:S04]  /*b2fb0*/  LDL.LU R41, [R1+0x1c6c] ;  /* 0x001c6c0001297983 */ /* 0x000f280000300800 */
[----:B------:R0:W-:Y:S04]  /*b2fc0*/  STL [R1+0x4e7c], R0 ;  /* 0x004e7c0001007387 */ /* 0x0001e80000100800 */
[----:B0-----:R-:W4:Y:S04]  /*b2fd0*/  LDL.LU R0, [R1+0x1c50] ;  /* 0x001c500001007983 */ /* 0x001f280000300800 */
[----:B------:R-:W4:Y:S01]  /*b2fe0*/  LDL.LU R8, [R1+0x1c54] ;  /* 0x001c540001087983 */ /* 0x000f220000300800 */
[----:B--2---:R-:W-:-:S05]  /*b2ff0*/  F2FP.SATFINITE.E5M2.F32.PACK_AB_MERGE_C R12, R43, R42, RZ ;  /* 0x0000002a2b0c723e */ /* 0x004fca00048060ff */
[----:B------:R0:W-:Y:S04]  /*b3000*/  STL [R1+0x4e08], R12 ;  /* 0x004e080c01007387 */ /* 0x0001e80000100800 */
[----:B------:R-:W2:Y:S04]  /*b3010*/  LDL.LU R42, [R1+0x1c58] ;  /* 0x001c5800012a7983 */ /* 0x000ea80000300800 */
[----:B------:R-:W2:Y:S01]  /*b3020*/  LDL.LU R43, [R1+0x1c5c] ;  /* 0x001c5c00012b7983 */ /* 0x000ea20000300800 */
[----:B0-----:R-:W-:-:S05]  /*b3030*/  IADD3 R12, P1, R3, R30, RZ ;  /* 0x0000001e030c7210 */ /* 0x001fca0007f3e0ff */
[----:B------:R-:W-:-:S05]  /*b3040*/  IMAD.X R13, R4, 0x1, R29, P1 ;  /* 0x00000001040d7824 */ /* 0x000fca00008e061d */
[----:B------:R0:W-:Y:S02]  /*b3050*/  STL.64 [R1+0x1d00], R12 ;  /* 0x001d000c01007387 */ /* 0x0001e40000100a00 */
[----:B0-----:R-:W-:Y:S02]  /*b3060*/  F2FP.SATFINITE.E5M2.F32.PACK_AB_MERGE_C R13, R51, R50, RZ ;  /* 0x00000032330d723e */ /* 0x001fe400048060ff */
[----:B---3--:R-:W-:Y:S02]  /*b3070*/  F2FP.SATFINITE.E5M2.F32.PACK_AB_MERGE_C R12, R39, R9, RZ ;  /* 0x00000009270c723e */ /* 0x008fe400048060ff */
[----:B------:R-:W3:Y:S04]  /*b3080*/  LDL.LU R9, [R1+0x610] ;  /* 0x0006100001097983 */ /* 0x000ee80000300800 */
[----:B------:R-:W-:Y:S04]  /*b3090*/  STL [R1+0x4e00], R13 ;  /* 0x004e000d01007387 */ /* 0x000fe80000100800 */
[----:B------:R-:W3:Y:S04]  /*b30a0*/  LDL.LU R39, [R1+0x614] ;  /* 0x0006140001277983 */ /* 0x000ee80000300800 */
[----:B------:R0:W-:Y:S02]  /*b30b0*/  STL [R1+0x4d80], R12 ;  /* 0x004d800c01007387 */ /* 0x0001e40000100800 */
[----:B0-----:R-:W-:-:S05]  /*b30c0*/  IADD3 R12, P1, R3, R28, RZ ;  /* 0x0000001c030c7210 */ /* 0x001fca0007f3e0ff */
[----:B------:R-:W-:Y:S01]  /*b30d0*/  IMAD.X R13, R4, 0x1, R27, P1 ;  /* 0x00000001040d7824 */ /* 0x000fe200008e061b */
[----:B------:R-:W-:-:S04]  /*b30e0*/  F2FP.SATFINITE.E5M2.F32.PACK_AB_MERGE_C R50, R53, R52, RZ ;  /* 0x000000343532723e */ /* 0x000fc800048060ff */
[----:B------:R0:W-:Y:S01]  /*b30f0*/  STL.64 [R1+0x1cf8], R12 ;  /* 0x001cf80c01007387 */ /* 0x0001e20000100a00 */
[----:B------:R-:W-:-:S03]  /*b3100*/  F2FP.SATFINITE.E5M2.F32.PACK_AB_MERGE_C R49, R55, R54, RZ ;  /* 0x000000363731723e */ /* 0x000fc600048060ff */
[----:B------:R1:W-:Y:S01]  /*b3110*/  STL [R1+0x4d8c], R50 ;  /* 0x004d8c3201007387 */ /* 0x0003e20000100800 */
[----:B0-----:R-:W-:-:S03]  /*b3120*/  IADD3 R12, P1, R3, R26, RZ ;  /* 0x0000001a030c7210 */ /* 0x001fc60007f3e0ff */
[----:B------:R0:W-:Y:S02]  /*b3130*/  STL [R1+0x4d24], R49 ;  /* 0x004d243101007387 */ /* 0x0001e40000100800 */
[----:B------:R-:W-:Y:S01]  /*b3140*/  IMAD.X R13, R4, 0x1, R25, P1 ;  /* 0x00000001040d7824 */ /* 0x000fe200008e0619 */
[----:B-1----:R-:W-:-:S04]  /*b3150*/  F2FP.SATFINITE.E5M2.F32.PACK_AB_MERGE_C R50, R57, R56, RZ ;  /* 0x000000383932723e */ /* 0x002fc800048060ff */
[----:B------:R1:W-:Y:S01]  /*b3160*/  STL.64 [R1+0x1cf0], R12 ;  /* 0x001cf00c01007387 */ /* 0x0003e20000100a00 */
[----:B0-----:R-:W-:-:S03]  /*b3170*/  F2FP.SATFINITE.E5M2.F32.PACK_AB_MERGE_C R49, R59, R58, RZ ;  /* 0x0000003a3b31723e */ /* 0x001fc600048060ff */
[----:B------:R-:W-:Y:S01]  /*b3180*/  STL [R1+0x4d20], R50 ;  /* 0x004d203201007387 */ /* 0x000fe20000100800 */
[----:B-1----:R-:W-:-:S03]  /*b3190*/  IADD3 R12, P1, R3, R24, RZ ;  /* 0x00000018030c7210 */ /* 0x002fc60007f3e0ff */
[----:B------:R0:W-:Y:S02]  /*b31a0*/  STL.64 [R1+0x5a70], R24 ;  /* 0x005a701801007387 */ /* 0x0001e40000100a00 */
[----:B------:R-:W-:Y:S02]  /*b31b0*/  IMAD.X R13, R4, 0x1, R23, P1 ;  /* 0x00000001040d7824 */ /* 0x000fe400008e0617 */
[----:B------:R-:W-:Y:S04]  /*b31c0*/  STL [R1+0x4cb0], R49 ;  /* 0x004cb03101007387 */ /* 0x000fe80000100800 */
[----:B------:R1:W-:Y:S01]  /*b31d0*/  STL.64 [R1+0x1ce8], R12 ;  /* 0x001ce80c01007387 */ /* 0x0003e20000100a00 */
[----:B------:R-:W-:Y:S02]  /*b31e0*/  F2FP.SATFINITE.E5M2.F32.PACK_AB_MERGE_C R2, R47, R2, RZ ;  /* 0x000000022f02723e */ /* 0x000fe400048060ff */
[----:B0-----:R-:W-:-:S02]  /*b31f0*/  F2FP.SATFINITE.E5M2.F32.PACK_AB_MERGE_C R24, R61, R60, RZ ;  /* 0x0000003c3d18723e */ /* 0x001fc400048060ff */
[----:B-1----:R-:W-:-:S03]  /*b3200*/  IADD3 R12, P1, R3, R22, RZ ;  /* 0x00000016030c7210 */ /* 0x002fc60007f3e0ff */
[----:B------:R0:W-:Y:S02]  /*b3210*/  STL [R1+0x4cb4], R24 ;  /* 0x004cb41801007387 */ /* 0x0001e40000100800 */
[----:B------:R-:W-:Y:S02]  /*b3220*/  IMAD.X R13, R4, 0x1, R21, P1 ;  /* 0x00000001040d7824 */ /* 0x000fe400008e0615 */
[----:B------:R1:W-:Y:S04]  /*b3230*/  STL [R1+0x4c8c], R2 ;  /* 0x004c8c0201007387 */ /* 0x0003e80000100800 */
[----:B------:R1:W-:Y:S01]  /*b3240*/  STL.64 [R1+0x1ce0], R12 ;  /* 0x001ce00c01007387 */ /* 0x0003e20000100a00 */
[----:B0-----:R-:W-:Y:S02]  /*b3250*/  F2FP.SATFINITE.E5M2.F32.PACK_AB_MERGE_C R24, R45, R46, RZ ;  /* 0x0000002e2d18723e */ /* 0x001fe400048060ff */
[----:B-1----:R-:W-:-:S02]  /*b3260*/  F2FP.SATFINITE.E5M2.F32.PACK_AB_MERGE_C R2, R48, R44, RZ ;  /* 0x0000002c3002723e */ /* 0x002fc400048060ff */
[----:B------:R-:W-:Y:S01]  /*b3270*/  IADD3 R12, P1, R3, R20, RZ ;  /* 0x00000014030c7210 */ /* 0x000fe20007f3e0ff */
[----:B------:R-:W-:Y:S04]  /*b3280*/  STL [R1+0x4c80], R24 ;  /* 0x004c801801007387 */ /* 0x000fe80000100800 */
[----:B------:R-:W-:Y:S01]  /*b3290*/  IMAD.X R13, R4, 0x1, R19, P1 ;  /* 0x00000001040d7824 */ /* 0x000fe200008e0613 */
[----:B------:R4:W-:Y:S04]  /*b32a0*/  STL [R1+0x2404], R2 ;  /* 0x0024040201007387 */ /* 0x0009e80000100800 */
[----:B------:R0:W-:Y:S01]  /*b32b0*/  STL.64 [R1+0x1cd8], R12 ;  /* 0x001cd80c01007387 */ /* 0x0001e20000100a00 */
[----:B----4-:R-:W-:-:S02]  /*b32c0*/  F2FP.SATFINITE.E5M2.F32.PACK_AB_MERGE_C R2, R41, R40, RZ ;  /* 0x000000282902723e */ /* 0x010fc400048060ff */
[----:B0-----:R-:W-:-:S03]  /*b32d0*/  IADD3 R12, P1, R3, R18, RZ ;  /* 0x00000012030c7210 */ /* 0x001fc60007f3e0ff */
[----:B------:R0:W-:Y:S02]  /*b32e0*/  STL [R1+0x23ec], R2 ;  /* 0x0023ec0201007387 */ /* 0x0001e40000100800 */
[----:B------:R-:W-:Y:S02]  /*b32f0*/  IMAD.X R13, R4, 0x1, R17, P1 ;  /* 0x00000001040d7824 */ /* 0x000fe400008e0611 */
[----:B------:R-:W4:Y:S04]  /*b3300*/  LDL.LU R40, [R1+0x618] ;  /* 0x0006180001287983 */ /* 0x000f280000300800 */
[----:B------:R-:W4:Y:S01]  /*b3310*/  LDL.LU R41, [R1+0x61c] ;  /* 0x00061c0001297983 */ /* 0x000f220000300800 */
[----:B0-----:R-:W-:-:S03]  /*b3320*/  F2FP.SATFINITE.E5M2.F32.PACK_AB_MERGE_C R2, R8, R0, RZ ;  /* 0x000000000802723e */ /* 0x001fc600048060ff */
[----:B------:R0:W-:Y:S01]  /*b3330*/  STL.64 [R1+0x1cd0], R12 ;  /* 0x001cd00c01007387 */ /* 0x0001e20000100a00 */
[----:B--2---:R-:W-:-:S03]  /*b3340*/  F2FP.SATFINITE.E5M2.F32.PACK_AB_MERGE_C R0, R43, R42, RZ ;  /* 0x0000002a2b00723e */ /* 0x004fc600048060ff */
[----:B------:R-:W2:Y:S04]  /*b3350*/  LDL.LU R42, [R1+0x1c40] ;  /* 0x001c4000012a7983 */ /* 0x000ea80000300800 */
[----:B------:R-:W-:Y:S04]  /*b3360*/  STL [R1+0x23a0], R2 ;  /* 0x0023a00201007387 */ /* 0x000fe80000100800 */
[----:B------:R-:W2:Y:S04]  /*b3370*/  LDL.LU R43, [R1+0x1c44] ;  /* 0x001c4400012b7983 */ /* 0x000ea80000300800 */
[----:B------:R3:W-:Y:S04]  /*b3380*/  STL [R1+0x23ac], R0 ;  /* 0x0023ac0001007387 */ /* 0x0007e80000100800 */
[----:B------:R-:W2:Y:S04]  /*b3390*/  LDL.LU R25, [R1+0x1c48] ;  /* 0x001c480001197983 */ /* 0x000ea80000300800 */
[----:B------:R-:W2:Y:S01]  /*b33a0*/  LDL.LU R49, [R1+0x1c4c] ;  /* 0x001c4c0001317983 */ /* 0x000ea20000300800 */
[----:B------:R-:W-:Y:S01]  /*b33b0*/  VIADD R3, R3, UR6 ;  /* 0x0000000603037c36 */ /* 0x000fe20008000000 */
[----:B------:R-:W-:-:S04]  /*b33c0*/  ULDC UR6, c[0x0][0x248] ;  /* 0x0000920000067ab9 */ /* 0x000fc80000000800 */
[----:B------:R-:W-:Y:S02]  /*b33d0*/  SHF.R.S32.HI R4, RZ, 0x1f, R3 ;  /* 0x0000001fff047819 */ /* 0x000fe40000011403 */
[----:B0-----:R-:W-:-:S05]  /*b33e0*/  IADD3 R12, P1, R3, R16, RZ ;  /* 0x00000010030c7210 */ /* 0x001fca0007f3e0ff */
[----:B------:R-:W-:Y:S01]  /*b33f0*/  IMAD.X R13, R4, 0x1, R38, P1 ;  /* 0x00000001040d7824 */ /* 0x000fe200008e0626 */
[----:B---3--:R-:W-:-:S05]  /*b3400*/  F2FP.SATFINITE.E5M2.F32.PACK_AB_MERGE_C R0, R39, R9, RZ ;  /* 0x000000092700723e */ /* 0x008fca00048060ff */
[----:B------:R4:W-:Y:S04]  /*b3410*/  STL [R1+0x1e1c], R0 ;  /* 0x001e1c0001007387 */ /* 0x0009e80000100800 */
        /* <DEDUP_REMOVED lines=20> */
[----:B------:R-:W-:Y:S01]  /*b3560*/  STL.64 [R1+0x1cc8], R12 ;  /* 0x001cc80c01007387 */ /* 0x000fe20000100a00 */
[----:B----4-:R-:W-:-:S05]  /*b3570*/  F2FP.SATFINITE.E5M2.F32.PACK_AB_MERGE_C R0, R41, R40, RZ ;  /* 0x000000282900723e */ /* 0x010fca00048060ff */
[----:B------:R0:W-:Y:S04]  /*b3580*/  STL [R1+0x1e18], R0 ;  /* 0x001e180001007387 */ /* 0x0001e80000100800 */
[----:B------:R-:W4:Y:S04]  /*b3590*/  LDL.LU R40, [R1+0x1be0] ;  /* 0x001be00001287983 */ /* 0x000f280000300800 */
[----:B------:R-:W4:Y:S04]  /*b35a0*/  LDL.LU R41, [R1+0x1be4] ;  /* 0x001be40001297983 */ /* 0x000f280000300800 */
        /* <DEDUP_REMOVED lines=8> */
[----:B------:R0:W-:Y:S04]  /*b3630*/  STL.64 [R1+0x1cc0], R12 ;  /* 0x001cc00c01007387 */ /* 0x0001e80000100a00 */
[----:B0-----:R-:W4:Y:S01]  /*b3640*/  LDL.LU.64 R12, [R1+0x5a78] ;  /* 0x005a7800010c7983 */ /* 0x001f220000300a00 */
[----:B------:R-:W-:Y:S02]  /*b3650*/  F2FP.SATFINITE.E5M2.F32.PACK_AB_MERGE_C R25, R49, R25, RZ ;  /* 0x000000193119723e */ /* 0x000fe400048060ff */
[----:B------:R-:W-:-:S03]  /*b3660*/  IADD3 R24, P1, R3, R14, RZ ;  /* 0x0000000e03187210 */ /* 0x000fc60007f3e0ff */
[----:B------:R-:W-:Y:S01]  /*b3670*/  STL [R1+0x5584], R25 ;  /* 0x0055841901007387 */ /* 0x000fe20000100800 */
[----:B---3--:R-:W-:-:S05]  /*b3680*/  F2FP.SATFINITE.E5M2.F32.PACK_AB_MERGE_C R49, R51, R50, RZ ;  /* 0x000000323331723e */ /* 0x008fca00048060ff */
[----:B------:R0:W-:Y:S01]  /*b3690*/  STL [R1+0x559c], R49 ;  /* 0x00559c3101007387 */ /* 0x0001e20000100800 */
[----:B------:R-:W-:Y:S02]  /*b36a0*/  F2FP.SATFINITE.E5M2.F32.PACK_AB_MERGE_C R50, R53, R52, RZ ;  /* 0x000000343532723e */ /* 0x000fe400048060ff */
[----:B0-----:R-:W-:Y:S02]  /*b36b0*/  F2FP.SATFINITE.E5M2.F32.PACK_AB_MERGE_C R49, R55, R54, RZ ;  /* 0x000000363731723e */ /* 0x001fe400048060ff */
[----:B------:R-:W-:Y:S02]  /*b36c0*/  F2FP.SATFINITE.E5M2.F32.PACK_AB_MERGE_C R2, R47, R2, RZ ;  /* 0x000000022f02723e */ /* 0x000fe400048060ff */
[----:B------:R-:W-:Y:S01]  /*b36d0*/  F2FP.SATFINITE.E5M2.F32.PACK_AB_MERGE_C R45, R45, R46, RZ ;  /* 0x0000002e2d2d723e */ /* 0x000fe200048060ff */
[----:B----4-:R-:W-:-:S05]  /*b36e0*/  IMAD.X R25, R4, 0x1, R13, P1 ;  /* 0x0000000104197824 */ /* 0x010fca00008e060d */
[----:B------:R0:W-:Y:S04]  /*b36f0*/  STL.64 [R1+0x1cb8], R24 ;  /* 0x001cb81801007387 */ /* 0x0001e80000100a00 */
        /* <DEDUP_REMOVED lines=9> */
[----:B------:R0:W-:Y:S02]  /*b3790*/  STL [R1+0x55d0], R49 ;  /* 0x0055d03101007387 */ /* 0x0001e40000100800 */
[----:B------:R-:W-:-:S05]  /*b37a0*/  IMAD.X R25, R4, 0x1, R7, P1 ;  /* 0x0000000104197824 */ /* 0x000fca00008e0607 */
[----:B------:R1:W-:Y:S01]  /*b37b0*/  STL.64 [R1+0x1ca8], R24 ;  /* 0x001ca81801007387 */ /* 0x0003e20000100a00 */
[----:B0-----:R-:W-:Y:S02]  /*b37c0*/  F2FP.SATFINITE.E5M2.F32.PACK_AB_MERGE_C R49, R61, R60, RZ ;  /* 0x0000003c3d31723e */ /* 0x001fe400048060ff */
[----:B-1----:R-:W-:-:S03]  /*b37d0*/  IADD3 R24, P1, R3, R6, RZ ;  /* 0x0000000603187210 */ /* 0x002fc60007f3e0ff */
[----:B------:R-:W-:Y:S02]  /*b37e0*/  STL [R1+0x55cc], R49 ;  /* 0x0055cc3101007387 */ /* 0x000fe40000100800 */
[C---:B------:R-:W-:Y:S02]  /*b37f0*/  IMAD.X R25, R4.reuse, 0x1, R5, P1 ;  /* 0x0000000104197824 */ /* 0x040fe400008e0605 */
[----:B------:R0:W-:Y:S04]  /*b3800*/  STL [R1+0x55e0], R2 ;  /* 0x0055e00201007387 */ /* 0x0001e80000100800 */
[----:B------:R1:W-:Y:S01]  /*b3810*/  STL.64 [R1+0x1ca0], R24 ;  /* 0x001ca01801007387 */ /* 0x0003e20000100a00 */
[----:B0-----:R-:W-:Y:S02]  /*b3820*/  F2FP.SATFINITE.E5M2.F32.PACK_AB_MERGE_C R2, R39, R9, RZ ;  /* 0x000000092702723e */ /* 0x001fe400048060ff */
[----:B-1----:R-:W-:Y:S01]  /*b3830*/  IADD3 R24, P1, R3, R36, RZ ;  /* 0x0000002403187210 */ /* 0x002fe20007f3e0ff */
[----:B------:R-:W-:Y:S04]  /*b3840*/  STL [R1+0x55dc], R45 ;  /* 0x0055dc2d01007387 */ /* 0x000fe80000100800 */
[----:B------:R-:W-:Y:S01]  /*b3850*/  IMAD.X R25, R4, 0x1, R35, P1 ;  /* 0x0000000104197824 */ /* 0x000fe200008e0623 */
[----:B------:R0:W-:Y:S04]  /*b3860*/  STL [R1+0x55f0], R2 ;  /* 0x0055f00201007387 */ /* 0x0001e80000100800 */
[----:B------:R-:W3:Y:S04]  /*b3870*/  LDL.LU R9, [R1+0x1bd8] ;  /* 0x001bd80001097983 */ /* 0x000ee80000300800 */
[----:B------:R-:W3:Y:S04]  /*b3880*/  LDL.LU R39, [R1+0x1bdc] ;  /* 0x001bdc0001277983 */ /* 0x000ee80000300800 */
[----:B------:R1:W-:Y:S01]  /*b3890*/  STL.64 [R1+0x1c98], R24 ;  /* 0x001c981801007387 */ /* 0x0003e20000100a00 */
[----:B0-----:R-:W-:-:S03]  /*b38a0*/  F2FP.SATFINITE.E5M2.F32.PACK_AB_MERGE_C R2, R41, R40, RZ ;  /* 0x000000282902723e */ /* 0x001fc600048060ff */
[----:B------:R-:W4:Y:S01]  /*b38b0*/  LDL.LU R40, [R1+0x1bc0] ;  /* 0x001bc00001287983 */ /* 0x000f220000300800 */
[----:B-1----:R-:W-:-:S05]  /*b38c0*/  F2FP.SATFINITE.E5M2.F32.PACK_AB_MERGE_C R24, R48, R44, RZ ;  /* 0x0000002c3018723e */ /* 0x002fca00048060ff */
[----:B------:R0:W-:Y:S04]  /*b38d0*/  STL [R1+0x55ec], R24 ;  /* 0x0055ec1801007387 */ /* 0x0001e80000100800 */
[----:B------:R-:W4:Y:S01]  /*b38e0*/  LDL.LU R41, [R1+0x1bc4] ;  /* 0x001bc40001297983 */ /* 0x000f220000300800 */
[----:B0-----:R-:W-:-:S03]  /*b38f0*/  IADD3 R24, P1, R3, R34, RZ ;  /* 0x0000002203187210 */ /* 0x001fc60007f3e0ff */
[----:B------:R0:W-:Y:S02]  /*b3900*/  STL [R1+0x554c], R2 ;  /* 0x00554c0201007387 */ /* 0x0001e40000100800 */
[----:B------:R-:W-:Y:S02]  /*b3910*/  IMAD.X R25, R4, 0x1, R33, P1 ;  /* 0x0000000104197824 */ /* 0x000fe400008e0621 */
[----:B------:R-:W4:Y:S01]  /*b3920*/  LDL.LU R49, [R1+0x1bc8] ;  /* 0x001bc80001317983 */ /* 0x000f220000300800 */
[----:B0-----:R-:W-:Y:S02]  /*b3930*/  F2FP.SATFINITE.E5M2.F32.PACK_AB_MERGE_C R2, R8, R0, RZ ;  /* 0x000000000802723e */ /* 0x001fe400048060ff */
[----:B--2---:R-:W-:Y:S01]  /*b3940*/  F2FP.SATFINITE.E5M2.F32.PACK_AB_MERGE_C R0, R43, R42, RZ ;  /* 0x0000002a2b00723e */ /* 0x004fe200048060ff */
[----:B------:R0:W-:Y:S04]  /*b3950*/  STL.64 [R1+0x1c90], R24 ;  /* 0x001c901801007387 */ /* 0x0001e80000100a00 */
[----:B------:R1:W-:Y:S04]  /*b3960*/  STL [R1+0x5550], R2 ;  /* 0x0055500201007387 */ /* 0x0003e80000100800 */
[----:B------:R-:W2:Y:S04]  /*b3970*/  LDL.LU R50, [R1+0x1bcc] ;  /* 0x001bcc0001327983 */ /* 0x000ea80000300800 */
[----:B------:R3:W-:Y:S04]  /*b3980*/  STL [R1+0x54f8], R0 ;  /* 0x0054f80001007387 */ /* 0x0007e80000100800 */
[----:B------:R-:W2:Y:S04]  /*b3990*/  LDL.LU R42, [R1+0x1bb0] ;  /* 0x001bb000012a7983 */ /* 0x000ea80000300800 */
[----:B------:R-:W2:Y:S01]  /*b39a0*/  LDL.LU R43, [R1+0x1bb4] ;  /* 0x001bb400012b7983 */ /* 0x000ea20000300800 */
[----:B0-----:R-:W-:-:S03]  /*b39b0*/  IADD3 R24, P1, R3, R32, RZ ;  /* 0x0000002003187210 */ /* 0x001fc60007f3e0ff */
[----:B------:R-:W2:Y:S02]  /*b39c0*/  LDL.LU R51, [R1+0x1bb8] ;  /* 0x001bb80001337983 */ /* 0x000ea40000300800 */
[----:B------:R-:W-:Y:S02]  /*b39d0*/  IMAD.X R25, R4, 0x1, R31, P1 ;  /* 0x0000000104197824 */ /* 0x000fe400008e061f */
[----:B------:R-:W2:Y:S04]  /*b39e0*/  LDL.LU R52, [R1+0x1bbc] ;  /* 0x001bbc0001347983 */ /* 0x000ea80000300800 */
[----:B------:R-:W2:Y:S04]  /*b39f0*/  LDL.LU R53, [R1+0x1ba0] ;  /* 0x001ba00001357983 */ /* 0x000ea80000300800 */
[----:B------:R4:W-:Y:S04]  /*b3a00*/  STL.64 [R1+0x1c88], R24 ;  /* 0x001c881801007387 */ /* 0x0009e80000100a00 */
        /* <DEDUP_REMOVED lines=12> */
[----:B------:R-:W2:Y:S01]  /*b3ad0*/  LDL.LU R48, [R1+0x1b74] ;  /* 0x001b740001307983 */ /* 0x000ea20000300800 */
[----:B---3--:R-:W-:-:S03]  /*b3ae0*/  F2FP.SATFINITE.E5M2.F32.PACK_AB_MERGE_C R44, R39, R9, RZ ;  /* 0x00000009272c723e */ /* 0x008fc600048060ff */
[----:B------:R-:W3:Y:S04]  /*b3af0*/  LDL.LU R9, [R1+0x1b78] ;  /* 0x001b780001097983 */ /* 0x000ee80000300800 */
[----:B------:R-:W3:Y:S04]  /*b3b00*/  LDL.LU R39, [R1+0x1b7c] ;  /* 0x001b7c0001277983 */ /* 0x000ee80000300800 */
[----:B------:R-:W-:Y:S04]  /*b3b10*/  STL [R1+0x57f8], R44 ;  /* 0x0057f82c01007387 */ /* 0x000fe80000100800 */
[----:B------:R-:W3:Y:S04]  /*b3b20*/  LDL.LU R0, [R1+0x1b60] ;  /* 0x001b600001007983 */ /* 0x000ee80000300800 */
[----:B------:R-:W3:Y:S01]  /*b3b30*/  LDL.LU R8, [R1+0x1b64] ;  /* 0x001b640001087983 */ /* 0x000ee20000300800 */
[----:B----4-:R-:W-:-:S05]  /*b3b40*/  F2FP.SATFINITE.E5M2.F32.PACK_AB_MERGE_C R24, R41, R40, RZ ;  /* 0x000000282918723e */ /* 0x010fca00048060ff */
[----:B------:R0:W-:Y:S04]  /*b3b50*/  STL [R1+0x54d8], R24 ;  /* 0x0054d81801007387 */ /* 0x0001e80000100800 */
[----:B------:R-:W4:Y:S04]  /*b3b60*/  LDL.LU R40, [R1+0x1b68] ;  /* 0x001b680001287983 */ /* 0x000f280000300800 */
[----:B------:R-:W4:Y:S01]  /*b3b70*/  LDL.LU R41, [R1+0x1b6c] ;  /* 0x001b6c0001297983 */ /* 0x000f220000300800 */
[----:B0-----:R-:W-:-:S05]  /*b3b80*/  IADD3 R24, P1, R3, R30, RZ ;  /* 0x0000001e03187210 */ /* 0x001fca0007f3e0ff */
[----:B------:R-:W-:-:S05]  /*b3b90*/  IMAD.X R25, R4, 0x1, R29, P1 ;  /* 0x0000000104197824 */ /* 0x000fca00008e061d */
[----:B------:R2:W-:Y:S02]  /*b3ba0*/  STL.64 [R1+0x1c80], R24 ;  /* 0x001c801801007387 */ /* 0x0005e40000100a00 */
[----:B--2---:R-:W-:Y:S02]  /*b3bb0*/  F2FP.SATFINITE.E5M2.F32.PACK_AB_MERGE_C R25, R50, R49, RZ ;  /* 0x000000313219723e */ /* 0x004fe400048060ff */
[----:B------:R-:W-:Y:S02]  /*b3bc0*/  F2FP.SATFINITE.E5M2.F32.PACK_AB_MERGE_C R24, R43, R42, RZ ;  /* 0x0000002a2b18723e */ /* 0x000fe400048060ff */
[----:B------:R-:W2:Y:S04]  /*b3bd0*/  LDL.LU R42, [R1+0x600] ;  /* 0x00060000012a7983 */ /* 0x000ea80000300800 */
[----:B------:R-:W-:Y:S04]  /*b3be0*/  STL [R1+0x54d4], R25 ;  /* 0x0054d41901007387 */ /* 0x000fe80000100800 */
[----:B------:R-:W2:Y:S04]  /*b3bf0*/  LDL.LU R43, [R1+0x604] ;  /* 0x00060400012b7983 */ /* 0x000ea80000300800 */
[----:B------:R0:W-:Y:S02]  /*b3c00*/  STL [R1+0x548c], R24 ;  /* 0x00548c1801007387 */ /* 0x0001e40000100800 */
[----:B0-----:R-:W-:-:S05]  /*b3c10*/  IADD3 R24, P1, R3, R28, RZ ;  /* 0x0000001c03187210 */ /* 0x001fca0007f3e0ff */
[----:B------:R-:W-:-:S05]  /*b3c20*/  IMAD.X R25, R4, 0x1, R27, P1 ;  /* 0x0000000104197824 */ /* 0x000fca00008e061b */
[----:B------:R0:W-:Y:S04]  /*b3c30*/  STL.64 [R1+0x1c78], R24 ;  /* 0x001c781801007387 */ /* 0x0001e80000100a00 */
[----:B0-----:R-:W4:Y:S01]  /*b3c40*/  LDL.LU.64 R24, [R1+0x5a70] ;  /* 0x005a700001187983 */ /* 0x001f220000300a00 */
[----:B------:R-:W-:Y:S02]  /*b3c50*/  IADD3 R50, P1, R3, R26, RZ ;  /* 0x0000001a03327210 */ /* 0x000fe40007f3e0ff */
[----:B------:R-:W-:Y:S02]  /*b3c60*/  F2FP.SATFINITE.E5M2.F32.PACK_AB_MERGE_C R49, R52, R51, RZ ;  /* 0x000000333431723e */ /* 0x000fe400048060ff */
[----:B------:R-:W-:-:S03]  /*b3c70*/  F2FP.SATFINITE.E5M2.F32.PACK_AB_MERGE_C R44, R54, R53, RZ ;  /* 0x00000035362c723e */ /* 0x000fc600048060ff */
[----:B------:R0:W-:Y:S04]  /*b3c80*/  STL [R1+0x5490], R49 ;  /* 0x0054903101007387 */ /* 0x0001e80000100800 */
[----:B------:R1:W-:Y:S01]  /*b3c90*/  STL [R1+0x5440], R44 ;  /* 0x0054402c01007387 */ /* 0x0003e20000100800 */
[----:B0-----:R-:W-:Y:S02]  /*b3ca0*/  F2FP.SATFINITE.E5M2.F32.PACK_AB_MERGE_C R49, R56, R55, RZ ;  /* 0x000000373831723e */ /* 0x001fe400048060ff */
[----:B-1----:R-:W-:Y:S02]  /*b3cb0*/  F2FP.SATFINITE.E5M2.F32.PACK_AB_MERGE_C R44, R58, R57, RZ ;  /* 0x000000393a2c723e */ /* 0x002fe400048060ff */
[----:B------:R-:W-:Y:S02]  /*b3cc0*/  F2FP.SATFINITE.E5M2.F32.PACK_AB_MERGE_C R2, R2, R61, RZ ;  /* 0x0000003d0202723e */ /* 0x000fe400048060ff */
[----:B------:R-:W-:-:S02]  /*b3cd0*/  F2FP.SATFINITE.E5M2.F32.PACK_AB_MERGE_C R46, R46, R47, RZ ;  /* 0x0000002f2e2e723e */ /* 0x000fc400048060ff */
[----:B---3--:R-:W-:Y:S01]  /*b3ce0*/  F2FP.SATFINITE.E5M2.F32.PACK_AB_MERGE_C R0, R8, R0, RZ ;  /* 0x000000000800723e */ /* 0x008fe200048060ff */
[----:B----4-:R-:W-:-:S05]  /*b3cf0*/  IMAD.X R51, R4, 0x1, R25, P1 ;  /* 0x0000000104337824 */ /* 0x010fca00008e0619 */
[----:B------:R0:W-:Y:S04]  /*b3d00*/  STL.64 [R1+0x1c70], R50 ;  /* 0x001c703201007387 */ /* 0x0001e80000100a00 */
[----:B------:R-:W-:Y:S01]  /*b3d10*/  STL [R1+0x543c], R49 ;  /* 0x00543c3101007387 */ /* 0x000fe20000100800 */
[----:B0-----:R-:W-:-:S03]  /*b3d20*/  IADD3 R50, P1, R3, R24, RZ ;  /* 0x0000001803327210 */ /* 0x001fc60007f3e0ff */
[----:B------:R0:W-:Y:S02]  /*b3d30*/  STL [R1+0x53a0], R44 ;  /* 0x0053a02c01007387 */ /* 0x0001e40000100800 */
[----:B------:R-:W-:-:S05]  /*b3d40*/  IMAD.X R51, R4, 0x1, R23, P1 ;  /* 0x0000000104337824 */ /* 0x000fca00008e0617 */
[----:B------:R1:W-:Y:S01]  /*b3d50*/  STL.64 [R1+0x1c68], R50 ;  /* 0x001c683201007387 */ /* 0x0003e20000100a00 */
[----:B0-----:R-:W-:-:S05]  /*b3d60*/  F2FP.SATFINITE.E5M2.F32.PACK_AB_MERGE_C R44, R60, R59, RZ ;  /* 0x0000003b3c2c723e */ /* 0x001fca00048060ff */
[----:B------:R0:W-:Y:S01]  /*b3d70*/  STL [R1+0x53b8], R44 ;  /* 0x0053b82c01007387 */ /* 0x0001e20000100800 */
[----:B-1----:R-:W-:-:S03]  /*b3d80*/  IADD3 R50, P1, R3, R22, RZ ;  /* 0x0000001603327210 */ /* 0x002fc60007f3e0ff */
[----:B------:R1:W-:Y:S02]  /*b3d90*/  STL [R1+0x52f4], R2 ;  /* 0x0052f40201007387 */ /* 0x0003e40000100800 */
[----:B------:R-:W-:Y:S01]  /*b3da0*/  IMAD.X R51, R4, 0x1, R21, P1 ;  /* 0x0000000104337824 */ /* 0x000fe200008e0615 */
[----:B0-----:R-:W-:Y:S02]  /*b3db0*/  IADD3 R44, P1, R3, R20, RZ ;  /* 0x00000014032c7210 */ /* 0x001fe40007f3e0ff */
[----:B-1----:R-:W-:Y:S02]  /*b3dc0*/  F2FP.SATFINITE.E5M2.F32.PACK_AB_MERGE_C R2, R48, R45, RZ ;  /* 0x0000002d3002723e */ /* 0x002fe400048060ff */
[----:B------:R-:W-:Y:S01]  /*b3dd0*/  STL.64 [R1+0x1c60], R50 ;  /* 0x001c603201007387 */ /* 0x000fe20000100a00 */
[----:B------:R-:W-:-:S03]  /*b3de0*/  IMAD.X R45, R4, 0x1, R19, P1 ;  /* 0x00000001042d7824 */ /* 0x000fc600008e0613 */
[----:B------:R-:W-:Y:S04]  /*b3df0*/  STL [R1+0x52fc], R46 ;  /* 0x0052fc2e01007387 */ /* 0x000fe80000100800 */
[----:B------:R0:W-:Y:S04]  /*b3e00*/  STL [R1+0x529c], R2 ;  /* 0x00529c0201007387 */ /* 0x0001e80000100800 */
[----:B------:R1:W-:Y:S01]  /*b3e10*/  STL.64 [R1+0x1c58], R44 ;  /* 0x001c582c01007387 */ /* 0x0003e20000100a00 */
[----:B0-----:R-:W-:-:S05]  /*b3e20*/  F2FP.SATFINITE.E5M2.F32.PACK_AB_MERGE_C R2, R39, R9, RZ ;  /* 0x000000092702723e */ /* 0x001fca00048060ff */
[----:B------:R-:W-:Y:S01]  /*b3e30*/  STL [R1+0x52a8], R2 ;  /* 0x0052a80201007387 */ /* 0x000fe20000100800 */
[----:B-1----:R-:W-:-:S03]  /*b3e40*/  IADD3 R44, P1, R3, R18, RZ ;  /* 0x00000012032c7210 */ /* 0x002fc60007f3e0ff */
[----:B------:R-:W3:Y:S04]  /*b3e50*/  LDL.LU R9, [R1+0x608] ;  /* 0x0006080001097983 */ /* 0x000ee80000300800 */
[----:B------:R-:W3:Y:S01]  /*b3e60*/  LDL.LU R39, [R1+0x60c] ;  /* 0x00060c0001277983 */ /* 0x000ee20000300800 */
[----:B------:R-:W-:-:S05]  /*b3e70*/  IMAD.X R45, R4, 0x1, R17, P1 ;  /* 0x00000001042d7824 */ /* 0x000fca00008e0611 */
[----:B------:R0:W-:Y:S04]  /*b3e80*/  STL.64 [R1+0x1c50], R44 ;  /* 0x001c502c01007387 */ /* 0x0001e80000100a00 */
[----:B0-----:R-:W4:Y:S04]  /*b3e90*/  LDL.LU R45, [R1+0x1b50] ;  /* 0x001b5000012d7983 */ /* 0x001f280000300800 */
[----:B------:R-:W4:Y:S04]  /*b3ea0*/  LDL.LU R48, [R1+0x1b54] ;  /* 0x001b540001307983 */ /* 0x000f280000300800 */
[----:B------:R0:W-:Y:S02]  /*b3eb0*/  STL [R1+0x5260], R0 ;  /* 0x0052600001007387 */ /* 0x0001e40000100800 */
[----:B0-----:R-:W-:-:S02]  /*b3ec0*/  F2FP.SATFINITE.E5M2.F32.PACK_AB_MERGE_C R0, R41, R40, RZ ;  /* 0x000000282900723e */ /* 0x001fc400048060ff */
[----:B------:R-:W4:Y:S04]  /*b3ed0*/  LDL.LU R40, [R1+0x1b58] ;  /* 0x001b580001287983 */ /* 0x000f280000300800 */
[----:B------:R-:W4:Y:S04]  /*b3ee0*/  LDL.LU R41, [R1+0x1b5c] ;  /* 0x001b5c0001297983 */ /* 0x000f280000300800 */
[----:B------:R2:W-:Y:S02]  /*b3ef0*/  STL [R1+0x525c], R0 ;  /* 0x00525c0001007387 */ /* 0x0005e40000100800 */
[----:B--2---:R-:W-:-:S02]  /*b3f00*/  F2FP.SATFINITE.E5M2.F32.PACK_AB_MERGE_C R0, R43, R42, RZ ;  /* 0x0000002a2b00723e */ /* 0x004fc400048060ff */
[----:B------:R-:W2:Y:S04]  /*b3f10*/  LDL.LU R42, [R1+0x1b40] ;  /* 0x001b4000012a7983 */ /* 0x000ea80000300800 */
[----:B------:R-:W2:Y:S01]  /*b3f20*/  LDL.LU R43, [R1+0x1b44] ;  /* 0x001b4400012b7983 */ /* 0x000ea20000300800 */
[----:B------:R-:W-:Y:S01]  /*b3f30*/  VIADD R3, R3, UR6 ;  /* 0x0000000603037c36 */ /* 0x000fe20008000000 */
[----:B------:R-:W-:Y:S02]  /*b3f40*/  ULDC UR6, c[0x0][0x248] ;  /* 0x0000920000067ab9 */ /* 0x000fe40000000800 */
[----:B------:R-:W-:Y:S02]  /*b3f50*/  STL [R1+0x51fc], R0 ;  /* 0x0051fc0001007387 */ /* 0x000fe40000100800 */
[----:B------:R-:W-:-:S02]  /*b3f60*/  SHF.R.S32.HI R4, RZ, 0x1f, R3 ;  /* 0x0000001fff047819 */ /* 0x000fc40000011403 */
[----:B------:R-:W2:Y:S01]  /*b3f70*/  LDL.LU R51, [R1+0x1b48] ;  /* 0x001b480001337983 */ /* 0x000ea20000300800 */
[----:B------:R-:W-:-:S03]  /*b3f80*/  IADD3 R46, P1, R3, R16, RZ ;  /* 0x00000010032e7210 */ /* 0x000fc60007f3e0ff */
[----:B------:R-:W2:Y:S02]  /*b3f90*/  LDL.LU R52, [R1+0x1b4c] ;  /* 0x001b4c0001347983 */ /* 0x000ea40000300800 */
[----:B------:R-:W-:Y:S02]  /*b3fa0*/  IMAD.X R47, R4, 0x1, R38, P1 ;  /* 0x00000001042f7824 */ /* 0x000fe400008e0626 */
[----:B------:R-:W2:Y:S04]  /*b3fb0*/  LDL.LU R53, [R1+0x1b30] ;  /* 0x001b300001357983 */ /* 0x000ea80000300800 */
[----:B------:R-:W2:Y:S04]  /*b3fc0*/  LDL.LU R54, [R1+0x1b34] ;  /* 0x001b340001367983 */ /* 0x000ea80000300800 */
[----:B------:R-:W2:Y:S04]  /*b3fd0*/  LDL.LU R55, [R1+0x1b38] ;  /* 0x001b380001377983 */ /* 0x000ea80000300800 */
        /* <DEDUP_REMOVED lines=8> */
[----:B0-----:R-:W2:Y:S04]  /*b4060*/  LDL.LU R47, [R1+0x1b18] ;  /* 0x001b1800012f7983 */ /* 0x001ea80000300800 */
[----:B------:R-:W2:Y:S04]  /*b4070*/  LDL.LU R46, [R1+0x1b1c] ;  /* 0x001b1c00012e7983 */ /* 0x000ea80000300800 */
[----:B------:R-:W2:Y:S04]  /*b4080*/  LDL.LU R0, [R1+0x1b00] ;  /* 0x001b000001007983 */ /* 0x000ea80000300800 */
[----:B------:R-:W2:Y:S01]  /*b4090*/  LDL.LU R8, [R1+0x1b04] ;  /* 0x001b040001087983 */ /* 0x000ea20000300800 */
[----:B---3--:R-:W-:-:S03]  /*b40a0*/  F2FP.SATFINITE.E5M2.F32.PACK_AB_MERGE_C R44, R39, R9, RZ ;  /* 0x00000009272c723e */ /* 0x008fc600048060ff */
[----:B------:R-:W3:Y:S04]  /*b40b0*/  LDL.LU R9, [R1+0x1b08] ;  /* 0x001b080001097983 */ /* 0x000ee80000300800 */
[----:B------:R-:W3:Y:S04]  /*b40c0*/  LDL.LU R39, [R1+0x1b0c] ;  /* 0x001b0c0001277983 */ /* 0x000ee80000300800 */
[----:B------:R0:W-:Y:S02]  /*b40d0*/  STL [R1+0x51f8], R44 ;  /* 0x0051f82c01007387 */ /* 0x0001e40000100800 */
[----:B0-----:R-:W-:-:S02]  /*b40e0*/  IADD3 R44, P1, R3, R15, RZ ;  /* 0x0000000f032c7210 */ /* 0x001fc40007f3e0ff */
[----:B----4-:R-:W-:-:S03]  /*b40f0*/  F2FP.SATFINITE.E5M2.F32.PACK_AB_MERGE_C R48, R48, R45, RZ ;  /* 0x0000002d3030723e */ /* 0x010fc600048060ff */
[----:B------:R-:W-:Y:S02]  /*b4100*/  IMAD.X R45, R4, 0x1, R37, P1 ;  /* 0x00000001042d7824 */ /* 0x000fe400008e0625 */
[----:B------:R-:W-:Y:S04]  /*b4110*/  STL [R1+0x557c], R48 ;  /* 0x00557c3001007387 */ /* 0x000fe80000100800 */
[----:B------:R0:W-:Y:S04]  /*b4120*/  STL.64 [R1+0x1c40], R44 ;  /* 0x001c402c01007387 */ /* 0x0001e80000100a00 */
[----:B0-----:R-:W4:Y:S01]  /*b4130*/  LDL.LU R45, [R1+0x1af0] ;  /* 0x001af000012d7983 */ /* 0x001f220000300800 */
[----:B------:R-:W-:-:S03]  /*b4140*/  F2FP.SATFINITE.E5M2.F32.PACK_AB_MERGE_C R44, R41, R40, RZ ;  /* 0x00000028292c723e */ /* 0x000fc600048060ff */
[----:B------:R-:W4:Y:S04]  /*b4150*/  LDL.LU R48, [R1+0x1af4] ;  /* 0x001af40001307983 */ /* 0x000f280000300800 */
[----:B------:R-:W4:Y:S04]  /*b4160*/  LDL.LU R40, [R1+0x1af8] ;  /* 0x001af80001287983 */ /* 0x000f280000300800 */
[----:B------:R-:W4:Y:S04]  /*b4170*/  LDL.LU R41, [R1+0x1afc] ;  /* 0x001afc0001297983 */ /* 0x000f280000300800 */
[----:B------:R2:W-:Y:S02]  /*b4180*/  STL [R1+0x5578], R44 ;  /* 0x0055782c01007387 */ /* 0x0005e40000100800 */
[----:B--2---:R-:W-:-:S02]  /*b4190*/  F2FP.SATFINITE.E5M2.F32.PACK_AB_MERGE_C R44, R43, R42, RZ ;  /* 0x0000002a2b2c723e */ /* 0x004fc400048060ff */
[----:B------:R-:W-:-:S05]  /*b41a0*/  IADD3 R42, P1, R3, R14, RZ ;  /* 0x0000000e032a7210 */ /* 0x000fca0007f3e0ff */
[----:B------:R-:W-:Y:S01]  /*b41b0*/  IMAD.X R43, R4, 0x1, R13, P1 ;  /* 0x00000001042b7824 */ /* 0x000fe200008e060d */
[----:B------:R-:W-:Y:S04]  /*b41c0*/  STL [R1+0x5590], R44 ;  /* 0x0055902c01007387 */ /* 0x000fe80000100800 */
[----:B------:R0:W-:Y:S04]  /*b41d0*/  STL.64 [R1+0x1c38], R42 ;  /* 0x001c382a01007387 */ /* 0x0001e80000100a00 */
[----:B0-----:R-:W2:Y:S04]  /*b41e0*/  LDL.LU R42, [R1+0x1ae0] ;  /* 0x001ae000012a7983 */ /* 0x001ea80000300800 */
[----:B------:R-:W2:Y:S01]  /*b41f0*/  LDL.LU R43, [R1+0x1ae4] ;  /* 0x001ae400012b7983 */ /* 0x000ea20000300800 */
[----:B------:R-:W-:-:S02]  /*b4200*/  F2FP.SATFINITE.E5M2.F32.PACK_AB_MERGE_C R49, R52, R51, RZ ;  /* 0x000000333431723e */ /* 0x000fc400048060ff */
[----:B------:R-:W-:Y:S02]  /*b4210*/  IADD3 R50, P1, R3, R12, RZ ;  /* 0x0000000c03327210 */ /* 0x000fe40007f3e0ff */
[----:B------:R-:W-:Y:S01]  /*b4220*/  F2FP.SATFINITE.E5M2.F32.PACK_AB_MERGE_C R44, R54, R53, RZ ;  /* 0x00000035362c723e */ /* 0x000fe200048060ff */
[----:B------:R0:W-:Y:S02]  /*b4230*/  STL [R1+0x558c], R49 ;  /* 0x00558c3101007387 */ /* 0x0001e40000100800 */
[----:B------:R-:W-:Y:S02]  /*b4240*/  IMAD.X R51, R4, 0x1, R11, P1 ;  /* 0x0000000104337824 */ /* 0x000fe400008e060b */
[----:B------:R1:W-:Y:S04]  /*b4250*/  STL.64 [R1+0x5a68], R12 ;  /* 0x005a680c01007387 */ /* 0x0003e80000100a00 */
[----:B------:R1:W-:Y:S01]  /*b4260*/  STL [R1+0x55a8], R44 ;  /* 0x0055a82c01007387 */ /* 0x0003e20000100800 */
[----:B0-----:R-:W-:-:S02]  /*b4270*/  F2FP.SATFINITE.E5M2.F32.PACK_AB_MERGE_C R49, R56, R55, RZ ;  /* 0x000000373831723e */ /* 0x001fc400048060ff */
[----:B-1----:R-:W-:Y:S02]  /*b4280*/  IADD3 R12, P1, R3, R10, RZ ;  /* 0x0000000a030c7210 */ /* 0x002fe40007f3e0ff */
[----:B------:R-:W-:Y:S01]  /*b4290*/  F2FP.SATFINITE.E5M2.F32.PACK_AB_MERGE_C R44, R58, R57, RZ ;  /* 0x000000393a2c723e */ /* 0x000fe200048060ff */
[----:B------:R-:W-:Y:S02]  /*b42a0*/  STL.64 [R1+0x1c30], R50 ;  /* 0x001c303201007387 */ /* 0x000fe40000100a00 */
[----:B------:R-:W-:Y:S02]  /*b42b0*/  IMAD.X R13, R4, 0x1, R7, P1 ;  /* 0x00000001040d7824 */ /* 0x000fe400008e0607 */
[----:B------:R-:W-:Y:S04]  /*b42c0*/  STL [R1+0x55a0], R49 ;  /* 0x0055a03101007387 */ /* 0x000fe80000100800 */
[----:B------:R0:W-:Y:S04]  /*b42d0*/  STL [R1+0x55c0], R44 ;  /* 0x0055c02c01007387 */ /* 0x0001e80000100800 */
[----:B------:R1:W-:Y:S01]  /*b42e0*/  STL.64 [R1+0x1c28], R12 ;  /* 0x001c280c01007387 */ /* 0x0003e20000100a00 */
[----:B------:R-:W-:-:S02]  /*b42f0*/  F2FP.SATFINITE.E5M2.F32.PACK_AB_MERGE_C R2, R2, R61, RZ ;  /* 0x0000003d0202723e */ /* 0x000fc400048060ff */
[----:B0-----:R-:W-:Y:S02]  /*b4300*/  F2FP.SATFINITE.E5M2.F32.PACK_AB_MERGE_C R44, R60, R59, RZ ;  /* 0x0000003b3c2c723e */ /* 0x001fe400048060ff */
[----:B-1----:R-:W-:-:S03]  /*b4310*/  IADD3 R12, P1, R3, R6, RZ ;  /* 0x00000006030c7210 */ /* 0x002fc60007f3e0ff */
[----:B------:R-:W-:Y:S02]  /*b4320*/  STL [R1+0x55bc], R44 ;  /* 0x0055bc2c01007387 */ /* 0x000fe40000100800 */
[----:B------:R-:W-:Y:S02]  /*b4330*/  IMAD.X R13, R4, 0x1, R5, P1 ;  /* 0x00000001040d7824 */ /* 0x000fe400008e0605 */
[----:B------:R0:W-:Y:S01]  /*b4340*/  STL [R1+0x55d8], R2 ;  /* 0x0055d80201007387 */ /* 0x0001e20000100800 */
[----:B------:R-:W-:-:S03]  /*b4350*/  F2FP.SATFINITE.E5M2.F32.PACK_AB_MERGE_C R0, R8, R0, RZ ;  /* 0x000000000800723e */ /* 0x000fc600048060ff */
[----:B------:R1:W-:Y:S01]  /*b4360*/  STL.64 [R1+0x1c20], R12 ;  /* 0x001c200c01007387 */ /* 0x0003e20000100a00 */
[----:B0-----:R-:W-:Y:S02]  /*b4370*/  F2FP.SATFINITE.E5M2.F32.PACK_AB_MERGE_C R2, R46, R47, RZ ;  /* 0x0000002f2e02723e */ /* 0x001fe400048060ff */
[----:B-1----:R-:W-:-:S03]  /*b4380*/  IADD3 R12, P1, R3, R36, RZ ;  /* 0x00000024030c7210 */ /* 0x002fc60007f3e0ff */
[----:B------:R-:W-:Y:S02]  /*b4390*/  STL [R1+0x55d4], R2 ;  /* 0x0055d40201007387 */ /* 0x000fe40000100800 */
[----:B------:R-:W-:Y:S02]  /*b43a0*/  IMAD.X R13, R4, 0x1, R35, P1 ;  /* 0x00000001040d7824 */ /* 0x000fe400008e0623 */
[----:B------:R0:W-:Y:S04]  /*b43b0*/  STL [R1+0x55e8], R0 ;  /* 0x0055e80001007387 */ /* 0x0001e80000100800 */
[----:B0-----:R-:W2:Y:S04]  /*b43c0*/  LDL.LU R0, [R1+0x1ae8] ;  /* 0x001ae80001007983 */ /* 0x001ea80000300800 */
[----:B------:R-:W2:Y:S04]  /*b43d0*/  LDL.LU R8, [R1+0x1aec] ;  /* 0x001aec0001087983 */ /* 0x000ea80000300800 */
[----:B------:R0:W-:Y:S02]  /*b43e0*/  STL.64 [R1+0x1c18], R12 ;  /* 0x001c180c01007387 */ /* 0x0001e40000100a00 */
[----:B0-----:R-:W-:-:S05]  /*b43f0*/  IADD3 R12, P1, R3, R34, RZ ;  /* 0x00000022030c7210 */ /* 0x001fca0007f3e0ff */
[----:B------:R-:W-:Y:S01]  /*b4400*/  IMAD.X R13, R4, 0x1, R33, P1 ;  /* 0x00000001040d7824 */ /* 0x000fe200008e0621 */
[----:B---3--:R-:W-:-:S05]  /*b4410*/  F2FP.SATFINITE.E5M2.F32.PACK_AB_MERGE_C R2, R39, R9, RZ ;  /* 0x000000092702723e */ /* 0x008fca00048060ff */
[----:B------:R4:W-:Y:S04]  /*b4420*/  STL [R1+0x55e4], R2 ;  /* 0x0055e40201007387 */ /* 0x0009e80000100800 */
[----:B------:R-:W3:Y:S04]  /*b4430*/  LDL.LU R9, [R1+0x1ad0] ;  /* 0x001ad00001097983 */ /* 0x000ee80000300800 */
[----:B------:R-:W3:Y:S01]  /*b4440*/  LDL.LU R39, [R1+0x1ad4] ;  /* 0x001ad40001277983 */ /* 0x000ee20000300800 */
[----:B----4-:R-:W-:-:S05]  /*b4450*/  F2FP.SATFINITE.E5M2.F32.PACK_AB_MERGE_C R2, R48, R45, RZ ;  /* 0x0000002d3002723e */ /* 0x010fca00048060ff */
[----:B------:R0:W-:Y:S04]  /*b4460*/  STL [R1+0x5530], R2 ;  /* 0x0055300201007387 */ /* 0x0001e80000100800 */
[----:B------:R-:W4:Y:S04]  /*b4470*/  LDL.LU R49, [R1+0x1ad8] ;  /* 0x001ad80001317983 */ /* 0x000f280000300800 */
[----:B------:R-:W4:Y:S01]  /*b4480*/  LDL.LU R50, [R1+0x1adc] ;  /* 0x001adc0001327983 */ /* 0x000f220000300800 */
[----:B0-----:R-:W-:-:S03]  /*b4490*/  F2FP.SATFINITE.E5M2.F32.PACK_AB_MERGE_C R2, R41, R40, RZ ;  /* 0x000000282902723e */ /* 0x001fc600048060ff */
[----:B------:R-:W-:Y:S04]  /*b44a0*/  STL.64 [R1+0x1c10], R12 ;  /* 0x001c100c01007387 */ /* 0x000fe80000100a00 */
[----:B------:R2:W-:Y:S04]  /*b44b0*/  STL [R1+0x552c], R2 ;  /* 0x00552c0201007387 */ /* 0x0005e80000100800 */
[----:B------:R-:W4:Y:S04]  /*b44c0*/  LDL.LU R51, [R1+0x1ac0] ;  /* 0x001ac00001337983 */ /* 0x000f280000300800 */
[----:B------:R-:W4:Y:S01]  /*b44d0*/  LDL.LU R52, [R1+0x1ac4] ;  /* 0x001ac40001347983 */ /* 0x000f220000300800 */
[----:B--2---:R-:W-:-:S03]  /*b44e0*/  F2FP.SATFINITE.E5M2.F32.PACK_AB_MERGE_C R2, R43, R42, RZ ;  /* 0x0000002a2b02723e */ /* 0x004fc600048060ff */
[----:B------:R-:W2:Y:S04]  /*b44f0*/  LDL.LU R42, [R1+0x1ac8] ;  /* 0x001ac800012a7983 */ /* 0x000ea80000300800 */
        /* <DEDUP_REMOVED lines=17> */
[----:B------:R-:W2:Y:S01]  /*b4610*/  LDL.LU R41, [R1+0x1a8c] ;  /* 0x001a8c0001297983 */ /* 0x000ea20000300800 */
[----:B------:R-:W-:-:S05]  /*b4620*/  IADD3 R12, P1, R3, R32, RZ ;  /* 0x00000020030c7210 */ /* 0x000fca0007f3e0ff */
[----:B------:R-:W-:-:S05]  /*b4630*/  IMAD.X R13, R4, 0x1, R31, P1 ;  /* 0x00000001040d7824 */ /* 0x000fca00008e061f */
[----:B------:R0:W-:Y:S02]  /*b4640*/  STL.64 [R1+0x1c08], R12 ;  /* 0x001c080c01007387 */ /* 0x0001e40000100a00 */
[----:B0-----:R-:W-:Y:S02]  /*b4650*/  F2FP.SATFINITE.E5M2.F32.PACK_AB_MERGE_C R12, R8, R0, RZ ;  /* 0x00000000080c723e */ /* 0x001fe400048060ff */
[----:B------:R-:W-:-:S03]  /*b4660*/  IADD3 R8, P1, R3, R30, RZ ;  /* 0x0000001e03087210 */ /* 0x000fc60007f3e0ff */
[----:B------:R0:W-:Y:S01]  /*b4670*/  STL [R1+0x55f4], R12 ;  /* 0x0055f40c01007387 */ /* 0x0001e20000100800 */
[----:B---3--:R-:W-:Y:S01]  /*b4680*/  F2FP.SATFINITE.E5M2.F32.PACK_AB_MERGE_C R0, R39, R9, RZ ;  /* 0x000000092700723e */ /* 0x008fe200048060ff */
[----:B------:R-:W-:Y:S01]  /*b4690*/  IMAD.X R9, R4, 0x1, R29, P1 ;  /* 0x0000000104097824 */ /* 0x000fe200008e061d */
[----:B0-----:R-:W-:-:S03]  /*b46a0*/  IADD3 R12, P1, R3, R28, RZ ;  /* 0x0000001c030c7210 */ /* 0x001fc60007f3e0ff */
[----:B------:R0:W-:Y:S02]  /*b46b0*/  STL [R1+0x5498], R0 ;  /* 0x0054980001007387 */ /* 0x0001e40000100800 */
[----:B------:R-:W-:Y:S02]  /*b46c0*/  IMAD.X R13, R4, 0x1, R27, P1 ;  /* 0x00000001040d7824 */ /* 0x000fe400008e061b */
[----:B0-----:R-:W3:Y:S04]  /*b46d0*/  LDL.LU R0, [R1+0x1a70] ;  /* 0x001a700001007983 */ /* 0x001ee80000300800 */
[----:B------:R0:W-:Y:S04]  /*b46e0*/  STL.64 [R1+0x1c00], R8 ;  /* 0x001c000801007387 */ /* 0x0001e80000100a00 */
[----:B0-----:R-:W3:Y:S04]  /*b46f0*/  LDL.LU R8, [R1+0x1a74] ;  /* 0x001a740001087983 */ /* 0x001ee80000300800 */
[----:B------:R-:W3:Y:S04]  /*b4700*/  LDL.LU R9, [R1+0x1a78] ;  /* 0x001a780001097983 */ /* 0x000ee80000300800 */
[----:B------:R-:W3:Y:S01]  /*b4710*/  LDL.LU R39, [R1+0x1a7c] ;  /* 0x001a7c0001277983 */ /* 0x000ee20000300800 */
[----:B----4-:R-:W-:-:S05]  /*b4720*/  F2FP.SATFINITE.E5M2.F32.PACK_AB_MERGE_C R49, R50, R49, RZ ;  /* 0x000000313231723e */ /* 0x010fca00048060ff */
[----:B------:R-:W-:Y:S01]  /*b4730*/  STL [R1+0x549c], R49 ;  /* 0x00549c3101007387 */ /* 0x000fe20000100800 */
[----:B------:R-:W-:-:S05]  /*b4740*/  F2FP.SATFINITE.E5M2.F32.PACK_AB_MERGE_C R44, R52, R51, RZ ;  /* 0x00000033342c723e */ /* 0x000fca00048060ff */
[----:B------:R-:W-:Y:S04]  /*b4750*/  STL [R1+0x5458], R44 ;  /* 0x0054582c01007387 */ /* 0x000fe80000100800 */
[----:B------:R2:W-:Y:S02]  /*b4760*/  STL.64 [R1+0x1bf8], R12 ;  /* 0x001bf80c01007387 */ /* 0x0005e40000100a00 */
[----:B--2---:R-:W-:Y:S02]  /*b4770*/  F2FP.SATFINITE.E5M2.F32.PACK_AB_MERGE_C R12, R43, R42, RZ ;  /* 0x0000002a2b0c723e */ /* 0x004fe400048060ff */
[----:B------:R-:W2:Y:S04]  /*b4780*/  LDL.LU R42, [R1+0x5f0] ;  /* 0x0005f000012a7983 */ /* 0x000ea80000300800 */
[----:B------:R-:W2:Y:S04]  /*b4790*/  LDL.LU R43, [R1+0x5f4] ;  /* 0x0005f400012b7983 */ /* 0x000ea80000300800 */
[----:B------:R0:W-:Y:S01]  /*b47a0*/  STL [R1+0x55f8], R12 ;  /* 0x0055f80c01007387 */ /* 0x0001e20000100800 */
[----:B------:R-:W-:-:S02]  /*b47b0*/  F2FP.SATFINITE.E5M2.F32.PACK_AB_MERGE_C R44, R54, R53, RZ ;  /* 0x00000035362c723e */ /* 0x000fc400048060ff */
[----:B0-----:R-:W-:-:S03]  /*b47c0*/  IADD3 R12, P1, R3, R26, RZ ;  /* 0x0000001a030c7210 */ /* 0x001fc60007f3e0ff */
[----:B------:R0:W-:Y:S02]  /*b47d0*/  STL [R1+0x53ec], R44 ;  /* 0x0053ec2c01007387 */ /* 0x0001e40000100800 */
[----:B------:R-:W-:Y:S01]  /*b47e0*/  IMAD.X R13, R4, 0x1, R25, P1 ;  /* 0x00000001040d7824 */ /* 0x000fe200008e0619 */
[----:B------:R-:W-:-:S04]  /*b47f0*/  F2FP.SATFINITE.E5M2.F32.PACK_AB_MERGE_C R49, R56, R55, RZ ;  /* 0x000000373831723e */ /* 0x000fc800048060ff */
        /* <DEDUP_REMOVED lines=8> */
[----:B------:R-:W-:Y:S02]  /*b4880*/  F2FP.SATFINITE.E5M2.F32.PACK_AB_MERGE_C R2, R2, R61, RZ ;  /* 0x0000003d0202723e */ /* 0x000fe400048060ff */
[----:B-1----:R-:W-:Y:S01]  /*b4890*/  IADD3 R12, P1, R3, R22, RZ ;  /* 0x00000016030c7210 */ /* 0x002fe20007f3e0ff */
[----:B------:R0:W-:Y:S04]  /*b48a0*/  STL [R1+0x55fc], R44 ;  /* 0x0055fc2c01007387 */ /* 0x0001e80000100800 */
[----:B------:R-:W-:Y:S01]  /*b48b0*/  IMAD.X R13, R4, 0x1, R21, P1 ;  /* 0x00000001040d7824 */ /* 0x000fe200008e0615 */
[----:B------:R1:W-:Y:S04]  /*b48c0*/  STL [R1+0x52d4], R2 ;  /* 0x0052d40201007387 */ /* 0x0003e80000100800 */
[----:B------:R4:W-:Y:S01]  /*b48d0*/  STL.64 [R1+0x1be0], R12 ;  /* 0x001be00c01007387 */ /* 0x0009e20000100a00 */
[----:B0-----:R-:W-:-:S02]  /*b48e0*/  F2FP.SATFINITE.E5M2.F32.PACK_AB_MERGE_C R44, R46, R47, RZ ;  /* 0x0000002f2e2c723e */ /* 0x001fc400048060ff */
[----:B-1----:R-:W-:-:S03]  /*b48f0*/  F2FP.SATFINITE.E5M2.F32.PACK_AB_MERGE_C R2, R48, R45, RZ ;  /* 0x0000002d3002723e */ /* 0x002fc600048060ff */
[----:B------:R-:W-:Y:S01]  /*b4900*/  STL [R1+0x52d0], R44 ;  /* 0x0052d02c01007387 */ /* 0x000fe20000100800 */
[----:B----4-:R-:W-:-:S03]  /*b4910*/  IADD3 R12, P1, R3, R20, RZ ;  /* 0x00000014030c7210 */ /* 0x010fc60007f3e0ff */
[----:B------:R0:W-:Y:S02]  /*b4920*/  STL [R1+0x5268], R2 ;  /* 0x0052680201007387 */ /* 0x0001e40000100800 */
[----:B------:R-:W-:Y:S02]  /*b4930*/  IMAD.X R13, R4, 0x1, R19, P1 ;  /* 0x00000001040d7824 */ /* 0x000fe400008e0613 */
[----:B------:R-:W4:Y:S04]  /*b4940*/  LDL.LU R45, [R1+0x5f8] ;  /* 0x0005f800012d7983 */ /* 0x000f280000300800 */
[----:B------:R-:W4:Y:S01]  /*b4950*/  LDL.LU R48, [R1+0x5fc] ;  /* 0x0005fc0001307983 */ /* 0x000f220000300800 */
[----:B0-----:R-:W-:-:S03]  /*b4960*/  F2FP.SATFINITE.E5M2.F32.PACK_AB_MERGE_C R2, R41, R40, RZ ;  /* 0x000000282902723e */ /* 0x001fc600048060ff */
[----:B------:R0:W-:Y:S04]  /*b4970*/  STL.64 [R1+0x1bd8], R12 ;  /* 0x001bd80c01007387 */ /* 0x0001e80000100a00 */
[----:B------:R-:W-:Y:S04]  /*b4980*/  STL [R1+0x527c], R2 ;  /* 0x00527c0201007387 */ /* 0x000fe80000100800 */
[----:B------:R-:W4:Y:S04]  /*b4990*/  LDL.LU R40, [R1+0x1a60] ;  /* 0x001a600001287983 */ /* 0x000f280000300800 */
[----:B------:R-:W4:Y:S01]  /*b49a0*/  LDL.LU R41, [R1+0x1a64] ;  /* 0x001a640001297983 */ /* 0x000f220000300800 */
[----:B0-----:R-:W-:-:S03]  /*b49b0*/  IADD3 R12, P1, R3, R18, RZ ;  /* 0x00000012030c7210 */ /* 0x001fc60007f3e0ff */
[----:B------:R-:W4:Y:S02]  /*b49c0*/  LDL.LU R51, [R1+0x1a68] ;  /* 0x001a680001337983 */ /* 0x000f240000300800 */
[----:B------:R-:W-:-:S05]  /*b49d0*/  IMAD.X R13, R4, 0x1, R17, P1 ;  /* 0x00000001040d7824 */ /* 0x000fca00008e0611 */
[----:B------:R0:W-:Y:S01]  /*b49e0*/  STL.64 [R1+0x1bd0], R12 ;  /* 0x001bd00c01007387 */ /* 0x0001e20000100a00 */
[----:B------:R-:W-:Y:S01]  /*b49f0*/  VIADD R3, R3, UR6 ;  /* 0x0000000603037c36 */ /* 0x000fe20008000000 */
[----:B------:R-:W-:-:S04]  /*b4a00*/  ULDC UR6, c[0x0][0x248] ;  /* 0x0000920000067ab9 */ /* 0x000fc80000000800 */
[----:B------:R-:W-:Y:S02]  /*b4a10*/  SHF.R.S32.HI R4, RZ, 0x1f, R3 ;  /* 0x0000001fff047819 */ /* 0x000fe40000011403 */
[----:B0-----:R-:W-:-:S05]  /*b4a20*/  IADD3 R12, P1, R3, R16, RZ ;  /* 0x00000010030c7210 */ /* 0x001fca0007f3e0ff */
[----:B------:R-:W-:Y:S01]  /*b4a30*/  IMAD.X R13, R4, 0x1, R38, P1 ;  /* 0x00000001040d7824 */ /* 0x000fe200008e0626 */
[----:B---3--:R-:W-:-:S05]  /*b4a40*/  F2FP.SATFINITE.E5M2.F32.PACK_AB_MERGE_C R2, R8, R0, RZ ;  /* 0x000000000802723e */ /* 0x008fca00048060ff */
[----:B------:R-:W-:Y:S01]  /*b4a50*/  STL [R1+0x522c], R2 ;  /* 0x00522c0201007387 */ /* 0x000fe20000100800 */
[----:B------:R-:W-:-:S03]  /*b4a60*/  F2FP.SATFINITE.E5M2.F32.PACK_AB_MERGE_C R0, R39, R9, RZ ;  /* 0x000000092700723e */ /* 0x000fc600048060ff */
[----:B------:R-:W3:Y:S04]  /*b4a70*/  LDL.LU R52, [R1+0x1a6c] ;  /* 0x001a6c0001347983 */ /* 0x000ee80000300800 */
[----:B------:R0:W-:Y:S04]  /*b4a80*/  STL [R1+0x5604], R0 ;  /* 0x0056040001007387 */ /* 0x0001e80000100800 */
[----:B0-----:R-:W3:Y:S04]  /*b4a90*/  LDL.LU R0, [R1+0x1a50] ;  /* 0x001a500001007983 */ /* 0x001ee80000300800 */
[----:B------:R-:W3:Y:S04]  /*b4aa0*/  LDL.LU R8, [R1+0x1a54] ;  /* 0x001a540001087983 */ /* 0x000ee80000300800 */
[----:B------:R-:W3:Y:S04]  /*b4ab0*/  LDL.LU R53, [R1+0x1a58] ;  /* 0x001a580001357983 */ /* 0x000ee80000300800 */
        /* <DEDUP_REMOVED lines=17> */
[----:B------:R4:W-:Y:S02]  /*b4bd0*/  STL.64 [R1+0x1bc8], R12 ;  /* 0x001bc80c01007387 */ /* 0x0009e40000100a00 */
[----:B----4-:R-:W-:-:S02]  /*b4be0*/  F2FP.SATFINITE.E5M2.F32.PACK_AB_MERGE_C R13, R48, R45, RZ ;  /* 0x0000002d300d723e */ /* 0x010fc400048060ff */
[----:B------:R-:W4:Y:S04]  /*b4bf0*/  LDL.LU R45, [R1+0x1a18] ;  /* 0x001a1800012d7983 */ /* 0x000f280000300800 */
[----:B------:R-:W-:Y:S04]  /*b4c00*/  STL [R1+0x51dc], R13 ;  /* 0x0051dc0d01007387 */ /* 0x000fe80000100800 */
[----:B------:R-:W4:Y:S01]  /*b4c10*/  LDL.LU R48, [R1+0x1a1c] ;  /* 0x001a1c0001307983 */ /* 0x000f220000300800 */
[----:B------:R-:W-:-:S05]  /*b4c20*/  F2FP.SATFINITE.E5M2.F32.PACK_AB_MERGE_C R12, R41, R40, RZ ;  /* 0x00000028290c723e */ /* 0x000fca00048060ff */
[----:B------:R0:W-:Y:S04]  /*b4c30*/  STL [R1+0x5320], R12 ;  /* 0x0053200c01007387 */ /* 0x0001e80000100800 */
[----:B------:R-:W4:Y:S04]  /*b4c40*/  LDL.LU R40, [R1+0x1a00] ;  /* 0x001a000001287983 */ /* 0x000f280000300800 */
[----:B------:R-:W4:Y:S01]  /*b4c50*/  LDL.LU R41, [R1+0x1a04] ;  /* 0x001a040001297983 */ /* 0x000f220000300800 */
[----:B0-----:R-:W-:-:S05]  /*b4c60*/  IADD3 R12, P1, R3, R15, RZ ;  /* 0x0000000f030c7210 */ /* 0x001fca0007f3e0ff */
[----:B------:R-:W-:-:S05]  /*b4c70*/  IMAD.X R13, R4, 0x1, R37, P1 ;  /* 0x00000001040d7824 */ /* 0x000fca00008e0625 */
[----:B------:R0:W-:Y:S04]  /*b4c80*/  STL.64 [R1+0x1bc0], R12 ;  /* 0x001bc00c01007387 */ /* 0x0001e80000100a00 */
[----:B0-----:R-:W4:Y:S01]  /*b4c90*/  LDL.LU.64 R12, [R1+0x5a68] ;  /* 0x005a6800010c7983 */ /* 0x001f220000300a00 */
[----:B------:R-:W-:Y:S02]  /*b4ca0*/  IADD3 R50, P1, R3, R14, RZ ;  /* 0x0000000e03327210 */ /* 0x000fe40007f3e0ff */
[----:B---3--:R-:W-:Y:S02]  /*b4cb0*/  F2FP.SATFINITE.E5M2.F32.PACK_AB_MERGE_C R49, R52, R51, RZ ;  /* 0x000000333431723e */ /* 0x008fe400048060ff */
[----:B------:R-:W-:Y:S02]  /*b4cc0*/  F2FP.SATFINITE.E5M2.F32.PACK_AB_MERGE_C R44, R8, R0, RZ ;  /* 0x00000000082c723e */ /* 0x000fe400048060ff */
[----:B------:R-:W3:Y:S04]  /*b4cd0*/  LDL.LU R0, [R1+0x1a08] ;  /* 0x001a080001007983 */ /* 0x000ee80000300800 */
[----:B------:R0:W-:Y:S04]  /*b4ce0*/  STL [R1+0x5378], R49 ;  /* 0x0053783101007387 */ /* 0x0001e80000100800 */
[----:B------:R-:W3:Y:S04]  /*b4cf0*/  LDL.LU R8, [R1+0x1a0c] ;  /* 0x001a0c0001087983 */ /* 0x000ee80000300800 */
[----:B------:R2:W-:Y:S01]  /*b4d00*/  STL [R1+0x51f4], R44 ;  /* 0x0051f42c01007387 */ /* 0x0005e20000100800 */
[----:B0-----:R-:W-:-:S02]  /*b4d10*/  F2FP.SATFINITE.E5M2.F32.PACK_AB_MERGE_C R49, R54, R53, RZ ;  /* 0x000000353631723e */ /* 0x001fc400048060ff */
[----:B--2---:R-:W-:Y:S02]  /*b4d20*/  F2FP.SATFINITE.E5M2.F32.PACK_AB_MERGE_C R44, R39, R9, RZ ;  /* 0x00000009272c723e */ /* 0x004fe400048060ff */
[----:B------:R-:W2:Y:S01]  /*b4d30*/  LDL.LU R9, [R1+0x19f0] ;  /* 0x0019f00001097983 */ /* 0x000ea20000300800 */
[----:B------:R-:W-:Y:S01]  /*b4d40*/  F2FP.SATFINITE.E5M2.F32.PACK_AB_MERGE_C R2, R2, R61, RZ ;  /* 0x0000003d0202723e */ /* 0x000fe200048060ff */
[----:B----4-:R-:W-:-:S05]  /*b4d50*/  IMAD.X R51, R4, 0x1, R13, P1 ;  /* 0x0000000104337824 */ /* 0x010fca00008e060d */
[----:B------:R0:W-:Y:S04]  /*b4d60*/  STL.64 [R1+0x1bb8], R50 ;  /* 0x001bb83201007387 */ /* 0x0001e80000100a00 */
[----:B------:R1:W-:Y:S04]  /*b4d70*/  STL [R1+0x5228], R49 ;  /* 0x0052283101007387 */ /* 0x0003e80000100800 */
[----:B------:R-:W2:Y:S01]  /*b4d80*/  LDL.LU R39, [R1+0x19f4] ;  /* 0x0019f40001277983 */ /* 0x000ea20000300800 */
        /* <DEDUP_REMOVED lines=16> */
[----:B0-----:R-:W-:Y:S02]  /*b4e90*/  F2FP.SATFINITE.E5M2.F32.PACK_AB_MERGE_C R44, R46, R47, RZ ;  /* 0x0000002f2e2c723e */ /* 0x001fe400048060ff */
[----:B-1----:R-:W-:Y:S02]  /*b4ea0*/  F2FP.SATFINITE.E5M2.F32.PACK_AB_MERGE_C R2, R43, R42, RZ ;  /* 0x0000002a2b02723e */ /* 0x002fe400048060ff */
[----:B------:R-:W-:Y:S01]  /*b4eb0*/  IADD3 R42, P1, R3, R36, RZ ;  /* 0x00000024032a7210 */ /* 0x000fe20007f3e0ff */
[----:B------:R-:W-:Y:S04]  /*b4ec0*/  STL.64 [R1+0x1ba0], R50 ;  /* 0x001ba03201007387 */ /* 0x000fe80000100a00 */
[----:B------:R-:W-:Y:S01]  /*b4ed0*/  IMAD.X R43, R4, 0x1, R35, P1 ;  /* 0x00000001042b7824 */ /* 0x000fe200008e0623 */
[----:B------:R-:W-:Y:S04]  /*b4ee0*/  STL [R1+0x4f7c], R44 ;  /* 0x004f7c2c01007387 */ /* 0x000fe80000100800 */
[----:B------:R-:W-:Y:S04]  /*b4ef0*/  STL [R1+0x4ed0], R2 ;  /* 0x004ed00201007387 */ /* 0x000fe80000100800 */
[----:B------:R0:W-:Y:S04]  /*b4f00*/  STL.64 [R1+0x1b98], R42 ;  /* 0x001b982a01007387 */ /* 0x0001e80000100a00 */
[----:B0-----:R-:W4:Y:S04]  /*b4f10*/  LDL.LU R42, [R1+0x19f8] ;  /* 0x0019f800012a7983 */ /* 0x001f280000300800 */
[----:B------:R-:W4:Y:S01]  /*b4f20*/  LDL.LU R43, [R1+0x19fc] ;  /* 0x0019fc00012b7983 */ /* 0x000f220000300800 */
[----:B------:R-:W-:-:S03]  /*b4f30*/  F2FP.SATFINITE.E5M2.F32.PACK_AB_MERGE_C R2, R48, R45, RZ ;  /* 0x0000002d3002723e */ /* 0x000fc600048060ff */
[----:B------:R-:W4:Y:S04]  /*b4f40*/  LDL.LU R45, [R1+0x19e0] ;  /* 0x0019e000012d7983 */ /* 0x000f280000300800 */
[----:B------:R-:W4:Y:S04]  /*b4f50*/  LDL.LU R48, [R1+0x19e4] ;  /* 0x0019e40001307983 */ /* 0x000f280000300800 */
[----:B------:R0:W-:Y:S01]  /*b4f60*/  STL [R1+0x4ef4], R2 ;  /* 0x004ef40201007387 */ /* 0x0001e20000100800 */
[----:B------:R-:W-:Y:S02]  /*b4f70*/  IADD3 R46, P1, R3, R34, RZ ;  /* 0x00000022032e7210 */ /* 0x000fe40007f3e0ff */
[----:B0-----:R-:W-:-:S02]  /*b4f80*/  F2FP.SATFINITE.E5M2.F32.PACK_AB_MERGE_C R2, R41, R40, RZ ;  /* 0x000000282902723e */ /* 0x001fc400048060ff */
[----:B------:R-:W4:Y:S04]  /*b4f90*/  LDL.LU R40, [R1+0x19e8] ;  /* 0x0019e80001287983 */ /* 0x000f280000300800 */
[----:B------:R-:W4:Y:S01]  /*b4fa0*/  LDL.LU R41, [R1+0x19ec] ;  /* 0x0019ec0001297983 */ /* 0x000f220000300800 */
[----:B------:R-:W-:Y:S01]  /*b4fb0*/  IMAD.X R47, R4, 0x1, R33, P1 ;  /* 0x00000001042f7824 */ /* 0x000fe200008e0621 */
[----:B---3--:R-:W-:Y:S02]  /*b4fc0*/  F2FP.SATFINITE.E5M2.F32.PACK_AB_MERGE_C R0, R8, R0, RZ ;  /* 0x000000000800723e */ /* 0x008fe400048060ff */
[----:B------:R-:W-:Y:S04]  /*b4fd0*/  STL [R1+0x4e64], R2 ;  /* 0x004e640201007387 */ /* 0x000fe80000100800 */
[----:B------:R-:W3:Y:S04]  /*b4fe0*/  LDL.LU R51, [R1+0x19d0] ;  /* 0x0019d00001337983 */ /* 0x000ee80000300800 */
[----:B------:R-:W3:Y:S04]  /*b4ff0*/  LDL.LU R52, [R1+0x19d4] ;  /* 0x0019d40001347983 */ /* 0x000ee80000300800 */
[----:B------:R-:W-:Y:S04]  /*b5000*/  STL.64 [R1+0x1b90], R46 ;  /* 0x001b902e01007387 */ /* 0x000fe80000100a00 */
[----:B------:R0:W-:Y:S04]  /*b5010*/  STL [R1+0x4e68], R0 ;  /* 0x004e680001007387 */ /* 0x0001e80000100800 */
[----:B------:R-:W3:Y:S04]  /*b5020*/  LDL.LU R53, [R1+0x19d8] ;  /* 0x0019d80001357983 */ /* 0x000ee80000300800 */
[----:B------:R-:W3:Y:S04]  /*b5030*/  LDL.LU R54, [R1+0x19dc] ;  /* 0x0019dc0001367983 */ /* 0x000ee80000300800 */
[----:B0-----:R-:W3:Y:S04]  /*b5040*/  LDL.LU R0, [R1+0x19c0] ;  /* 0x0019c00001007983 */ /* 0x001ee80000300800 */
[----:B------:R-:W3:Y:S01]  /*b5050*/  LDL.LU R8, [R1+0x19c4] ;  /* 0x0019c40001087983 */ /* 0x000ee20000300800 */
[----:B------:R-:W-:-:S05]  /*b5060*/  IADD3 R46, P1, R3, R32, RZ ;  /* 0x00000020032e7210 */ /* 0x000fca0007f3e0ff */
[----:B------:R-:W-:Y:S01]  /*b5070*/  IMAD.X R47, R4, 0x1, R31, P1 ;  /* 0x00000001042f7824 */ /* 0x000fe200008e061f */
[----:B--2---:R-:W-:-:S05]  /*b5080*/  F2FP.SATFINITE.E5M2.F32.PACK_AB_MERGE_C R2, R39, R9, RZ ;  /* 0x000000092702723e */ /* 0x004fca00048060ff */
[----:B------:R0:W-:Y:S04]  /*b5090*/  STL [R1+0x4dec], R2 ;  /* 0x004dec0201007387 */ /* 0x0001e80000100800 */
        /* <DEDUP_REMOVED lines=8> */
[----:B0-----:R-:W2:Y:S04]  /*b5120*/  LDL.LU R2, [R1+0x19a4] ;  /* 0x0019a40001027983 */ /* 0x001ea80000300800 */
[----:B-1----:R-:W2:Y:S04]  /*b5130*/  LDL.LU R47, [R1+0x19a8] ;  /* 0x0019a800012f7983 */ /* 0x002ea80000300800 */
[----:B------:R-:W2:Y:S04]  /*b5140*/  LDL.LU R46, [R1+0x19ac] ;  /* 0x0019ac00012e7983 */ /* 0x000ea80000300800 */
[----:B------:R-:W2:Y:S04]  /*b5150*/  LDL.LU R9, [R1+0x1990] ;  /* 0x0019900001097983 */ /* 0x000ea80000300800 */
[----:B------:R-:W2:Y:S01]  /*b5160*/  LDL.LU R39, [R1+0x1994] ;  /* 0x0019940001277983 */ /* 0x000ea20000300800 */
[----:B----4-:R-:W-:-:S03]  /*b5170*/  F2FP.SATFINITE.E5M2.F32.PACK_AB_MERGE_C R44, R43, R42, RZ ;  /* 0x0000002a2b2c723e */ /* 0x010fc600048060ff */
[----:B------:R-:W4:Y:S04]  /*b5180*/  LDL.LU R42, [R1+0x1998] ;  /* 0x00199800012a7983 */ /* 0x000f280000300800 */
[----:B------:R-:W4:Y:S04]  /*b5190*/  LDL.LU R43, [R1+0x199c] ;  /* 0x00199c00012b7983 */ /* 0x000f280000300800 */
[----:B------:R0:W-:Y:S01]  /*b51a0*/  STL [R1+0x4df8], R44 ;  /* 0x004df82c01007387 */ /* 0x0001e20000100800 */
[----:B------:R-:W-:Y:S02]  /*b51b0*/  F2FP.SATFINITE.E5M2.F32.PACK_AB_MERGE_C R48, R48, R45, RZ ;  /* 0x0000002d3030723e */ /* 0x000fe400048060ff */
[----:B0-----:R-:W-:-:S03]  /*b51c0*/  IADD3 R44, P1, R3, R30, RZ ;  /* 0x0000001e032c7210 */ /* 0x001fc60007f3e0ff */
[----:B------:R-:W-:Y:S02]  /*b51d0*/  STL [R1+0x4d70], R48 ;  /* 0x004d703001007387 */ /* 0x000fe40000100800 */
[----:B------:R-:W-:Y:S01]  /*b51e0*/  IMAD.X R45, R4, 0x1, R29, P1 ;  /* 0x00000001042d7824 */ /* 0x000fe200008e061d */
[----:B------:R-:W-:-:S04]  /*b51f0*/  F2FP.SATFINITE.E5M2.F32.PACK_AB_MERGE_C R40, R41, R40, RZ ;  /* 0x000000282928723e */ /* 0x000fc800048060ff */
[----:B------:R0:W-:Y:S01]  /*b5200*/  STL.64 [R1+0x1b80], R44 ;  /* 0x001b802c01007387 */ /* 0x0001e20000100a00 */
[----:B------:R-:W-:-:S03]  /*b5210*/  IADD3 R50, P1, R3, R28, RZ ;  /* 0x0000001c03327210 */ /* 0x000fc60007f3e0ff */
[----:B0-----:R-:W4:Y:S04]  /*b5220*/  LDL.LU R45, [R1+0x1980] ;  /* 0x00198000012d7983 */ /* 0x001f280000300800 */
[----:B------:R-:W4:Y:S04]  /*b5230*/  LDL.LU R48, [R1+0x1984] ;  /* 0x0019840001307983 */ /* 0x000f280000300800 */
[----:B------:R0:W-:Y:S04]  /*b5240*/  STL [R1+0x4d74], R40 ;  /* 0x004d742801007387 */ /* 0x0001e80000100800 */
[----:B0-----:R-:W4:Y:S04]  /*b5250*/  LDL.LU R40, [R1+0x1988] ;  /* 0x0019880001287983 */ /* 0x001f280000300800 */
[----:B------:R-:W4:Y:S01]  /*b5260*/  LDL.LU R41, [R1+0x198c] ;  /* 0x00198c0001297983 */ /* 0x000f220000300800 */
[----:B---3--:R-:W-:Y:S01]  /*b5270*/  F2FP.SATFINITE.E5M2.F32.PACK_AB_MERGE_C R44, R52, R51, RZ ;  /* 0x00000033342c723e */ /* 0x008fe200048060ff */
[----:B------:R-:W-:Y:S01]  /*b5280*/  IMAD.X R51, R4, 0x1, R27, P1 ;  /* 0x0000000104337824 */ /* 0x000fe200008e061b */
[----:B------:R-:W-:-:S03]  /*b5290*/  F2FP.SATFINITE.E5M2.F32.PACK_AB_MERGE_C R49, R54, R53, RZ ;  /* 0x000000353631723e */ /* 0x000fc600048060ff */
[----:B------:R0:W-:Y:S02]  /*b52a0*/  STL [R1+0x4c68], R44 ;  /* 0x004c682c01007387 */ /* 0x0001e40000100800 */
[----:B0-----:R-:W-:Y:S02]  /*b52b0*/  F2FP.SATFINITE.E5M2.F32.PACK_AB_MERGE_C R44, R8, R0, RZ ;  /* 0x00000000082c723e */ /* 0x001fe400048060ff */
[----:B------:R-:W3:Y:S04]  /*b52c0*/  LDL.LU R0, [R1+0x5e0] ;  /* 0x0005e00001007983 */ /* 0x000ee80000300800 */
[----:B------:R0:W-:Y:S04]  /*b52d0*/  STL.64 [R1+0x1b78], R50 ;  /* 0x001b783201007387 */ /* 0x0001e80000100a00 */
[----:B------:R-:W-:Y:S04]  /*b52e0*/  STL [R1+0x4c6c], R49 ;  /* 0x004c6c3101007387 */ /* 0x000fe80000100800 */
[----:B------:R-:W3:Y:S01]  /*b52f0*/  LDL.LU R8, [R1+0x5e4] ;  /* 0x0005e40001087983 */ /* 0x000ee20000300800 */
[----:B0-----:R-:W-:-:S03]  /*b5300*/  IADD3 R50, P1, R3, R26, RZ ;  /* 0x0000001a03327210 */ /* 0x001fc60007f3e0ff */
[----:B------:R-:W-:Y:S04]  /*b5310*/  STL [R1+0x23c8], R44 ;  /* 0x0023c82c01007387 */ /* 0x000fe80000100800 */
[----:B------:R0:W-:Y:S01]  /*b5320*/  STL.64 [R1+0x5a60], R26 ;  /* 0x005a601a01007387 */ /* 0x0001e20000100a00 */
[----:B------:R-:W-:Y:S01]  /*b5330*/  IMAD.X R51, R4, 0x1, R25, P1 ;  /* 0x0000000104337824 */ /* 0x000fe200008e0619 */
[----:B0-----:R-:W-:-:S04]  /*b5340*/  IADD3 R26, P1, R3, R24, RZ ;  /* 0x00000018031a7210 */ /* 0x001fc80007f3e0ff */
[----:B------:R-:W-:Y:S01]  /*b5350*/  STL.64 [R1+0x1b70], R50 ;  /* 0x001b703201007387 */ /* 0x000fe20000100a00 */
[----:B------:R-:W-:Y:S01]  /*b5360*/  IMAD.X R27, R4, 0x1, R23, P1 ;  /* 0x00000001041b7824 */ /* 0x000fe200008e0617 */
[----:B--2---:R-:W-:-:S05]  /*b5370*/  F2FP.SATFINITE.E5M2.F32.PACK_AB_MERGE_C R49, R56, R55, RZ ;  /* 0x000000373831723e */ /* 0x004fca00048060ff */
[----:B------:R-:W-:Y:S01]  /*b5380*/  STL [R1+0x23d4], R49 ;  /* 0x0023d43101007387 */ /* 0x000fe20000100800 */
[----:B------:R-:W-:-:S05]  /*b5390*/  F2FP.SATFINITE.E5M2.F32.PACK_AB_MERGE_C R44, R58, R57, RZ ;  /* 0x000000393a2c723e */ /* 0x000fca00048060ff */
[----:B------:R0:W-:Y:S04]  /*b53a0*/  STL [R1+0x238c], R44 ;  /* 0x00238c2c01007387 */ /* 0x0001e80000100800 */
[----:B------:R1:W-:Y:S01]  /*b53b0*/  STL.64 [R1+0x1b68], R26 ;  /* 0x001b681a01007387 */ /* 0x0003e20000100a00 */
[----:B0-----:R-:W-:Y:S02]  /*b53c0*/  F2FP.SATFINITE.E5M2.F32.PACK_AB_MERGE_C R44, R60, R59, RZ ;  /* 0x0000003b3c2c723e */ /* 0x001fe400048060ff */
[----:B------:R-:W-:Y:S02]  /*b53d0*/  F2FP.SATFINITE.E5M2.F32.PACK_AB_MERGE_C R2, R2, R61, RZ ;  /* 0x0000003d0202723e */ /* 0x000fe400048060ff */
[----:B-1----:R-:W-:Y:S01]  /*b53e0*/  IADD3 R26, P1, R3, R22, RZ ;  /* 0x00000016031a7210 */ /* 0x002fe20007f3e0ff */
[----:B------:R0:W-:Y:S04]  /*b53f0*/  STL [R1+0x2040], R44 ;  /* 0x0020402c01007387 */ /* 0x0001e80000100800 */
[----:B------:R-:W-:Y:S01]  /*b5400*/  IMAD.X R27, R4, 0x1, R21, P1 ;  /* 0x00000001041b7824 */ /* 0x000fe200008e0615 */
[----:B------:R1:W-:Y:S01]  /*b5410*/  STL [R1+0x1dec], R2 ;  /* 0x001dec0201007387 */ /* 0x0003e20000100800 */
[----:B0-----:R-:W-:-:S03]  /*b5420*/  F2FP.SATFINITE.E5M2.F32.PACK_AB_MERGE_C R44, R46, R47, RZ ;  /* 0x0000002f2e2c723e */ /* 0x001fc600048060ff */
[----:B------:R0:W-:Y:S01]  /*b5430*/  STL.64 [R1+0x1b60], R26 ;  /* 0x001b601a01007387 */ /* 0x0001e20000100a00 */
[----:B-1----:R-:W-:-:S03]  /*b5440*/  F2FP.SATFINITE.E5M2.F32.PACK_AB_MERGE_C R2, R39, R9, RZ ;  /* 0x000000092702723e */ /* 0x002fc600048060ff */
[----:B------:R-:W-:Y:S04]  /*b5450*/  STL [R1+0x1e0c], R44 ;  /* 0x001e0c2c01007387 */ /* 0x000fe80000100800 */
[----:B------:R4:W-:Y:S04]  /*b5460*/  STL [R1+0x1db8], R2 ;  /* 0x001db80201007387 */ /* 0x0009e80000100800 */
[----:B------:R-:W2:Y:S04]  /*b5470*/  LDL.LU R9, [R1+0x5e8] ;  /* 0x0005e80001097983 */ /* 0x000ea80000300800 */
[----:B------:R-:W2:Y:S01]  /*b5480*/  LDL.LU R39, [R1+0x5ec] ;  /* 0x0005ec0001277983 */ /* 0x000ea20000300800 */
[----:B0-----:R-:W-:-:S05]  /*b5490*/  IADD3 R26, P1, R3, R20, RZ ;  /* 0x00000014031a7210 */ /* 0x001fca0007f3e0ff */
[----:B------:R-:W-:-:S05]  /*b54a0*/  IMAD.X R27, R4, 0x1, R19, P1 ;  /* 0x00000001041b7824 */ /* 0x000fca00008e0613 */
[----:B------:R0:W-:Y:S01]  /*b54b0*/  STL.64 [R1+0x1b58], R26 ;  /* 0x001b581a01007387 */ /* 0x0001e20000100a00 */
[----:B----4-:R-:W-:-:S05]  /*b54c0*/  F2FP.SATFINITE.E5M2.F32.PACK_AB_MERGE_C R2, R43, R42, RZ ;  /* 0x0000002a2b02723e */ /* 0x010fca00048060ff */
[----:B------:R1:W-:Y:S04]  /*b54d0*/  STL [R1+0x1dbc], R2 ;  /* 0x001dbc0201007387 */ /* 0x0003e80000100800 */
[----:B------:R-:W4:Y:S04]  /*b54e0*/  LDL.LU R42, [R1+0x1970] ;  /* 0x00197000012a7983 */ /* 0x000f280000300800 */
[----:B------:R-:W4:Y:S01]  /*b54f0*/  LDL.LU R43, [R1+0x1974] ;  /* 0x00197400012b7983 */ /* 0x000f220000300800 */
[----:B0-----:R-:W-:-:S03]  /*b5500*/  IADD3 R26, P1, R3, R18, RZ ;  /* 0x00000012031a7210 */ /* 0x001fc60007f3e0ff */
[----:B------:R-:W4:Y:S02]  /*b5510*/  LDL.LU R51, [R1+0x1978] ;  /* 0x0019780001337983 */ /* 0x000f240000300800 */
[----:B------:R-:W-:-:S05]  /*b5520*/  IMAD.X R27, R4, 0x1, R17, P1 ;  /* 0x00000001041b7824 */ /* 0x000fca00008e0611 */
[----:B------:R-:W-:Y:S01]  /*b5530*/  STL.64 [R1+0x1b50], R26 ;  /* 0x001b501a01007387 */ /* 0x000fe20000100a00 */
[----:B------:R-:W-:-:S05]  /*b5540*/  F2FP.SATFINITE.E5M2.F32.PACK_AB_MERGE_C R4, R48, R45, RZ ;  /* 0x0000002d3004723e */ /* 0x000fca00048060ff */
[----:B------:R-:W-:Y:S04]  /*b5550*/  STL [R1+0x1d78], R4 ;  /* 0x001d780401007387 */ /* 0x000fe80000100800 */
[----:B------:R-:W4:Y:S01]  /*b5560*/  LDL.LU R52, [R1+0x197c] ;  /* 0x00197c0001347983 */ /* 0x000f220000300800 */
[----:B-1----:R-:W-:-:S05]  /*b5570*/  F2FP.SATFINITE.E5M2.F32.PACK_AB_MERGE_C R2, R41, R40, RZ ;  /* 0x000000282902723e */ /* 0x002fca00048060ff */
[----:B------:R0:W-:Y:S04]  /*b5580*/  STL [R1+0x1d6c], R2 ;  /* 0x001d6c0201007387 */ /* 0x0001e80000100800 */
[----:B------:R-:W4:Y:S04]  /*b5590*/  LDL.LU R40, [R1+0x1960] ;  /* 0x0019600001287983 */ /* 0x000f280000300800 */
[----:B------:R-:W4:Y:S04]  /*b55a0*/  LDL.LU R41, [R1+0x1964] ;  /* 0x0019640001297983 */ /* 0x000f280000300800 */
[----:B------:R-:W4:Y:S04]  /*b55b0*/  LDL.LU R53, [R1+0x1968] ;  /* 0x0019680001357983 */ /* 0x000f280000300800 */
[----:B------:R-:W4:Y:S01]  /*b55c0*/  LDL.LU R54, [R1+0x196c] ;  /* 0x00196c0001367983 */ /* 0x000f220000300800 */
[----:B---3--:R-:W-:-:S05]  /*b55d0*/  F2FP.SATFINITE.E5M2.F32.PACK_AB_MERGE_C R0, R8, R0, RZ ;  /* 0x000000000800723e */ /* 0x008fca00048060ff */
[----:B------:R1:W-:Y:S04]  /*b55e0*/  STL [R1+0x61c], R0 ;  /* 0x00061c0001007387 */ /* 0x0003e80000100800 */
[----:B------:R-:W3:Y:S04]  /*b55f0*/  LDL.LU R45, [R1+0x1950] ;  /* 0x00195000012d7983 */ /* 0x000ee80000300800 */
[----:B------:R-:W3:Y:S04]  /*b5600*/  LDL.LU R48, [R1+0x1954] ;  /* 0x0019540001307983 */ /* 0x000ee80000300800 */
[----:B------:R-:W3:Y:S04]  /*b5610*/  LDL.LU R55, [R1+0x1958] ;  /* 0x0019580001377983 */ /* 0x000ee80000300800 */
[----:B------:R-:W3:Y:S04]  /*b5620*/  LDL.LU R56, [R1+0x195c] ;  /* 0x00195c0001387983 */ /* 0x000ee80000300800 */
[----:B------:R-:W3:Y:S04]  /*b5630*/  LDL.LU R57, [R1+0x1940] ;  /* 0x0019400001397983 */ /* 0x000ee80000300800 */
[----:B------:R-:W3:Y:S01]  /*b5640*/  LDL.LU R58, [R1+0x1944] ;  /* 0x00194400013a7983 */ /* 0x000ee20000300800 */
[----:B------:R-:W-:Y:S01]  /*b5650*/  VIADD R3, R3, UR6 ;  /* 0x0000000603037c36 */ /* 0x000fe20008000000 */
[----:B------:R-:W-:-:S02]  /*b5660*/  ULDC UR6, c[0x0][0x248] ;  /* 0x0000920000067ab9 */ /* 0x000fc40000000800 */
[----:B------:R-:W3:Y:S04]  /*b5670*/  LDL.LU R59, [R1+0x1948] ;  /* 0x00194800013b7983 */ /* 0x000ee80000300800 */
[----:B------:R-:W3:Y:S04]  /*b5680*/  LDL.LU R60, [R1+0x194c] ;  /* 0x00194c00013c7983 */ /* 0x000ee80000300800 */
[----:B------:R-:W3:Y:S04]  /*b5690*/  LDL.LU R61, [R1+0x1930] ;  /* 0x00193000013d7983 */ /* 0x000ee80000300800 */
[----:B0-----:R-:W3:Y:S01]  /*b56a0*/  LDL.LU R2, [R1+0x1934] ;  /* 0x0019340001027983 */ /* 0x001ee20000300800 */
[----:B------:R-:W-:-:S02]  /*b56b0*/  SHF.R.S32.HI R4, RZ, 0x1f, R3 ;  /* 0x0000001fff047819 */ /* 0x000fc40000011403 */
[----:B------:R-:W-:Y:S01]  /*b56c0*/  IADD3 R26, P1, R3, R16, RZ ;  /* 0x00000010031a7210 */ /* 0x000fe20007f3e0ff */
[----:B------:R-:W3:Y:S04]  /*b56d0*/  LDL.LU R47, [R1+0x1938] ;  /* 0x00193800012f7983 */ /* 0x000ee80000300800 */
[----:B------:R-:W3:Y:S04]  /*b56e0*/  LDL.LU R46, [R1+0x193c] ;  /* 0x00193c00012e7983 */ /* 0x000ee80000300800 */
[----:B-1----:R-:W3:Y:S01]  /*b56f0*/  LDL.LU R0, [R1+0x1920] ;  /* 0x0019200001007983 */ /* 0x002ee20000300800 */
[----:B------:R-:W-:-:S03]  /*b5700*/  IMAD.X R27, R4, 0x1, R38, P1 ;  /* 0x00000001041b7824 */ /* 0x000fc600008e0626 */
[----:B------:R-:W3:Y:S04]  /*b5710*/  LDL.LU R8, [R1+0x1924] ;  /* 0x0019240001087983 */ /* 0x000ee80000300800 */
[----:B------:R2:W-:Y:S02]  /*b5720*/  STL.64 [R1+0x1b48], R26 ;  /* 0x001b481a01007387 */ /* 0x0005e40000100a00 */
[----:B--2---:R-:W-:Y:S02]  /*b5730*/  F2FP.SATFINITE.E5M2.F32.PACK_AB_MERGE_C R27, R39, R9, RZ ;  /* 0x00000009271b723e */ /* 0x004fe400048060ff */
[----:B------:R-:W2:Y:S04]  /*b5740*/  LDL.LU R9, [R1+0x1928] ;  /* 0x0019280001097983 */ /* 0x000ea80000300800 */
[----:B------:R-:W-:Y:S04]  /*b5750*/  STL [R1+0x618], R27 ;  /* 0x0006181b01007387 */ /* 0x000fe80000100800 */
[----:B------:R-:W2:Y:S01]  /*b5760*/  LDL.LU R39, [R1+0x192c] ;  /* 0x00192c0001277983 */ /* 0x000ea20000300800 */
[----:B----4-:R-:W-:-:S05]  /*b5770*/  F2FP.SATFINITE.E5M2.F32.PACK_AB_MERGE_C R26, R43, R42, RZ ;  /* 0x0000002a2b1a723e */ /* 0x010fca00048060ff */
[----:B------:R0:W-:Y:S04]  /*b5780*/  STL [R1+0x5314], R26 ;  /* 0x0053141a01007387 */ /* 0x0001e80000100800 */
[----:B------:R-:W4:Y:S04]  /*b5790*/  LDL.LU R42, [R1+0x1910] ;  /* 0x00191000012a7983 */ /* 0x000f280000300800 */
[----:B------:R-:W4:Y:S01]  /*b57a0*/  LDL.LU R43, [R1+0x1914] ;  /* 0x00191400012b7983 */ /* 0x000f220000300800 */
[----:B0-----:R-:W-:-:S05]  /*b57b0*/  IADD3 R26, P1, R3, R15, RZ ;  /* 0x0000000f031a7210 */ /* 0x001fca0007f3e0ff */
[----:B------:R-:W-:-:S05]  /*b57c0*/  IMAD.X R27, R4, 0x1, R37, P1 ;  /* 0x00000001041b7824 */ /* 0x000fca00008e0625 */
[----:B------:R0:W-:Y:S02]  /*b57d0*/  STL.64 [R1+0x1b40], R26 ;  /* 0x001b401a01007387 */ /* 0x0001e40000100a00 */
[----:B0-----:R-:W-:Y:S02]  /*b57e0*/  F2FP.SATFINITE.E5M2.F32.PACK_AB_MERGE_C R27, R52, R51, RZ ;  /* 0x00000033341b723e */ /* 0x001fe400048060ff */
[----:B------:R-:W-:Y:S02]  /*b57f0*/  F2FP.SATFINITE.E5M2.F32.PACK_AB_MERGE_C R26, R41, R40, RZ ;  /* 0x00000028291a723e */ /* 0x000fe400048060ff */
[----:B------:R-:W4:Y:S04]  /*b5800*/  LDL.LU R40, [R1+0x1918] ;  /* 0x0019180001287983 */ /* 0x000f280000300800 */
[----:B------:R-:W-:Y:S04]  /*b5810*/  STL [R1+0x53d0], R27 ;  /* 0x0053d01b01007387 */ /* 0x000fe80000100800 */
[----:B------:R-:W4:Y:S04]  /*b5820*/  LDL.LU R41, [R1+0x191c] ;  /* 0x00191c0001297983 */ /* 0x000f280000300800 */
[----:B------:R0:W-:Y:S02]  /*b5830*/  STL [R1+0x5204], R26 ;  /* 0x0052041a01007387 */ /* 0x0001e40000100800 */
        /* <DEDUP_REMOVED lines=14> */
[----:B------:R-:W-:Y:S01]  /*b5920*/  STL [R1+0x5170], R49 ;  /* 0x0051703101007387 */ /* 0x000fe20000100800 */
[----:B0-----:R-:W-:-:S03]  /*b5930*/  IADD3 R26, P1, R3, R10, RZ ;  /* 0x0000000a031a7210 */ /* 0x001fc60007f3e0ff */
[----:B------:R0:W-:Y:S02]  /*b5940*/  STL [R1+0x507c], R44 ;  /* 0x00507c2c01007387 */ /* 0x0001e40000100800 */
[----:B------:R-:W-:Y:S01]  /*b5950*/  IMAD.X R27, R4, 0x1, R7, P1 ;  /* 0x00000001041b7824 */ /* 0x000fe200008e0607 */
[----:B------:R-:W-:-:S04]  /*b5960*/  F2FP.SATFINITE.E5M2.F32.PACK_AB_MERGE_C R2, R2, R61, RZ ;  /* 0x0000003d0202723e */ /* 0x000fc800048060ff */
[----:B------:R1:W-:Y:S01]  /*b5970*/  STL.64 [R1+0x1b28], R26 ;  /* 0x001b281a01007387 */ /* 0x0003e20000100a00 */
[----:B0-----:R-:W-:Y:S02]  /*b5980*/  F2FP.SATFINITE.E5M2.F32.PACK_AB_MERGE_C R44, R60, R59, RZ ;  /* 0x0000003b3c2c723e */ /* 0x001fe400048060ff */
[----:B------:R-:W-:-:S03]  /*b5990*/  F2FP.SATFINITE.E5M2.F32.PACK_AB_MERGE_C R0, R8, R0, RZ ;  /* 0x000000000800723e */ /* 0x000fc600048060ff */
[----:B------:R-:W-:Y:S01]  /*b59a0*/  STL [R1+0x5448], R44 ;  /* 0x0054482c01007387 */ /* 0x000fe20000100800 */
[----:B-1----:R-:W-:-:S03]  /*b59b0*/  IADD3 R26, P1, R3, R6, RZ ;  /* 0x00000006031a7210 */ /* 0x002fc60007f3e0ff */
[----:B------:R0:W-:Y:S02]  /*b59c0*/  STL [R1+0x4f6c], R2 ;  /* 0x004f6c0201007387 */ /* 0x0001e40000100800 */
[----:B------:R-:W-:Y:S01]  /*b59d0*/  IMAD.X R27, R4, 0x1, R5, P1 ;  /* 0x00000001041b7824 */ /* 0x000fe200008e0605 */
[----:B0-----:R-:W-:-:S04]  /*b59e0*/  F2FP.SATFINITE.E5M2.F32.PACK_AB_MERGE_C R2, R46, R47, RZ ;  /* 0x0000002f2e02723e */ /* 0x001fc800048060ff */
[----:B------:R0:W-:Y:S04]  /*b59f0*/  STL.64 [R1+0x1b20], R26 ;  /* 0x001b201a01007387 */ /* 0x0001e80000100a00 */
[----:B------:R-:W-:Y:S04]  /*b5a00*/  STL [R1+0x4f54], R2 ;  /* 0x004f540201007387 */ /* 0x000fe80000100800 */
[----:B------:R1:W-:Y:S01]  /*b5a10*/  STL [R1+0x4eb8], R0 ;  /* 0x004eb80001007387 */ /* 0x0003e20000100800 */
[----:B0-----:R-:W-:-:S03]  /*b5a20*/  IADD3 R26, P1, R3, R36, RZ ;  /* 0x00000024031a7210 */ /* 0x001fc60007f3e0ff */
[----:B-1----:R-:W3:Y:S02]  /*b5a30*/  LDL.LU R0, [R1+0x1908] ;  /* 0x0019080001007983 */ /* 0x002ee40000300800 */
[----:B------:R-:W-:Y:S02]  /*b5a40*/  IMAD.X R27, R4, 0x1, R35, P1 ;  /* 0x00000001041b7824 */ /* 0x000fe400008e0623 */
[----:B------:R-:W3:Y:S04]  /*b5a50*/  LDL.LU R8, [R1+0x190c] ;  /* 0x00190c0001087983 */ /* 0x000ee80000300800 */
[----:B------:R-:W-:Y:S01]  /*b5a60*/  STL.64 [R1+0x1b18], R26 ;  /* 0x001b181a01007387 */ /* 0x000fe20000100a00 */
[----:B--2---:R-:W-:-:S03]  /*b5a70*/  F2FP.SATFINITE.E5M2.F32.PACK_AB_MERGE_C R2, R39, R9, RZ ;  /* 0x000000092702723e */ /* 0x004fc600048060ff */
[----:B------:R-:W2:Y:S04]  /*b5a80*/  LDL.LU R9, [R1+0x18f0] ;  /* 0x0018f00001097983 */ /* 0x000ea80000300800 */
[----:B------:R-:W2:Y:S04]  /*b5a90*/  LDL.LU R39, [R1+0x18f4] ;  /* 0x0018f40001277983 */ /* 0x000ea80000300800 */
[----:B------:R4:W-:Y:S02]  /*b5aa0*/  STL [R1+0x5460], R2 ;  /* 0x0054600201007387 */ /* 0x0009e40000100800 */
[----:B----4-:R-:W-:-:S02]  /*b5ab0*/  F2FP.SATFINITE.E5M2.F32.PACK_AB_MERGE_C R2, R43, R42, RZ ;  /* 0x0000002a2b02723e */ /* 0x010fc400048060ff */
[----:B------:R-:W4:Y:S04]  /*b5ac0*/  LDL.LU R42, [R1+0x18f8] ;  /* 0x0018f800012a7983 */ /* 0x000f280000300800 */
[----:B------:R-:W4:Y:S01]  /*b5ad0*/  LDL.LU R43, [R1+0x18fc] ;  /* 0x0018fc00012b7983 */ /* 0x000f220000300800 */
[----:B------:R-:W-:-:S03]  /*b5ae0*/  IADD3 R26, P1, R3, R34, RZ ;  /* 0x00000022031a7210 */ /* 0x000fc60007f3e0ff */
[----:B------:R-:W-:Y:S02]  /*b5af0*/  STL [R1+0x4e5c], R2 ;  /* 0x004e5c0201007387 */ /* 0x000fe40000100800 */
[----:B------:R-:W-:Y:S02]  /*b5b00*/  IMAD.X R27, R4, 0x1, R33, P1 ;  /* 0x00000001041b7824 */ /* 0x000fe400008e0621 */
[----:B------:R-:W4:Y:S04]  /*b5b10*/  LDL.LU R51, [R1+0x18e0] ;  /* 0x0018e00001337983 */ /* 0x000f280000300800 */
[----:B------:R-:W4:Y:S04]  /*b5b20*/  LDL.LU R52, [R1+0x18e4] ;  /* 0x0018e40001347983 */ /* 0x000f280000300800 */
[----:B------:R0:W-:Y:S02]  /*b5b30*/  STL.64 [R1+0x1b10], R26 ;  /* 0x001b101a01007387 */ /* 0x0001e40000100a00 */
[----:B0-----:R-:W-:-:S05]  /*b5b40*/  IADD3 R26, P1, R3, R32, RZ ;  /* 0x00000020031a7210 */ /* 0x001fca0007f3e0ff */
[----:B------:R-:W-:Y:S01]  /*b5b50*/  IMAD.X R27, R4, 0x1, R31, P1 ;  /* 0x00000001041b7824 */ /* 0x000fe200008e061f */
[----:B------:R-:W-:-:S05]  /*b5b60*/  F2FP.SATFINITE.E5M2.F32.PACK_AB_MERGE_C R2, R41, R40, RZ ;  /* 0x000000282902723e */ /* 0x000fca00048060ff */
[----:B------:R3:W-:Y:S04]  /*b5b70*/  STL [R1+0x5488], R2 ;  /* 0x0054880201007387 */ /* 0x0007e80000100800 */
[----:B------:R-:W4:Y:S04]  /*b5b80*/  LDL.LU R53, [R1+0x18e8] ;  /* 0x0018e80001357983 */ /* 0x000f280000300800 */
[----:B------:R-:W4:Y:S04]  /*b5b90*/  LDL.LU R54, [R1+0x18ec] ;  /* 0x0018ec0001367983 */ /* 0x000f280000300800 */
        /* <DEDUP_REMOVED lines=11> */
[----:B------:R1:W-:Y:S04]  /*b5c50*/  STL.64 [R1+0x1b08], R26 ;  /* 0x001b081a01007387 */ /* 0x0003e80000100a00 */
[----:B0-----:R-:W3:Y:S04]  /*b5c60*/  LDL.LU R2, [R1+0x18b4] ;  /* 0x0018b40001027983 */ /* 0x001ee80000300800 */
[----:B------:R-:W3:Y:S04]  /*b5c70*/  LDL.LU R47, [R1+0x18b8] ;  /* 0x0018b800012f7983 */ /* 0x000ee80000300800 */
[----:B------:R-:W3:Y:S04]  /*b5c80*/  LDL.LU R46, [R1+0x18bc] ;  /* 0x0018bc00012e7983 */ /* 0x000ee80000300800 */
[----:B------:R-:W3:Y:S04]  /*b5c90*/  LDL.LU R45, [R1+0x18a0] ;  /* 0x0018a000012d7983 */ /* 0x000ee80000300800 */
[----:B------:R-:W3:Y:S01]  /*b5ca0*/  LDL.LU R48, [R1+0x18a4] ;  /* 0x0018a40001307983 */ /* 0x000ee20000300800 */
[----:B-1----:R-:W-:-:S03]  /*b5cb0*/  F2FP.SATFINITE.E5M2.F32.PACK_AB_MERGE_C R26, R8, R0, RZ ;  /* 0x00000000081a723e */ /* 0x002fc600048060ff */
[----:B------:R-:W3:Y:S04]  /*b5cc0*/  LDL.LU R0, [R1+0x18a8] ;  /* 0x0018a80001007983 */ /* 0x000ee80000300800 */
[----:B------:R-:W3:Y:S04]  /*b5cd0*/  LDL.LU R8, [R1+0x18ac] ;  /* 0x0018ac0001087983 */ /* 0x000ee80000300800 */
[----:B------:R0:W-:Y:S02]  /*b5ce0*/  STL [R1+0x5468], R26 ;  /* 0x0054681a01007387 */ /* 0x0001e40000100800 */
[----:B0-----:R-:W-:-:S05]  /*b5cf0*/  IADD3 R26, P1, R3, R30, RZ ;  /* 0x0000001e031a7210 */ /* 0x001fca0007f3e0ff */
[----:B------:R-:W-:Y:S01]  /*b5d00*/  IMAD.X R27, R4, 0x1, R29, P1 ;  /* 0x00000001041b7824 */ /* 0x000fe200008e061d */
[----:B--2---:R-:W-:-:S05]  /*b5d10*/  F2FP.SATFINITE.E5M2.F32.PACK_AB_MERGE_C R9, R39, R9, RZ ;  /* 0x000000092709723e */ /* 0x004fca00048060ff */
[----:B------:R-:W-:Y:S04]  /*b5d20*/  STL [R1+0x4d54], R9 ;  /* 0x004d540901007387 */ /* 0x000fe80000100800 */
[----:B------:R0:W-:Y:S04]  /*b5d30*/  STL.64 [R1+0x1b00], R26 ;  /* 0x001b001a01007387 */ /* 0x0001e80000100a00 */
[----:B0-----:R-:W2:Y:S04]  /*b5d40*/  LDL.LU.64 R26, [R1+0x5a60] ;  /* 0x005a6000011a7983 */ /* 0x001ea80000300a00 */
[----:B------:R-:W2:Y:S04]  /*b5d50*/  LDL.LU R9, [R1+0x1890] ;  /* 0x0018900001097983 */ /* 0x000ea80000300800 */
[----:B------:R-:W2:Y:S01]  /*b5d60*/  LDL.LU R39, [R1+0x1894] ;  /* 0x0018940001277983 */ /* 0x000ea20000300800 */
[----:B----4-:R-:W-:-:S05]  /*b5d70*/  F2FP.SATFINITE.E5M2.F32.PACK_AB_MERGE_C R42, R43, R42, RZ ;  /* 0x0000002a2b2a723e */ /* 0x010fca00048060ff */
[----:B------:R0:W-:Y:S04]  /*b5d80*/  STL [R1+0x5478], R42 ;  /* 0x0054782a01007387 */ /* 0x0001e80000100800 */
[----:B0-----:R-:W4:Y:S04]  /*b5d90*/  LDL.LU R42, [R1+0x1898] ;  /* 0x00189800012a7983 */ /* 0x001f280000300800 */
[----:B------:R-:W4:Y:S01]  /*b5da0*/  LDL.LU R43, [R1+0x189c] ;  /* 0x00189c00012b7983 */ /* 0x000f220000300800 */
[----:B------:R-:W-:Y:S02]  /*b5db0*/  IADD3 R50, P1, R3, R28, RZ ;  /* 0x0000001c03327210 */ /* 0x000fe40007f3e0ff */
[----:B------:R-:W-:-:S05]  /*b5dc0*/  F2FP.SATFINITE.E5M2.F32.PACK_AB_MERGE_C R44, R52, R51, RZ ;  /* 0x00000033342c723e */ /* 0x000fca00048060ff */
[----:B------:R0:W-:Y:S01]  /*b5dd0*/  STL [R1+0x23bc], R44 ;  /* 0x0023bc2c01007387 */ /* 0x0001e20000100800 */
[----:B------:R-:W-:Y:S02]  /*b5de0*/  F2FP.SATFINITE.E5M2.F32.PACK_AB_MERGE_C R49, R54, R53, RZ ;  /* 0x000000353631723e */ /* 0x000fe400048060ff */
[----:B0-----:R-:W-:Y:S02]  /*b5df0*/  F2FP.SATFINITE.E5M2.F32.PACK_AB_MERGE_C R44, R41, R40, RZ ;  /* 0x00000028292c723e */ /* 0x001fe400048060ff */
[----:B------:R-:W4:Y:S01]  /*b5e00*/  LDL.LU R40, [R1+0x5d0] ;  /* 0x0005d00001287983 */ /* 0x000f220000300800 */
[----:B---3--:R-:W-:Y:S02]  /*b5e10*/  F2FP.SATFINITE.E5M2.F32.PACK_AB_MERGE_C R2, R2, R61, RZ ;  /* 0x0000003d0202723e */ /* 0x008fe400048060ff */
[----:B------:R-:W-:Y:S01]  /*b5e20*/  F2FP.SATFINITE.E5M2.F32.PACK_AB_MERGE_C R0, R8, R0, RZ ;  /* 0x000000000800723e */ /* 0x000fe200048060ff */
[----:B--2---:R-:W-:-:S05]  /*b5e30*/  IMAD.X R51, R4, 0x1, R27, P1 ;  /* 0x0000000104337824 */ /* 0x004fca00008e061b */
        /* <DEDUP_REMOVED lines=13> */
[----:B------:R1:W-:Y:S01]  /*b5f10*/  STL [R1+0x1dfc], R44 ;  /* 0x001dfc2c01007387 */ /* 0x0003e20000100800 */
[----:B0-----:R-:W-:Y:S02]  /*b5f20*/  IADD3 R24, P1, R3, R22, RZ ;  /* 0x0000001603187210 */ /* 0x001fe40007f3e0ff */
[----:B-1----:R-:W-:-:S03]  /*b5f30*/  F2FP.SATFINITE.E5M2.F32.PACK_AB_MERGE_C R44, R60, R59, RZ ;  /* 0x0000003b3c2c723e */ /* 0x002fc600048060ff */
[----:B------:R-:W-:Y:S01]  /*b5f40*/  IMAD.X R25, R4, 0x1, R21, P1 ;  /* 0x0000000104197824 */ /* 0x000fe200008e0615 */
[----:B------:R-:W-:Y:S04]  /*b5f50*/  STL.64 [R1+0x1ae8], R50 ;  /* 0x001ae83201007387 */ /* 0x000fe80000100a00 */
[----:B------:R0:W-:Y:S04]  /*b5f60*/  STL [R1+0x1df8], R44 ;  /* 0x001df82c01007387 */ /* 0x0001e80000100800 */
[----:B------:R1:W-:Y:S04]  /*b5f70*/  STL [R1+0x1dac], R2 ;  /* 0x001dac0201007387 */ /* 0x0003e80000100800 */
[----:B------:R3:W-:Y:S01]  /*b5f80*/  STL.64 [R1+0x1ae0], R24 ;  /* 0x001ae01801007387 */ /* 0x0007e20000100a00 */
[----:B0-----:R-:W-:-:S02]  /*b5f90*/  F2FP.SATFINITE.E5M2.F32.PACK_AB_MERGE_C R44, R46, R47, RZ ;  /* 0x0000002f2e2c723e */ /* 0x001fc400048060ff */
[----:B-1----:R-:W-:-:S03]  /*b5fa0*/  F2FP.SATFINITE.E5M2.F32.PACK_AB_MERGE_C R2, R48, R45, RZ ;  /* 0x0000002d3002723e */ /* 0x002fc600048060ff */
[----:B------:R-:W-:Y:S01]  /*b5fb0*/  STL [R1+0x5484], R44 ;  /* 0x0054842c01007387 */ /* 0x000fe20000100800 */
[----:B---3--:R-:W-:-:S03]  /*b5fc0*/  IADD3 R24, P1, R3, R20, RZ ;  /* 0x0000001403187210 */ /* 0x008fc60007f3e0ff */
[----:B------:R-:W-:Y:S02]  /*b5fd0*/  STL [R1+0x1d68], R2 ;  /* 0x001d680201007387 */ /* 0x000fe40000100800 */
[----:B------:R-:W-:Y:S02]  /*b5fe0*/  IMAD.X R25, R4, 0x1, R19, P1 ;  /* 0x0000000104197824 */ /* 0x000fe400008e0613 */
[----:B------:R-:W3:Y:S04]  /*b5ff0*/  LDL.LU R45, [R1+0x5d8] ;  /* 0x0005d800012d7983 */ /* 0x000ee80000300800 */
[----:B------:R-:W3:Y:S04]  /*b6000*/  LDL.LU R48, [R1+0x5dc] ;  /* 0x0005dc0001307983 */ /* 0x000ee80000300800 */
[----:B------:R0:W-:Y:S04]  /*b6010*/  STL.64 [R1+0x1ad8], R24 ;  /* 0x001ad81801007387 */ /* 0x0001e80000100a00 */
[----:B------:R1:W-:Y:S01]  /*b6020*/  STL [R1+0x5480], R0 ;  /* 0x0054800001007387 */ /* 0x0003e20000100800 */
[----:B0-----:R-:W-:-:S03]  /*b6030*/  IADD3 R24, P1, R3, R18, RZ ;  /* 0x0000001203187210 */ /* 0x001fc60007f3e0ff */
[----:B-1----:R-:W3:Y:S04]  /*b6040*/  LDL.LU R0, [R1+0x1880] ;  /* 0x0018800001007983 */ /* 0x002ee80000300800 */
[----:B------:R-:W3:Y:S01]  /*b6050*/  LDL.LU R8, [R1+0x1884] ;  /* 0x0018840001087983 */ /* 0x000ee20000300800 */
[----:B------:R-:W-:Y:S01]  /*b6060*/  IMAD.X R25, R4, 0x1, R17, P1 ;  /* 0x0000000104197824 */ /* 0x000fe200008e0611 */
[----:B------:R-:W-:Y:S02]  /*b6070*/  F2FP.SATFINITE.E5M2.F32.PACK_AB_MERGE_C R4, R39, R9, RZ ;  /* 0x000000092704723e */ /* 0x000fe400048060ff */
[----:B----4-:R-:W-:Y:S01]  /*b6080*/  F2FP.SATFINITE.E5M2.F32.PACK_AB_MERGE_C R2, R43, R42, RZ ;  /* 0x0000002a2b02723e */ /* 0x010fe200048060ff */
[----:B------:R-:W4:Y:S04]  /*b6090*/  LDL.LU R9, [R1+0x1888] ;  /* 0x0018880001097983 */ /* 0x000f280000300800 */
[----:B------:R-:W-:Y:S04]  /*b60a0*/  STL.64 [R1+0x1ad0], R24 ;  /* 0x001ad01801007387 */ /* 0x000fe80000100a00 */
[----:B------:R0:W-:Y:S04]  /*b60b0*/  STL [R1+0x614], R4 ;  /* 0x0006140401007387 */ /* 0x0001e80000100800 */
[----:B------:R-:W4:Y:S04]  /*b60c0*/  LDL.LU R39, [R1+0x188c] ;  /* 0x00188c0001277983 */ /* 0x000f280000300800 */
[----:B------:R2:W-:Y:S04]  /*b60d0*/  STL [R1+0x545c], R2 ;  /* 0x00545c0201007387 */ /* 0x0005e80000100800 */
[----:B------:R-:W4:Y:S04]  /*b60e0*/  LDL.LU R42, [R1+0x1870] ;  /* 0x00187000012a7983 */ /* 0x000f280000300800 */
[----:B------:R-:W4:Y:S04]  /*b60f0*/  LDL.LU R43, [R1+0x1874] ;  /* 0x00187400012b7983 */ /* 0x000f280000300800 */
[----:B------:R-:W4:Y:S04]  /*b6100*/  LDL.LU R51, [R1+0x1878] ;  /* 0x0018780001337983 */ /* 0x000f280000300800 */
[----:B------:R-:W4:Y:S01]  /*b6110*/  LDL.LU R52, [R1+0x187c] ;  /* 0x00187c0001347983 */ /* 0x000f220000300800 */
[----:B------:R-:W-:Y:S01]  /*b6120*/  VIADD R3, R3, UR6 ;  /* 0x0000000603037c36 */ /* 0x000fe20008000000 */
[----:B------:R-:W-:-:S04]  /*b6130*/  ULDC UR6, c[0x0][0x248] ;  /* 0x0000920000067ab9 */ /* 0x000fc80000000800 */
[----:B0-----:R-:W-:Y:S02]  /*b6140*/  SHF.R.S32.HI R4, RZ, 0x1f, R3 ;  /* 0x0000001fff047819 */ /* 0x001fe40000011403 */
[----:B------:R-:W-:-:S05]  /*b6150*/  IADD3 R24, P1, R3, R16, RZ ;  /* 0x0000001003187210 */ /* 0x000fca0007f3e0ff */
[----:B------:R-:W-:Y:S01]  /*b6160*/  IMAD.X R25, R4, 0x1, R38, P1 ;  /* 0x0000000104197824 */ /* 0x000fe200008e0626 */
        /* <DEDUP_REMOVED lines=17> */
[----:B---3--:R-:W-:-:S02]  /*b6280*/  F2FP.SATFINITE.E5M2.F32.PACK_AB_MERGE_C R24, R48, R45, RZ ;  /* 0x0000002d3018723e */ /* 0x008fc400048060ff */
[----:B------:R-:W3:Y:S04]  /*b6290*/  LDL.LU R45, [R1+0x1838] ;  /* 0x00183800012d7983 */ /* 0x000ee80000300800 */
[----:B------:R0:W-:Y:S04]  /*b62a0*/  STL [R1+0x547c], R24 ;  /* 0x00547c1801007387 */ /* 0x0001e80000100800 */
[----:B------:R-:W3:Y:S01]  /*b62b0*/  LDL.LU R48, [R1+0x183c] ;  /* 0x00183c0001307983 */ /* 0x000ee20000300800 */
[----:B0-----:R-:W-:Y:S02]  /*b62c0*/  IADD3 R24, P1, R3, R15, RZ ;  /* 0x0000000f03187210 */ /* 0x001fe40007f3e0ff */
[----:B------:R-:W-:-:S03]  /*b62d0*/  F2FP.SATFINITE.E5M2.F32.PACK_AB_MERGE_C R0, R8, R0, RZ ;  /* 0x000000000800723e */ /* 0x000fc600048060ff */
[----:B------:R-:W-:Y:S02]  /*b62e0*/  IMAD.X R25, R4, 0x1, R37, P1 ;  /* 0x0000000104197824 */ /* 0x000fe400008e0625 */
[----:B------:R0:W-:Y:S04]  /*b62f0*/  STL [R1+0x52b0], R0 ;  /* 0x0052b00001007387 */ /* 0x0001e80000100800 */
[----:B0-----:R-:W3:Y:S04]  /*b6300*/  LDL.LU R0, [R1+0x1820] ;  /* 0x0018200001007983 */ /* 0x001ee80000300800 */
[----:B------:R-:W3:Y:S04]  /*b6310*/  LDL.LU R8, [R1+0x1824] ;  /* 0x0018240001087983 */ /* 0x000ee80000300800 */
[----:B------:R4:W-:Y:S02]  /*b6320*/  STL.64 [R1+0x1ac0], R24 ;  /* 0x001ac01801007387 */ /* 0x0009e40000100a00 */
[----:B----4-:R-:W-:-:S02]  /*b6330*/  F2FP.SATFINITE.E5M2.F32.PACK_AB_MERGE_C R24, R39, R9, RZ ;  /* 0x000000092718723e */ /* 0x010fc400048060ff */
[----:B------:R-:W-:Y:S02]  /*b6340*/  F2FP.SATFINITE.E5M2.F32.PACK_AB_MERGE_C R9, R43, R42, RZ ;  /* 0x0000002a2b09723e */ /* 0x000fe400048060ff */
[----:B------:R-:W4:Y:S04]  /*b6350*/  LDL.LU R42, [R1+0x1828] ;  /* 0x00182800012a7983 */ /* 0x000f280000300800 */
[----:B------:R0:W-:Y:S04]  /*b6360*/  STL [R1+0x52dc], R24 ;  /* 0x0052dc1801007387 */ /* 0x0001e80000100800 */
[----:B------:R-:W4:Y:S01]  /*b6370*/  LDL.LU R43, [R1+0x182c] ;  /* 0x00182c00012b7983 */ /* 0x000f220000300800 */
[----:B0-----:R-:W-:-:S03]  /*b6380*/  IADD3 R24, P1, R3, R14, RZ ;  /* 0x0000000e03187210 */ /* 0x001fc60007f3e0ff */
[----:B------:R0:W-:Y:S02]  /*b6390*/  STL [R1+0x51b4], R9 ;  /* 0x0051b40901007387 */ /* 0x0001e40000100800 */
[----:B------:R-:W-:Y:S02]  /*b63a0*/  IMAD.X R25, R4, 0x1, R13, P1 ;  /* 0x0000000104197824 */ /* 0x000fe400008e060d */
[----:B0-----:R-:W4:Y:S04]  /*b63b0*/  LDL.LU R9, [R1+0x1810] ;  /* 0x0018100001097983 */ /* 0x001f280000300800 */
[----:B------:R-:W4:Y:S04]  /*b63c0*/  LDL.LU R39, [R1+0x1814] ;  /* 0x0018140001277983 */ /* 0x000f280000300800 */
[----:B------:R0:W-:Y:S01]  /*b63d0*/  STL.64 [R1+0x1ab8], R24 ;  /* 0x001ab81801007387 */ /* 0x0001e20000100a00 */
[----:B------:R-:W-:-:S02]  /*b63e0*/  F2FP.SATFINITE.E5M2.F32.PACK_AB_MERGE_C R49, R52, R51, RZ ;  /* 0x000000333431723e */ /* 0x000fc400048060ff */
[----:B0-----:R-:W-:-:S03]  /*b63f0*/  IADD3 R24, P1, R3, R12, RZ ;  /* 0x0000000c03187210 */ /* 0x001fc60007f3e0ff */
[----:B------:R0:W-:Y:S02]  /*b6400*/  STL [R1+0x51c8], R49 ;  /* 0x0051c83101007387 */ /* 0x0001e40000100800 */
[----:B------:R-:W-:Y:S01]  /*b6410*/  IMAD.X R25, R4, 0x1, R11, P1 ;  /* 0x0000000104197824 */ /* 0x000fe200008e060b */
[----:B--2---:R-:W-:-:S05]  /*b6420*/  F2FP.SATFINITE.E5M2.F32.PACK_AB_MERGE_C R44, R54, R53, RZ ;  /* 0x00000035362c723e */ /* 0x004fca00048060ff */
[----:B------:R1:W-:Y:S04]  /*b6430*/  STL [R1+0x50e8], R44 ;  /* 0x0050e82c01007387 */ /* 0x0003e80000100800 */
[----:B------:R2:W-:Y:S01]  /*b6440*/  STL.64 [R1+0x1ab0], R24 ;  /* 0x001ab01801007387 */ /* 0x0005e20000100a00 */
[----:B0-----:R-:W-:Y:S02]  /*b6450*/  F2FP.SATFINITE.E5M2.F32.PACK_AB_MERGE_C R49, R56, R55, RZ ;  /* 0x000000373831723e */ /* 0x001fe400048060ff */
[----:B-1----:R-:W-:Y:S02]  /*b6460*/  F2FP.SATFINITE.E5M2.F32.PACK_AB_MERGE_C R44, R58, R57, RZ ;  /* 0x000000393a2c723e */ /* 0x002fe400048060ff */
        /* <DEDUP_REMOVED lines=8> */
[----:B------:R0:W-:Y:S02]  /*b64f0*/  STL [R1+0x5048], R44 ;  /* 0x0050482c01007387 */ /* 0x0001e40000100800 */
[----:B------:R-:W-:Y:S02]  /*b6500*/  IMAD.X R25, R4, 0x1, R5, P1 ;  /* 0x0000000104197824 */ /* 0x000fe400008e0605 */
[----:B------:R1:W-:Y:S01]  /*b6510*/  STL [R1+0x4f20], R2 ;  /* 0x004f200201007387 */ /* 0x0003e20000100800 */
[----:B0-----:R-:W-:-:S03]  /*b6520*/  F2FP.SATFINITE.E5M2.F32.PACK_AB_MERGE_C R44, R46, R47, RZ ;  /* 0x0000002f2e2c723e */ /* 0x001fc600048060ff */
[----:B------:R0:W-:Y:S01]  /*b6530*/  STL.64 [R1+0x1aa0], R24 ;  /* 0x001aa01801007387 */ /* 0x0001e20000100a00 */
[----:B-1----:R-:W-:-:S03]  /*b6540*/  F2FP.SATFINITE.E5M2.F32.PACK_AB_MERGE_C R2, R41, R40, RZ ;  /* 0x000000282902723e */ /* 0x002fc600048060ff */
[----:B------:R-:W-:Y:S04]  /*b6550*/  STL [R1+0x4f34], R44 ;  /* 0x004f342c01007387 */ /* 0x000fe80000100800 */
[----:B------:R3:W-:Y:S01]  /*b6560*/  STL [R1+0x4e94], R2 ;  /* 0x004e940201007387 */ /* 0x0007e20000100800 */
[----:B0-----:R-:W-:-:S03]  /*b6570*/  IADD3 R24, P1, R3, R36, RZ ;  /* 0x0000002403187210 */ /* 0x001fc60007f3e0ff */
[----:B------:R-:W2:Y:S02]  /*b6580*/  LDL.LU R40, [R1+0x1818] ;  /* 0x0018180001287983 */ /* 0x000ea40000300800 */
[----:B------:R-:W-:Y:S02]  /*b6590*/  IMAD.X R25, R4, 0x1, R35, P1 ;  /* 0x0000000104197824 */ /* 0x000fe400008e0623 */
[----:B------:R-:W2:Y:S01]  /*b65a0*/  LDL.LU R41, [R1+0x181c] ;  /* 0x00181c0001297983 */ /* 0x000ea20000300800 */
[----:B---3--:R-:W-:-:S03]  /*b65b0*/  F2FP.SATFINITE.E5M2.F32.PACK_AB_MERGE_C R2, R48, R45, RZ ;  /* 0x0000002d3002723e */ /* 0x008fc600048060ff */
[----:B------:R-:W-:Y:S04]  /*b65c0*/  STL.64 [R1+0x1a98], R24 ;  /* 0x001a981801007387 */ /* 0x000fe80000100a00 */
[----:B------:R-:W3:Y:S04]  /*b65d0*/  LDL.LU R45, [R1+0x1800] ;  /* 0x00180000012d7983 */ /* 0x000ee80000300800 */
[----:B------:R-:W3:Y:S04]  /*b65e0*/  LDL.LU R48, [R1+0x1804] ;  /* 0x0018040001307983 */ /* 0x000ee80000300800 */
[----:B------:R0:W-:Y:S02]  /*b65f0*/  STL [R1+0x4ea8], R2 ;  /* 0x004ea80201007387 */ /* 0x0001e40000100800 */
[----:B0-----:R-:W-:-:S02]  /*b6600*/  F2FP.SATFINITE.E5M2.F32.PACK_AB_MERGE_C R2, R8, R0, RZ ;  /* 0x000000000802723e */ /* 0x001fc400048060ff */
[----:B------:R-:W3:Y:S04]  /*b6610*/  LDL.LU R0, [R1+0x1808] ;  /* 0x0018080001007983 */ /* 0x000ee80000300800 */
[----:B------:R-:W3:Y:S04]  /*b6620*/  LDL.LU R8, [R1+0x180c] ;  /* 0x00180c0001087983 */ /* 0x000ee80000300800 */
[----:B------:R4:W-:Y:S02]  /*b6630*/  STL [R1+0x4e28], R2 ;  /* 0x004e280201007387 */ /* 0x0009e40000100800 */
[----:B----4-:R-:W-:-:S02]  /*b6640*/  F2FP.SATFINITE.E5M2.F32.PACK_AB_MERGE_C R2, R43, R42, RZ ;  /* 0x0000002a2b02723e */ /* 0x010fc400048060ff */
[----:B------:R-:W4:Y:S04]  /*b6650*/  LDL.LU R42, [R1+0x17f0] ;  /* 0x0017f000012a7983 */ /* 0x000f280000300800 */
[----:B------:R-:W4:Y:S01]  /*b6660*/  LDL.LU R43, [R1+0x17f4] ;  /* 0x0017f400012b7983 */ /* 0x000f220000300800 */
[----:B------:R-:W-:-:S05]  /*b6670*/  IADD3 R24, P1, R3, R34, RZ ;  /* 0x0000002203187210 */ /* 0x000fca0007f3e0ff */
[----:B------:R-:W-:-:S05]  /*b6680*/  IMAD.X R25, R4, 0x1, R33, P1 ;  /* 0x0000000104197824 */ /* 0x000fca00008e0621 */
[----:B------:R-:W-:Y:S04]  /*b6690*/  STL.64 [R1+0x1a90], R24 ;  /* 0x001a901801007387 */ /* 0x000fe80000100a00 */
[----:B------:R0:W-:Y:S04]  /*b66a0*/  STL [R1+0x4e2c], R2 ;  /* 0x004e2c0201007387 */ /* 0x0001e80000100800 */
[----:B------:R-:W4:Y:S04]  /*b66b0*/  LDL.LU R51, [R1+0x17f8] ;  /* 0x0017f80001337983 */ /* 0x000f280000300800 */
[----:B------:R-:W4:Y:S01]  /*b66c0*/  LDL.LU R52, [R1+0x17fc] ;  /* 0x0017fc0001347983 */ /* 0x000f220000300800 */
[----:B0-----:R-:W-:-:S02]  /*b66d0*/  F2FP.SATFINITE.E5M2.F32.PACK_AB_MERGE_C R2, R39, R9, RZ ;  /* 0x000000092702723e */ /* 0x001fc400048060ff */
[----:B------:R-:W-:-:S03]  /*b66e0*/  IADD3 R24, P1, R3, R32, RZ ;  /* 0x0000002003187210 */ /* 0x000fc60007f3e0ff */
[----:B------:R0:W-:Y:S04]  /*b66f0*/  STL [R1+0x4dac], R2 ;  /* 0x004dac0201007387 */ /* 0x0001e80000100800 */
[----:B------:R-:W4:Y:S01]  /*b6700*/  LDL.LU R53, [R1+0x17e0] ;  /* 0x0017e00001357983 */ /* 0x000f220000300800 */
[----:B------:R-:W-:-:S03]  /*b6710*/  IMAD.X R25, R4, 0x1, R31, P1 ;  /* 0x0000000104197824 */ /* 0x000fc600008e061f */
        /* <DEDUP_REMOVED lines=8> */
[----:B------:R2:W-:Y:S04]  /*b67a0*/  STL.64 [R1+0x1a88], R24 ;  /* 0x001a881801007387 */ /* 0x0005e80000100a00 */
[----:B0-----:R-:W4:Y:S04]  /*b67b0*/  LDL.LU R2, [R1+0x17c4] ;  /* 0x0017c40001027983 */ /* 0x001f280000300800 */
[----:B------:R-:W4:Y:S04]  /*b67c0*/  LDL.LU R47, [R1+0x17c8] ;  /* 0x0017c800012f7983 */ /* 0x000f280000300800 */
[----:B------:R-:W4:Y:S04]  /*b67d0*/  LDL.LU R46, [R1+0x17cc] ;  /* 0x0017cc00012e7983 */ /* 0x000f280000300800 */
[----:B------:R-:W4:Y:S04]  /*b67e0*/  LDL.LU R9, [R1+0x17b0] ;  /* 0x0017b00001097983 */ /* 0x000f280000300800 */
[----:B------:R-:W4:Y:S01]  /*b67f0*/  LDL.LU R39, [R1+0x17b4] ;  /* 0x0017b40001277983 */ /* 0x000f220000300800 */
[----:B--2---:R-:W-:-:S03]  /*b6800*/  F2FP.SATFINITE.E5M2.F32.PACK_AB_MERGE_C R24, R41, R40, RZ ;  /* 0x000000282918723e */ /* 0x004fc600048060ff */
[----:B------:R-:W2:Y:S04]  /*b6810*/  LDL.LU R40, [R1+0x17b8] ;  /* 0x0017b80001287983 */ /* 0x000ea80000300800 */
[----:B------:R-:W2:Y:S04]  /*b6820*/  LDL.LU R41, [R1+0x17bc] ;  /* 0x0017bc0001297983 */ /* 0x000ea80000300800 */
[----:B------:R0:W-:Y:S01]  /*b6830*/  STL [R1+0x4dbc], R24 ;  /* 0x004dbc1801007387 */ /* 0x0001e20000100800 */
[----:B---3--:R-:W-:Y:S02]  /*b6840*/  F2FP.SATFINITE.E5M2.F32.PACK_AB_MERGE_C R44, R48, R45, RZ ;  /* 0x0000002d302c723e */ /* 0x008fe400048060ff */
[----:B0-----:R-:W-:-:S03]  /*b6850*/  IADD3 R24, P1, R3, R30, RZ ;  /* 0x0000001e03187210 */ /* 0x001fc60007f3e0ff */
[----:B------:R-:W-:Y:S02]  /*b6860*/  STL [R1+0x23b4], R44 ;  /* 0x0023b42c01007387 */ /* 0x000fe40000100800 */
[----:B------:R-:W-:Y:S02]  /*b6870*/  IMAD.X R25, R4, 0x1, R29, P1 ;  /* 0x0000000104197824 */ /* 0x000fe400008e061d */
[----:B------:R-:W3:Y:S04]  /*b6880*/  LDL.LU R45, [R1+0x17a0] ;  /* 0x0017a000012d7983 */ /* 0x000ee80000300800 */
[----:B------:R-:W3:Y:S04]  /*b6890*/  LDL.LU R48, [R1+0x17a4] ;  /* 0x0017a40001307983 */ /* 0x000ee80000300800 */
[----:B------:R-:W-:Y:S01]  /*b68a0*/  STL.64 [R1+0x1a80], R24 ;  /* 0x001a801801007387 */ /* 0x000fe20000100a00 */
[----:B------:R-:W-:-:S05]  /*b68b0*/  F2FP.SATFINITE.E5M2.F32.PACK_AB_MERGE_C R0, R8, R0, RZ ;  /* 0x000000000800723e */ /* 0x000fca00048060ff */
[----:B------:R0:W-:Y:S04]  /*b68c0*/  STL [R1+0x23c0], R0 ;  /* 0x0023c00001007387 */ /* 0x0001e80000100800 */
[----:B0-----:R-:W3:Y:S04]  /*b68d0*/  LDL.LU R0, [R1+0x17a8] ;  /* 0x0017a80001007983 */ /* 0x001ee80000300800 */
[----:B------:R-:W3:Y:S01]  /*b68e0*/  LDL.LU R8, [R1+0x17ac] ;  /* 0x0017ac0001087983 */ /* 0x000ee20000300800 */
[----:B----4-:R-:W-:-:S03]  /*b68f0*/  F2FP.SATFINITE.E5M2.F32.PACK_AB_MERGE_C R24, R43, R42, RZ ;  /* 0x0000002a2b18723e */ /* 0x010fc600048060ff */
[----:B------:R-:W4:Y:S04]  /*b6900*/  LDL.LU R42, [R1+0x5c0] ;  /* 0x0005c000012a7983 */ /* 0x000f280000300800 */
[----:B------:R-:W4:Y:S04]  /*b6910*/  LDL.LU R43, [R1+0x5c4] ;  /* 0x0005c400012b7983 */ /* 0x000f280000300800 */
[----:B------:R0:W-:Y:S02]  /*b6920*/  STL [R1+0x1e28], R24 ;  /* 0x001e281801007387 */ /* 0x0001e40000100800 */
[----:B0-----:R-:W-:-:S05]  /*b6930*/  IADD3 R24, P1, R3, R28, RZ ;  /* 0x0000001c03187210 */ /* 0x001fca0007f3e0ff */
[----:B------:R-:W-:-:S05]  /*b6940*/  IMAD.X R25, R4, 0x1, R27, P1 ;  /* 0x0000000104197824 */ /* 0x000fca00008e061b */
[----:B------:R0:W-:Y:S04]  /*b6950*/  STL.64 [R1+0x1a78], R24 ;  /* 0x001a781801007387 */ /* 0x0001e80000100a00 */
[----:B0-----:R-:W2:Y:S01]  /*b6960*/  LDL.LU.64 R24, [R1+0x5a58] ;  /* 0x005a580001187983 */ /* 0x001ea20000300a00 */
[----:B------:R-:W-:Y:S02]  /*b6970*/  IADD3 R50, P1, R3, R26, RZ ;  /* 0x0000001a03327210 */ /* 0x000fe40007f3e0ff */
[----:B------:R-:W-:Y:S02]  /*b6980*/  F2FP.SATFINITE.E5M2.F32.PACK_AB_MERGE_C R49, R52, R51, RZ ;  /* 0x000000333431723e */ /* 0x000fe400048060ff */
[----:B------:R-:W-:-:S03]  /*b6990*/  F2FP.SATFINITE.E5M2.F32.PACK_AB_MERGE_C R44, R54, R53, RZ ;  /* 0x00000035362c723e */ /* 0x000fc600048060ff */
[----:B------:R0:W-:Y:S04]  /*b69a0*/  STL [R1+0x1e2c], R49 ;  /* 0x001e2c3101007387 */ /* 0x0001e80000100800 */
[----:B------:R1:W-:Y:S01]  /*b69b0*/  STL [R1+0x1ddc], R44 ;  /* 0x001ddc2c01007387 */ /* 0x0003e20000100800 */
[----:B0-----:R-:W-:Y:S02]  /*b69c0*/  F2FP.SATFINITE.E5M2.F32.PACK_AB_MERGE_C R49, R56, R55, RZ ;  /* 0x000000373831723e */ /* 0x001fe400048060ff */
[----:B-1----:R-:W-:Y:S02]  /*b69d0*/  F2FP.SATFINITE.E5M2.F32.PACK_AB_MERGE_C R44, R58, R57, RZ ;  /* 0x000000393a2c723e */ /* 0x002fe400048060ff */
[----:B------:R-:W-:Y:S01]  /*b69e0*/  F2FP.SATFINITE.E5M2.F32.PACK_AB_MERGE_C R2, R2, R61, RZ ;  /* 0x0000003d0202723e */ /* 0x000fe200048060ff */
[----:B--2---:R-:W-:-:S05]  /*b69f0*/  IMAD.X R51, R4, 0x1, R25, P1 ;  /* 0x0000000104337824 */ /* 0x004fca00008e0619 */
[----:B------:R0:W-:Y:S04]  /*b6a00*/  STL.64 [R1+0x1a70], R50 ;  /* 0x001a703201007387 */ /* 0x0001e80000100a00 */
[----:B------:R-:W-:Y:S01]  /*b6a10*/  STL [R1+0x1de8], R49 ;  /* 0x001de83101007387 */ /* 0x000fe20000100800 */
[----:B0-----:R-:W-:-:S03]  /*b6a20*/  IADD3 R50, P1, R3, R24, RZ ;  /* 0x0000001803327210 */ /* 0x001fc60007f3e0ff */
        /* <DEDUP_REMOVED lines=11> */
[----:B-1----:R-:W-:Y:S02]  /*b6ae0*/  F2FP.SATFINITE.E5M2.F32.PACK_AB_MERGE_C R2, R39, R9, RZ ;  /* 0x000000092702723e */ /* 0x002fe400048060ff */
[----:B--2---:R-:W-:Y:S01]  /*b6af0*/  IADD3 R24, P1, R3, R20, RZ ;  /* 0x0000001403187210 */ /* 0x004fe20007f3e0ff */
[----:B------:R-:W-:Y:S04]  /*b6b00*/  STL [R1+0x1d5c], R44 ;  /* 0x001d5c2c01007387 */ /* 0x000fe80000100800 */
[----:B------:R-:W-:Y:S01]  /*b6b10*/  IMAD.X R25, R4, 0x1, R19, P1 ;  /* 0x0000000104197824 */ /* 0x000fe200008e0613 */
[----:B------:R0:W-:Y:S04]  /*b6b20*/  STL [R1+0x60c], R2 ;  /* 0x00060c0201007387 */ /* 0x0001e80000100800 */
[----:B------:R1:W-:Y:S01]  /*b6b30*/  STL.64 [R1+0x1a58], R24 ;  /* 0x001a581801007387 */ /* 0x0003e20000100a00 */
[----:B0-----:R-:W-:-:S02]  /*b6b40*/  F2FP.SATFINITE.E5M2.F32.PACK_AB_MERGE_C R2, R41, R40, RZ ;  /* 0x000000282902723e */ /* 0x001fc400048060ff */
[----:B-1----:R-:W-:-:S03]  /*b6b50*/  IADD3 R24, P1, R3, R18, RZ ;  /* 0x0000001203187210 */ /* 0x002fc60007f3e0ff */
[----:B------:R0:W-:Y:S02]  /*b6b60*/  STL [R1+0x610], R2 ;  /* 0x0006100201007387 */ /* 0x0001e40000100800 */
[----:B------:R-:W-:Y:S02]  /*b6b70*/  IMAD.X R25, R4, 0x1, R17, P1 ;  /* 0x0000000104197824 */ /* 0x000fe400008e0611 */
[----:B------:R-:W2:Y:S04]  /*b6b80*/  LDL.LU R9, [R1+0x5c8] ;  /* 0x0005c80001097983 */ /* 0x000ea80000300800 */
[----:B------:R-:W2:Y:S04]  /*b6b90*/  LDL.LU R39, [R1+0x5cc] ;  /* 0x0005cc0001277983 */ /* 0x000ea80000300800 */
[----:B------:R-:W2:Y:S04]  /*b6ba0*/  LDL.LU R40, [R1+0x1790] ;  /* 0x0017900001287983 */ /* 0x000ea80000300800 */
[----:B------:R-:W-:Y:S04]  /*b6bb0*/  STL.64 [R1+0x1a50], R24 ;  /* 0x001a501801007387 */ /* 0x000fe80000100a00 */
[----:B------:R-:W2:Y:S01]  /*b6bc0*/  LDL.LU R41, [R1+0x1794] ;  /* 0x0017940001297983 */ /* 0x000ea20000300800 */
[----:B---3--:R-:W-:-:S02]  /*b6bd0*/  F2FP.SATFINITE.E5M2.F32.PACK_AB_MERGE_C R51, R8, R0, RZ ;  /* 0x000000000833723e */ /* 0x008fc400048060ff */
[----:B0-----:R-:W-:Y:S02]  /*b6be0*/  F2FP.SATFINITE.E5M2.F32.PACK_AB_MERGE_C R2, R48, R45, RZ ;  /* 0x0000002d3002723e */ /* 0x001fe400048060ff */
[----:B----4-:R-:W-:Y:S01]  /*b6bf0*/  F2FP.SATFINITE.E5M2.F32.PACK_AB_MERGE_C R0, R43, R42, RZ ;  /* 0x0000002a2b00723e */ /* 0x010fe200048060ff */
[----:B------:R-:W-:Y:S04]  /*b6c00*/  STL [R1+0x598c], R51 ;  /* 0x00598c3301007387 */ /* 0x000fe80000100800 */
[----:B------:R-:W-:Y:S04]  /*b6c10*/  STL [R1+0x5e8], R2 ;  /* 0x0005e80201007387 */ /* 0x000fe80000100800 */
[----:B------:R-:W3:Y:S04]  /*b6c20*/  LDL.LU R44, [R1+0x1798] ;  /* 0x00179800012c7983 */ /* 0x000ee80000300800 */
[----:B------:R-:W3:Y:S04]  /*b6c30*/  LDL.LU R49, [R1+0x179c] ;  /* 0x00179c0001317983 */ /* 0x000ee80000300800 */
[----:B------:R0:W-:Y:S04]  /*b6c40*/  STL [R1+0x5d0], R0 ;  /* 0x0005d00001007387 */ /* 0x0001e80000100800 */
        /* <DEDUP_REMOVED lines=10> */
[----:B------:R-:W-:Y:S01]  /*b6cf0*/  VIADD R3, R3, UR6 ;  /* 0x0000000603037c36 */ /* 0x000fe20008000000 */
[----:B------:R-:W-:-:S02]  /*b6d00*/  ULDC UR6, c[0x0][0x248] ;  /* 0x0000920000067ab9 */ /* 0x000fc40000000800 */
[----:B------:R-:W4:Y:S02]  /*b6d10*/  LDL.LU R59, [R1+0x1768] ;  /* 0x00176800013b7983 */ /* 0x000f240000300800 */
[----:B------:R-:W-:Y:S02]  /*b6d20*/  SHF.R.S32.HI R4, RZ, 0x1f, R3 ;  /* 0x0000001fff047819 */ /* 0x000fe40000011403 */
[----:B------:R-:W4:Y:S01]  /*b6d30*/  LDL.LU R60, [R1+0x176c] ;  /* 0x00176c00013c7983 */ /* 0x000f220000300800 */
[----:B------:R-:W-:-:S03]  /*b6d40*/  IADD3 R24, P1, R3, R16, RZ ;  /* 0x0000001003187210 */ /* 0x000fc60007f3e0ff */
[----:B------:R-:W4:Y:S04]  /*b6d50*/  LDL.LU R61, [R1+0x1750] ;  /* 0x00175000013d7983 */ /* 0x000f280000300800 */
[----:B------:R-:W4:Y:S01]  /*b6d60*/  LDL.LU R2, [R1+0x1754] ;  /* 0x0017540001027983 */ /* 0x000f220000300800 */
[----:B------:R-:W-:-:S03]  /*b6d70*/  IMAD.X R25, R4, 0x1, R38, P1 ;  /* 0x0000000104197824 */ /* 0x000fc600008e0626 */
[----:B------:R-:W4:Y:S04]  /*b6d80*/  LDL.LU R47, [R1+0x1758] ;  /* 0x00175800012f7983 */ /* 0x000f280000300800 */
[----:B------:R-:W4:Y:S04]  /*b6d90*/  LDL.LU R46, [R1+0x175c] ;  /* 0x00175c00012e7983 */ /* 0x000f280000300800 */
[----:B------:R-:W4:Y:S04]  /*b6da0*/  LDL.LU R42, [R1+0x1740] ;  /* 0x00174000012a7983 */ /* 0x000f280000300800 */
[----:B------:R-:W4:Y:S04]  /*b6db0*/  LDL.LU R43, [R1+0x1744] ;  /* 0x00174400012b7983 */ /* 0x000f280000300800 */
[----:B------:R2:W-:Y:S02]  /*b6dc0*/  STL.64 [R1+0x1a48], R24 ;  /* 0x001a481801007387 */ /* 0x0005e40000100a00 */
[----:B--2---:R-:W-:-:S02]  /*b6dd0*/  F2FP.SATFINITE.E5M2.F32.PACK_AB_MERGE_C R25, R39, R9, RZ ;  /* 0x000000092719723e */ /* 0x004fc400048060ff */
[----:B------:R-:W2:Y:S04]  /*b6de0*/  LDL.LU R9, [R1+0x1748] ;  /* 0x0017480001097983 */ /* 0x000ea80000300800 */
[----:B------:R-:W-:Y:S04]  /*b6df0*/  STL [R1+0x5c8], R25 ;  /* 0x0005c81901007387 */ /* 0x000fe80000100800 */
[----:B------:R-:W2:Y:S01]  /*b6e00*/  LDL.LU R39, [R1+0x174c] ;  /* 0x00174c0001277983 */ /* 0x000ea20000300800 */
[----:B------:R-:W-:-:S05]  /*b6e10*/  F2FP.SATFINITE.E5M2.F32.PACK_AB_MERGE_C R24, R41, R40, RZ ;  /* 0x000000282918723e */ /* 0x000fca00048060ff */
[----:B------:R0:W-:Y:S04]  /*b6e20*/  STL [R1+0x52ac], R24 ;  /* 0x0052ac1801007387 */ /* 0x0001e80000100800 */
[----:B------:R-:W2:Y:S04]  /*b6e30*/  LDL.LU R45, [R1+0x1730] ;  /* 0x00173000012d7983 */ /* 0x000ea80000300800 */
[----:B------:R-:W2:Y:S04]  /*b6e40*/  LDL.LU R48, [R1+0x1734] ;  /* 0x0017340001307983 */ /* 0x000ea80000300800 */
[----:B------:R-:W2:Y:S04]  /*b6e50*/  LDL.LU R40, [R1+0x1738] ;  /* 0x0017380001287983 */ /* 0x000ea80000300800 */
[----:B------:R-:W2:Y:S01]  /*b6e60*/  LDL.LU R41, [R1+0x173c] ;  /* 0x00173c0001297983 */ /* 0x000ea20000300800 */
[----:B0-----:R-:W-:-:S05]  /*b6e70*/  IADD3 R24, P1, R3, R15, RZ ;  /* 0x0000000f03187210 */ /* 0x001fca0007f3e0ff */
[----:B------:R-:W-:-:S05]  /*b6e80*/  IMAD.X R25, R4, 0x1, R37, P1 ;  /* 0x0000000104197824 */ /* 0x000fca00008e0625 */
[----:B------:R3:W-:Y:S02]  /*b6e90*/  STL.64 [R1+0x1a40], R24 ;  /* 0x001a401801007387 */ /* 0x0007e40000100a00 */
[----:B---3--:R-:W-:Y:S02]  /*b6ea0*/  F2FP.SATFINITE.E5M2.F32.PACK_AB_MERGE_C R25, R49, R44, RZ ;  /* 0x0000002c3119723e */ /* 0x008fe400048060ff */
[----:B----4-:R-:W-:Y:S02]  /*b6eb0*/  F2FP.SATFINITE.E5M2.F32.PACK_AB_MERGE_C R24, R8, R0, RZ ;  /* 0x000000000818723e */ /* 0x010fe400048060ff */
        /* <DEDUP_REMOVED lines=29> */
[----:B-1----:R-:W-:Y:S02]  /*b7090*/  F2FP.SATFINITE.E5M2.F32.PACK_AB_MERGE_C R2, R43, R42, RZ ;  /* 0x0000002a2b02723e */ /* 0x002fe400048060ff */
[C---:B----4-:R-:W-:Y:S01]  /*b70a0*/  IADD3 R24, P1, R3.reuse, R36, RZ ;  /* 0x0000002403187210 */ /* 0x050fe20007f3e0ff */
[----:B------:R-:W-:Y:S04]  /*b70b0*/  STL [R1+0x4f10], R44 ;  /* 0x004f102c01007387 */ /* 0x000fe80000100800 */
[----:B------:R-:W-:Y:S01]  /*b70c0*/  IMAD.X R25, R4, 0x1, R35, P1 ;  /* 0x0000000104197824 */ /* 0x000fe200008e0623 */
[----:B------:R-:W-:Y:S04]  /*b70d0*/  STL [R1+0x4e74], R2 ;  /* 0x004e740201007387 */ /* 0x000fe80000100800 */
[----:B------:R-:W4:Y:S04]  /*b70e0*/  LDL.LU R42, [R1+0x1728] ;  /* 0x00172800012a7983 */ /* 0x000f280000300800 */
[----:B------:R-:W4:Y:S04]  /*b70f0*/  LDL.LU R43, [R1+0x172c] ;  /* 0x00172c00012b7983 */ /* 0x000f280000300800 */
[----:B------:R0:W-:Y:S02]  /*b7100*/  STL.64 [R1+0x1a18], R24 ;  /* 0x001a181801007387 */ /* 0x0001e40000100a00 */
[----:B0-----:R-:W-:-:S05]  /*b7110*/  IADD3 R24, P1, R3, R34, RZ ;  /* 0x0000002203187210 */ /* 0x001fca0007f3e0ff */
[----:B------:R-:W-:Y:S01]  /*b7120*/  IMAD.X R25, R4, 0x1, R33, P1 ;  /* 0x0000000104197824 */ /* 0x000fe200008e0621 */
[----:B--2---:R-:W-:Y:S02]  /*b7130*/  F2FP.SATFINITE.E5M2.F32.PACK_AB_MERGE_C R2, R39, R9, RZ ;  /* 0x000000092702723e */ /* 0x004fe400048060ff */
[----:B------:R-:W2:Y:S04]  /*b7140*/  LDL.LU R9, [R1+0x1710] ;  /* 0x0017100001097983 */ /* 0x000ea80000300800 */
[----:B------:R-:W2:Y:S04]  /*b7150*/  LDL.LU R39, [R1+0x1714] ;  /* 0x0017140001277983 */ /* 0x000ea80000300800 */
[----:B------:R0:W-:Y:S02]  /*b7160*/  STL [R1+0x53e8], R2 ;  /* 0x0053e80201007387 */ /* 0x0001e40000100800 */
[----:B0-----:R-:W-:-:S05]  /*b7170*/  F2FP.SATFINITE.E5M2.F32.PACK_AB_MERGE_C R2, R48, R45, RZ ;  /* 0x0000002d3002723e */ /* 0x001fca00048060ff */
[----:B------:R0:W-:Y:S04]  /*b7180*/  STL [R1+0x4e14], R2 ;  /* 0x004e140201007387 */ /* 0x0001e80000100800 */
[----:B------:R-:W2:Y:S04]  /*b7190*/  LDL.LU R44, [R1+0x1718] ;  /* 0x00171800012c7983 */ /* 0x000ea80000300800 */
[----:B------:R-:W2:Y:S01]  /*b71a0*/  LDL.LU R49, [R1+0x171c] ;  /* 0x00171c0001317983 */ /* 0x000ea20000300800 */
[----:B0-----:R-:W-:-:S03]  /*b71b0*/  F2FP.SATFINITE.E5M2.F32.PACK_AB_MERGE_C R2, R41, R40, RZ ;  /* 0x000000282902723e */ /* 0x001fc600048060ff */
[----:B------:R0:W-:Y:S04]  /*b71c0*/  STL.64 [R1+0x1a10], R24 ;  /* 0x001a101801007387 */ /* 0x0001e80000100a00 */
[----:B------:R-:W-:Y:S04]  /*b71d0*/  STL [R1+0x5428], R2 ;  /* 0x0054280201007387 */ /* 0x000fe80000100800 */
[----:B------:R-:W2:Y:S04]  /*b71e0*/  LDL.LU R40, [R1+0x1700] ;  /* 0x0017000001287983 */ /* 0x000ea80000300800 */
[----:B------:R-:W2:Y:S01]  /*b71f0*/  LDL.LU R41, [R1+0x1704] ;  /* 0x0017040001297983 */ /* 0x000ea20000300800 */
[----:B0-----:R-:W-:-:S03]  /*b7200*/  IADD3 R24, P1, R3, R32, RZ ;  /* 0x0000002003187210 */ /* 0x001fc60007f3e0ff */
[----:B------:R-:W2:Y:S01]  /*b7210*/  LDL.LU R50, [R1+0x1708] ;  /* 0x0017080001327983 */ /* 0x000ea20000300800 */
[----:B---3--:R-:W-:-:S03]  /*b7220*/  F2FP.SATFINITE.E5M2.F32.PACK_AB_MERGE_C R0, R8, R0, RZ ;  /* 0x000000000800723e */ /* 0x008fc600048060ff */
[----:B------:R-:W3:Y:S01]  /*b7230*/  LDL.LU R52, [R1+0x170c] ;  /* 0x00170c0001347983 */ /* 0x000ee20000300800 */
[----:B------:R-:W-:-:S03]  /*b7240*/  IMAD.X R25, R4, 0x1, R31, P1 ;  /* 0x0000000104197824 */ /* 0x000fc600008e061f */
[----:B------:R-:W-:Y:S04]  /*b7250*/  STL [R1+0x4d98], R0 ;  /* 0x004d980001007387 */ /* 0x000fe80000100800 */
[----:B------:R-:W3:Y:S04]  /*b7260*/  LDL.LU R53, [R1+0x16f0] ;  /* 0x0016f00001357983 */ /* 0x000ee80000300800 */
[----:B------:R-:W3:Y:S04]  /*b7270*/  LDL.LU R54, [R1+0x16f4] ;  /* 0x0016f40001367983 */ /* 0x000ee80000300800 */
[----:B------:R-:W3:Y:S04]  /*b7280*/  LDL.LU R55, [R1+0x16f8] ;  /* 0x0016f80001377983 */ /* 0x000ee80000300800 */
[----:B------:R-:W3:Y:S04]  /*b7290*/  LDL.LU R56, [R1+0x16fc] ;  /* 0x0016fc0001387983 */ /* 0x000ee80000300800 */
[----:B------:R-:W3:Y:S04]  /*b72a0*/  LDL.LU R57, [R1+0x16e0] ;  /* 0x0016e00001397983 */ /* 0x000ee80000300800 */
[----:B------:R0:W-:Y:S04]  /*b72b0*/  STL.64 [R1+0x1a08], R24 ;  /* 0x001a081801007387 */ /* 0x0001e80000100a00 */
[----:B------:R-:W3:Y:S04]  /*b72c0*/  LDL.LU R58, [R1+0x16e4] ;  /* 0x0016e400013a7983 */ /* 0x000ee80000300800 */
[----:B------:R-:W3:Y:S04]  /*b72d0*/  LDL.LU R59, [R1+0x16e8] ;  /* 0x0016e800013b7983 */ /* 0x000ee80000300800 */
[----:B------:R-:W3:Y:S04]  /*b72e0*/  LDL.LU R60, [R1+0x16ec] ;  /* 0x0016ec00013c7983 */ /* 0x000ee80000300800 */
[----:B------:R-:W3:Y:S01]  /*b72f0*/  LDL.LU R61, [R1+0x16d0] ;  /* 0x0016d000013d7983 */ /* 0x000ee20000300800 */
[----:B0-----:R-:W-:-:S03]  /*b7300*/  IADD3 R24, P1, R3, R30, RZ ;  /* 0x0000001e03187210 */ /* 0x001fc60007f3e0ff */
[----:B------:R-:W3:Y:S04]  /*b7310*/  LDL.LU R2, [R1+0x16d4] ;  /* 0x0016d40001027983 */ /* 0x000ee80000300800 */
[----:B------:R-:W3:Y:S04]  /*b7320*/  LDL.LU R47, [R1+0x16d8] ;  /* 0x0016d800012f7983 */ /* 0x000ee80000300800 */
[----:B------:R-:W3:Y:S04]  /*b7330*/  LDL.LU R46, [R1+0x16dc] ;  /* 0x0016dc00012e7983 */ /* 0x000ee80000300800 */
[----:B------:R-:W3:Y:S04]  /*b7340*/  LDL.LU R45, [R1+0x16c0] ;  /* 0x0016c000012d7983 */ /* 0x000ee80000300800 */
[----:B------:R-:W3:Y:S01]  /*b7350*/  LDL.LU R48, [R1+0x16c4] ;  /* 0x0016c40001307983 */ /* 0x000ee20000300800 */
[----:B------:R-:W-:Y:S01]  /*b7360*/  IMAD.X R25, R4, 0x1, R29, P1 ;  /* 0x0000000104197824 */ /* 0x000fe200008e061d */
[----:B----4-:R-:W-:-:S02]  /*b7370*/  F2FP.SATFINITE.E5M2.F32.PACK_AB_MERGE_C R0, R43, R42, RZ ;  /* 0x0000002a2b00723e */ /* 0x010fc400048060ff */
[----:B------:R-:W4:Y:S04]  /*b7380*/  LDL.LU R42, [R1+0x16c8] ;  /* 0x0016c800012a7983 */ /* 0x000f280000300800 */
[----:B------:R-:W4:Y:S04]  /*b7390*/  LDL.LU R43, [R1+0x16cc] ;  /* 0x0016cc00012b7983 */ /* 0x000f280000300800 */
[----:B------:R0:W-:Y:S04]  /*b73a0*/  STL [R1+0x5408], R0 ;  /* 0x0054080001007387 */ /* 0x0001e80000100800 */
[----:B0-----:R-:W4:Y:S04]  /*b73b0*/  LDL.LU R0, [R1+0x16b0] ;  /* 0x0016b00001007983 */ /* 0x001f280000300800 */
[----:B------:R-:W4:Y:S01]  /*b73c0*/  LDL.LU R8, [R1+0x16b4] ;  /* 0x0016b40001087983 */ /* 0x000f220000300800 */
[----:B--2---:R-:W-:-:S05]  /*b73d0*/  F2FP.SATFINITE.E5M2.F32.PACK_AB_MERGE_C R9, R39, R9, RZ ;  /* 0x000000092709723e */ /* 0x004fca00048060ff */
[----:B------:R0:W-:Y:S04]  /*b73e0*/  STL [R1+0x2118], R9 ;  /* 0x0021180901007387 */ /* 0x0001e80000100800 */
[----:B0-----:R-:W2:Y:S04]  /*b73f0*/  LDL.LU R9, [R1+0x16b8] ;  /* 0x0016b80001097983 */ /* 0x001ea80000300800 */
[----:B------:R-:W2:Y:S04]  /*b7400*/  LDL.LU R39, [R1+0x16bc] ;  /* 0x0016bc0001277983 */ /* 0x000ea80000300800 */
[----:B------:R0:W-:Y:S02]  /*b7410*/  STL.64 [R1+0x1a00], R24 ;  /* 0x001a001801007387 */ /* 0x0001e40000100a00 */
[----:B0-----:R-:W-:-:S02]  /*b7420*/  F2FP.SATFINITE.E5M2.F32.PACK_AB_MERGE_C R25, R49, R44, RZ ;  /* 0x0000002c3119723e */ /* 0x001fc400048060ff */
        /* <DEDUP_REMOVED lines=9> */
[----:B---3--:R-:W-:Y:S02]  /*b74c0*/  F2FP.SATFINITE.E5M2.F32.PACK_AB_MERGE_C R49, R52, R50, RZ ;  /* 0x000000323431723e */ /* 0x008fe400048060ff */
[----:B------:R-:W-:Y:S02]  /*b74d0*/  IADD3 R50, P1, R3, R26, RZ ;  /* 0x0000001a03327210 */ /* 0x000fe40007f3e0ff */
[----:B------:R-:W-:Y:S01]  /*b74e0*/  F2FP.SATFINITE.E5M2.F32.PACK_AB_MERGE_C R44, R54, R53, RZ ;  /* 0x00000035362c723e */ /* 0x000fe200048060ff */
[----:B------:R0:W-:Y:S04]  /*b74f0*/  STL [R1+0x1e08], R49 ;  /* 0x001e083101007387 */ /* 0x0001e80000100800 */
[----:B------:R-:W-:Y:S04]  /*b7500*/  STL.64 [R1+0x5a48], R26 ;  /* 0x005a481a01007387 */ /* 0x000fe80000100a00 */
[----:B------:R1:W-:Y:S01]  /*b7510*/  STL [R1+0x1d9c], R44 ;  /* 0x001d9c2c01007387 */ /* 0x0003e20000100800 */
[----:B0-----:R-:W-:-:S02]  /*b7520*/  F2FP.SATFINITE.E5M2.F32.PACK_AB_MERGE_C R49, R56, R55, RZ ;  /* 0x000000373831723e */ /* 0x001fc400048060ff */
[----:B-1----:R-:W-:Y:S02]  /*b7530*/  F2FP.SATFINITE.E5M2.F32.PACK_AB_MERGE_C R44, R58, R57, RZ ;  /* 0x000000393a2c723e */ /* 0x002fe400048060ff */
[----:B------:R-:W-:Y:S01]  /*b7540*/  F2FP.SATFINITE.E5M2.F32.PACK_AB_MERGE_C R2, R2, R61, RZ ;  /* 0x0000003d0202723e */ /* 0x000fe200048060ff */
[----:B----4-:R-:W-:Y:S01]  /*b7550*/  IMAD.X R51, R4, 0x1, R25, P1 ;  /* 0x0000000104337824 */ /* 0x010fe200008e0619 */
[----:B------:R-:W-:-:S05]  /*b7560*/  IADD3 R26, P1, R3, R24, RZ ;  /* 0x00000018031a7210 */ /* 0x000fca0007f3e0ff */
[----:B------:R-:W-:Y:S01]  /*b7570*/  IMAD.X R27, R4, 0x1, R23, P1 ;  /* 0x00000001041b7824 */ /* 0x000fe200008e0617 */
[----:B------:R-:W-:Y:S04]  /*b7580*/  STL.64 [R1+0x19f0], R50 ;  /* 0x0019f03201007387 */ /* 0x000fe80000100a00 */
[----:B------:R-:W-:Y:S04]  /*b7590*/  STL [R1+0x5410], R49 ;  /* 0x0054103101007387 */ /* 0x000fe80000100800 */
[----:B------:R0:W-:Y:S04]  /*b75a0*/  STL [R1+0x1d58], R44 ;  /* 0x001d582c01007387 */ /* 0x0001e80000100800 */
[----:B------:R1:W-:Y:S01]  /*b75b0*/  STL.64 [R1+0x19e8], R26 ;  /* 0x0019e81a01007387 */ /* 0x0003e20000100a00 */
[----:B0-----:R-:W-:-:S02]  /*b75c0*/  F2FP.SATFINITE.E5M2.F32.PACK_AB_MERGE_C R44, R60, R59, RZ ;  /* 0x0000003b3c2c723e */ /* 0x001fc400048060ff */
[----:B-1----:R-:W-:-:S03]  /*b75d0*/  IADD3 R26, P1, R3, R22, RZ ;  /* 0x00000016031a7210 */ /* 0x002fc60007f3e0ff */
[----:B------:R0:W-:Y:S02]  /*b75e0*/  STL [R1+0x638], R44 ;  /* 0x0006382c01007387 */ /* 0x0001e40000100800 */
[----:B------:R-:W-:Y:S02]  /*b75f0*/  IMAD.X R27, R4, 0x1, R21, P1 ;  /* 0x00000001041b7824 */ /* 0x000fe400008e0615 */
[----:B------:R1:W-:Y:S04]  /*b7600*/  STL [R1+0x608], R2 ;  /* 0x0006080201007387 */ /* 0x0003e80000100800 */
[----:B------:R3:W-:Y:S01]  /*b7610*/  STL.64 [R1+0x19e0], R26 ;  /* 0x0019e01a01007387 */ /* 0x0007e20000100a00 */
[----:B0-----:R-:W-:Y:S02]  /*b7620*/  F2FP.SATFINITE.E5M2.F32.PACK_AB_MERGE_C R44, R46, R47, RZ ;  /* 0x0000002f2e2c723e */ /* 0x001fe400048060ff */
[----:B-1----:R-:W-:-:S03]  /*b7630*/  F2FP.SATFINITE.E5M2.F32.PACK_AB_MERGE_C R2, R48, R45, RZ ;  /* 0x0000002d3002723e */ /* 0x002fc600048060ff */
[----:B------:R-:W-:Y:S01]  /*b7640*/  STL [R1+0x5424], R44 ;  /* 0x0054242c01007387 */ /* 0x000fe20000100800 */
[----:B---3--:R-:W-:-:S03]  /*b7650*/  IADD3 R26, P1, R3, R20, RZ ;  /* 0x00000014031a7210 */ /* 0x008fc60007f3e0ff */
[----:B------:R0:W-:Y:S02]  /*b7660*/  STL [R1+0x5e0], R2 ;  /* 0x0005e00201007387 */ /* 0x0001e40000100800 */
[----:B------:R-:W-:Y:S01]  /*b7670*/  IMAD.X R27, R4, 0x1, R19, P1 ;  /* 0x00000001041b7824 */ /* 0x000fe200008e0613 */
[----:B0-----:R-:W-:-:S04]  /*b7680*/  F2FP.SATFINITE.E5M2.F32.PACK_AB_MERGE_C R2, R43, R42, RZ ;  /* 0x0000002a2b02723e */ /* 0x001fc800048060ff */
[----:B------:R0:W-:Y:S04]  /*b7690*/  STL.64 [R1+0x19d8], R26 ;  /* 0x0019d81a01007387 */ /* 0x0001e80000100a00 */
[----:B------:R2:W-:Y:S04]  /*b76a0*/  STL [R1+0x542c], R2 ;  /* 0x00542c0201007387 */ /* 0x0005e80000100800 */
[----:B------:R-:W3:Y:S04]  /*b76b0*/  LDL.LU R42, [R1+0x5b8] ;  /* 0x0005b800012a7983 */ /* 0x000ee80000300800 */
[----:B------:R-:W3:Y:S01]  /*b76c0*/  LDL.LU R43, [R1+0x5bc] ;  /* 0x0005bc00012b7983 */ /* 0x000ee20000300800 */
[----:B0-----:R-:W-:-:S05]  /*b76d0*/  IADD3 R26, P1, R3, R18, RZ ;  /* 0x00000012031a7210 */ /* 0x001fca0007f3e0ff */
[----:B------:R-:W-:Y:S01]  /*b76e0*/  IMAD.X R27, R4, 0x1, R17, P1 ;  /* 0x00000001041b7824 */ /* 0x000fe200008e0611 */
[----:B------:R-:W-:-:S04]  /*b76f0*/  F2FP.SATFINITE.E5M2.F32.PACK_AB_MERGE_C R4, R8, R0, RZ ;  /* 0x000000000804723e */ /* 0x000fc800048060ff */
[----:B------:R-:W-:Y:S04]  /*b7700*/  STL.64 [R1+0x19d0], R26 ;  /* 0x0019d01a01007387 */ /* 0x000fe80000100a00 */
[----:B------:R-:W4:Y:S01]  /*b7710*/  LDL.LU R0, [R1+0x16a0] ;  /* 0x0016a00001007983 */ /* 0x000f220000300800 */
[----:B--2---:R-:W-:-:S03]  /*b7720*/  F2FP.SATFINITE.E5M2.F32.PACK_AB_MERGE_C R2, R39, R9, RZ ;  /* 0x000000092702723e */ /* 0x004fc600048060ff */
[----:B------:R-:W-:Y:S04]  /*b7730*/  STL [R1+0x5c4], R4 ;  /* 0x0005c40401007387 */ /* 0x000fe80000100800 */
[----:B------:R-:W4:Y:S04]  /*b7740*/  LDL.LU R8, [R1+0x16a4] ;  /* 0x0016a40001087983 */ /* 0x000f280000300800 */
[----:B------:R0:W-:Y:S04]  /*b7750*/  STL [R1+0x53c8], R2 ;  /* 0x0053c80201007387 */ /* 0x0001e80000100800 */
[----:B------:R-:W2:Y:S04]  /*b7760*/  LDL.LU R51, [R1+0x16a8] ;  /* 0x0016a80001337983 */ /* 0x000ea80000300800 */
[----:B------:R-:W2:Y:S01]  /*b7770*/  LDL.LU R49, [R1+0x16ac] ;  /* 0x0016ac0001317983 */ /* 0x000ea20000300800 */
[----:B0-----:R-:W-:-:S05]  /*b7780*/  F2FP.SATFINITE.E5M2.F32.PACK_AB_MERGE_C R2, R41, R40, RZ ;  /* 0x000000282902723e */ /* 0x001fca00048060ff */
[----:B------:R0:W-:Y:S04]  /*b7790*/  STL [R1+0x5c0], R2 ;  /* 0x0005c00201007387 */ /* 0x0001e80000100800 */
[----:B------:R-:W2:Y:S04]  /*b77a0*/  LDL.LU R40, [R1+0x1690] ;  /* 0x0016900001287983 */ /* 0x000ea80000300800 */
[----:B------:R-:W2:Y:S01]  /*b77b0*/  LDL.LU R41, [R1+0x1694] ;  /* 0x0016940001297983 */ /* 0x000ea20000300800 */
[----:B------:R-:W-:Y:S01]  /*b77c0*/  VIADD R3, R3, UR6 ;  /* 0x0000000603037c36 */ /* 0x000fe20008000000 */
[----:B------:R-:W-:-:S02]  /*b77d0*/  ULDC UR6, c[0x0][0x248] ;  /* 0x0000920000067ab9 */ /* 0x000fc40000000800 */
[----:B------:R-:W2:Y:S02]  /*b77e0*/  LDL.LU R50, [R1+0x1698] ;  /* 0x0016980001327983 */ /* 0x000ea40000300800 */
[----:B------:R-:W-:Y:S02]  /*b77f0*/  SHF.R.S32.HI R4, RZ, 0x1f, R3 ;  /* 0x0000001fff047819 */ /* 0x000fe40000011403 */
[C---:B------:R-:W-:Y:S01]  /*b7800*/  IADD3 R26, P1, R3.reuse, R16, RZ ;  /* 0x00000010031a7210 */ /* 0x040fe20007f3e0ff */
[----:B------:R-:W2:Y:S04]  /*b7810*/  LDL.LU R52, [R1+0x169c] ;  /* 0x00169c0001347983 */ /* 0x000ea80000300800 */
[----:B------:R-:W-:Y:S01]  /*b7820*/  IMAD.X R27, R4, 0x1, R38, P1 ;  /* 0x00000001041b7824 */ /* 0x000fe200008e0626 */
        /* <DEDUP_REMOVED lines=14> */
[----:B------:R-:W2:Y:S01]  /*b7910*/  LDL.LU R39, [R1+0x1654] ;  /* 0x0016540001277983 */ /* 0x000ea20000300800 */
[----:B-1----:R-:W-:-:S05]  /*b7920*/  IADD3 R26, P1, R3, R15, RZ ;  /* 0x0000000f031a7210 */ /* 0x002fca0007f3e0ff */
[----:B------:R-:W-:Y:S01]  /*b7930*/  IMAD.X R27, R4, 0x1, R37, P1 ;  /* 0x00000001041b7824 */ /* 0x000fe200008e0625 */
[----:B---3--:R-:W-:Y:S02]  /*b7940*/  F2FP.SATFINITE.E5M2.F32.PACK_AB_MERGE_C R44, R43, R42, RZ ;  /* 0x0000002a2b2c723e */ /* 0x008fe400048060ff */
[----:B------:R-:W3:Y:S04]  /*b7950*/  LDL.LU R42, [R1+0x1658] ;  /* 0x00165800012a7983 */ /* 0x000ee80000300800 */
[----:B------:R-:W3:Y:S04]  /*b7960*/  LDL.LU R43, [R1+0x165c] ;  /* 0x00165c00012b7983 */ /* 0x000ee80000300800 */
[----:B------:R-:W-:Y:S04]  /*b7970*/  STL [R1+0x57fc], R44 ;  /* 0x0057fc2c01007387 */ /* 0x000fe80000100800 */
[----:B------:R-:W3:Y:S04]  /*b7980*/  LDL.LU R45, [R1+0x1640] ;  /* 0x00164000012d7983 */ /* 0x000ee80000300800 */
[----:B------:R-:W3:Y:S01]  /*b7990*/  LDL.LU R48, [R1+0x1644] ;  /* 0x0016440001307983 */ /* 0x000ee20000300800 */
[----:B----4-:R-:W-:-:S05]  /*b79a0*/  F2FP.SATFINITE.E5M2.F32.PACK_AB_MERGE_C R0, R8, R0, RZ ;  /* 0x000000000800723e */ /* 0x010fca00048060ff */
[----:B------:R0:W-:Y:S04]  /*b79b0*/  STL [R1+0x524c], R0 ;  /* 0x00524c0001007387 */ /* 0x0001e80000100800 */
[----:B0-----:R-:W4:Y:S04]  /*b79c0*/  LDL.LU R0, [R1+0x1648] ;  /* 0x0016480001007983 */ /* 0x001f280000300800 */
[----:B------:R-:W4:Y:S04]  /*b79d0*/  LDL.LU R8, [R1+0x164c] ;  /* 0x00164c0001087983 */ /* 0x000f280000300800 */
[----:B------:R2:W-:Y:S02]  /*b79e0*/  STL.64 [R1+0x19c0], R26 ;  /* 0x0019c01a01007387 */ /* 0x0005e40000100a00 */
[----:B--2---:R-:W-:-:S02]  /*b79f0*/  F2FP.SATFINITE.E5M2.F32.PACK_AB_MERGE_C R27, R49, R51, RZ ;  /* 0x00000033311b723e */ /* 0x004fc400048060ff */
[----:B------:R-:W-:Y:S02]  /*b7a00*/  F2FP.SATFINITE.E5M2.F32.PACK_AB_MERGE_C R26, R41, R40, RZ ;  /* 0x00000028291a723e */ /* 0x000fe400048060ff */
[----:B------:R-:W2:Y:S04]  /*b7a10*/  LDL.LU R40, [R1+0x1630] ;  /* 0x0016300001287983 */ /* 0x000ea80000300800 */
[----:B------:R-:W-:Y:S04]  /*b7a20*/  STL [R1+0x5264], R27 ;  /* 0x0052641b01007387 */ /* 0x000fe80000100800 */
[----:B------:R-:W2:Y:S04]  /*b7a30*/  LDL.LU R41, [R1+0x1634] ;  /* 0x0016340001297983 */ /* 0x000ea80000300800 */
        /* <DEDUP_REMOVED lines=28> */
[----:B------:R-:W-:-:S03]  /*b7c00*/  IADD3 R26, P1, R3, R36, RZ ;  /* 0x00000024031a7210 */ /* 0x000fc60007f3e0ff */
[----:B------:R-:W-:Y:S02]  /*b7c10*/  STL [R1+0x4e50], R2 ;  /* 0x004e500201007387 */ /* 0x000fe40000100800 */
[----:B------:R-:W-:Y:S02]  /*b7c20*/  IMAD.X R27, R4, 0x1, R35, P1 ;  /* 0x00000001041b7824 */ /* 0x000fe400008e0623 */
[----:B------:R-:W2:Y:S04]  /*b7c30*/  LDL.LU R9, [R1+0x1638] ;  /* 0x0016380001097983 */ /* 0x000ea80000300800 */
        /* <DEDUP_REMOVED lines=8> */
[----:B0-----:R-:W-:-:S05]  /*b7cc0*/  F2FP.SATFINITE.E5M2.F32.PACK_AB_MERGE_C R2, R48, R45, RZ ;  /* 0x0000002d3002723e */ /* 0x001fca00048060ff */
[----:B------:R-:W-:Y:S04]  /*b7cd0*/  STL [R1+0x4ddc], R2 ;  /* 0x004ddc0201007387 */ /* 0x000fe80000100800 */
[----:B------:R-:W3:Y:S04]  /*b7ce0*/  LDL.LU R51, [R1+0x1628] ;  /* 0x0016280001337983 */ /* 0x000ee80000300800 */
[----:B------:R-:W3:Y:S04]  /*b7cf0*/  LDL.LU R49, [R1+0x162c] ;  /* 0x00162c0001317983 */ /* 0x000ee80000300800 */
[----:B------:R-:W-:Y:S01]  /*b7d00*/  STL.64 [R1+0x1990], R26 ;  /* 0x0019901a01007387 */ /* 0x000fe20000100a00 */
[----:B----4-:R-:W-:-:S05]  /*b7d10*/  F2FP.SATFINITE.E5M2.F32.PACK_AB_MERGE_C R0, R8, R0, RZ ;  /* 0x000000000800723e */ /* 0x010fca00048060ff */
        /* <DEDUP_REMOVED lines=9> */
[----:B------:R-:W2:Y:S01]  /*b7db0*/  LDL.LU R55, [R1+0x1608] ;  /* 0x0016080001377983 */ /* 0x000ea20000300800 */
[----:B------:R-:W-:-:S03]  /*b7dc0*/  IADD3 R26, P1, R3, R32, RZ ;  /* 0x00000020031a7210 */ /* 0x000fc60007f3e0ff */
[----:B------:R-:W2:Y:S04]  /*b7dd0*/  LDL.LU R56, [R1+0x160c] ;  /* 0x00160c0001387983 */ /* 0x000ea80000300800 */
[----:B------:R-:W2:Y:S04]  /*b7de0*/  LDL.LU R57, [R1+0x15f0] ;  /* 0x0015f00001397983 */ /* 0x000ea80000300800 */
[----:B------:R-:W2:Y:S04]  /*b7df0*/  LDL.LU R58, [R1+0x15f4] ;  /* 0x0015f400013a7983 */ /* 0x000ea80000300800 */
[----:B------:R-:W2:Y:S04]  /*b7e00*/  LDL.LU R59, [R1+0x15f8] ;  /* 0x0015f800013b7983 */ /* 0x000ea80000300800 */
[----:B------:R-:W2:Y:S01]  /*b7e10*/  LDL.LU R60, [R1+0x15fc] ;  /* 0x0015fc00013c7983 */ /* 0x000ea20000300800 */
[----:B------:R-:W-:-:S03]  /*b7e20*/  IMAD.X R27, R4, 0x1, R31, P1 ;  /* 0x00000001041b7824 */ /* 0x000fc600008e061f */
        /* <DEDUP_REMOVED lines=8> */
[----:B------:R0:W-:Y:S02]  /*b7eb0*/  STL.64 [R1+0x1988], R26 ;  /* 0x0019881a01007387 */ /* 0x0001e40000100a00 */
[----:B0-----:R-:W-:-:S02]  /*b7ec0*/  F2FP.SATFINITE.E5M2.F32.PACK_AB_MERGE_C R26, R39, R9, RZ ;  /* 0x00000009271a723e */ /* 0x001fc400048060ff */
[----:B---3--:R-:W-:Y:S02]  /*b7ed0*/  F2FP.SATFINITE.E5M2.F32.PACK_AB_MERGE_C R9, R43, R42, RZ ;  /* 0x0000002a2b09723e */ /* 0x008fe400048060ff */
[----:B------:R-:W3:Y:S04]  /*b7ee0*/  LDL.LU R42, [R1+0x15c0] ;  /* 0x0015c000012a7983 */ /* 0x000ee80000300800 */
[----:B------:R0:W-:Y:S04]  /*b7ef0*/  STL [R1+0x4d6c], R26 ;  /* 0x004d6c1a01007387 */ /* 0x0001e80000100800 */
[----:B------:R-:W3:Y:S01]  /*b7f00*/  LDL.LU R43, [R1+0x15c4] ;  /* 0x0015c400012b7983 */ /* 0x000ee20000300800 */
[----:B0-----:R-:W-:-:S03]  /*b7f10*/  IADD3 R26, P1, R3, R30, RZ ;  /* 0x0000001e031a7210 */ /* 0x001fc60007f3e0ff */
[----:B------:R-:W-:Y:S02]  /*b7f20*/  STL [R1+0x1dc8], R9 ;  /* 0x001dc80901007387 */ /* 0x000fe40000100800 */
[----:B------:R-:W-:-:S05]  /*b7f30*/  IMAD.X R27, R4, 0x1, R29, P1 ;  /* 0x00000001041b7824 */ /* 0x000fca00008e061d */
[----:B------:R0:W-:Y:S04]  /*b7f40*/  STL.64 [R1+0x1980], R26 ;  /* 0x0019801a01007387 */ /* 0x0001e80000100a00 */
[----:B0-----:R-:W3:Y:S04]  /*b7f50*/  LDL.LU.64 R26, [R1+0x5a48] ;  /* 0x005a4800011a7983 */ /* 0x001ee80000300a00 */
[----:B------:R-:W3:Y:S04]  /*b7f60*/  LDL.LU R9, [R1+0x15c8] ;  /* 0x0015c80001097983 */ /* 0x000ee80000300800 */
[----:B------:R-:W3:Y:S01]  /*b7f70*/  LDL.LU R39, [R1+0x15cc] ;  /* 0x0015cc0001277983 */ /* 0x000ee20000300800 */
[----:B------:R-:W-:-:S02]  /*b7f80*/  F2FP.SATFINITE.E5M2.F32.PACK_AB_MERGE_C R49, R49, R51, RZ ;  /* 0x000000333131723e */ /* 0x000fc400048060ff */
[----:B----4-:R-:W-:-:S03]  /*b7f90*/  F2FP.SATFINITE.E5M2.F32.PACK_AB_MERGE_C R44, R52, R50, RZ ;  /* 0x00000032342c723e */ /* 0x010fc600048060ff */
[----:B------:R-:W-:Y:S04]  /*b7fa0*/  STL [R1+0x1dd8], R49 ;  /* 0x001dd83101007387 */ /* 0x000fe80000100800 */
[----:B------:R2:W-:Y:S02]  /*b7fb0*/  STL [R1+0x1d7c], R44 ;  /* 0x001d7c2c01007387 */ /* 0x0005e40000100800 */
[----:B--2---:R-:W-:Y:S02]  /*b7fc0*/  F2FP.SATFINITE.E5M2.F32.PACK_AB_MERGE_C R44, R41, R40, RZ ;  /* 0x00000028292c723e */ /* 0x004fe400048060ff */
[----:B------:R-:W2:Y:S04]  /*b7fd0*/  LDL.LU R40, [R1+0x5a0] ;  /* 0x0005a00001287983 */ /* 0x000ea80000300800 */
[----:B------:R-:W2:Y:S01]  /*b7fe0*/  LDL.LU R41, [R1+0x5a4] ;  /* 0x0005a40001297983 */ /* 0x000ea20000300800 */
[----:B------:R-:W-:-:S02]  /*b7ff0*/  IADD3 R50, P1, R3, R28, RZ ;  /* 0x0000001c03327210 */ /* 0x000fc40007f3e0ff */
[----:B------:R-:W-:Y:S02]  /*b8000*/  F2FP.SATFINITE.E5M2.F32.PACK_AB_MERGE_C R49, R56, R55, RZ ;  /* 0x000000373831723e */ /* 0x000fe400048060ff */
[----:B------:R-:W-:Y:S02]  /*b8010*/  F2FP.SATFINITE.E5M2.F32.PACK_AB_MERGE_C R2, R2, R61, RZ ;  /* 0x0000003d0202723e */ /* 0x000fe400048060ff */
[----:B------:R-:W-:Y:S02]  /*b8020*/  F2FP.SATFINITE.E5M2.F32.PACK_AB_MERGE_C R46, R46, R47, RZ ;  /* 0x0000002f2e2e723e */ /* 0x000fe400048060ff */
[----:B------:R-:W-:Y:S01]  /*b8030*/  F2FP.SATFINITE.E5M2.F32.PACK_AB_MERGE_C R0, R8, R0, RZ ;  /* 0x000000000800723e */ /* 0x000fe200048060ff */
[----:B---3--:R-:W-:-:S05]  /*b8040*/  IMAD.X R51, R4, 0x1, R27, P1 ;  /* 0x0000000104337824 */ /* 0x008fca00008e061b */
[----:B------:R0:W-:Y:S04]  /*b8050*/  STL.64 [R1+0x1978], R50 ;  /* 0x0019783201007387 */ /* 0x0001e80000100a00 */
[----:B------:R1:W-:Y:S01]  /*b8060*/  STL [R1+0x1d8c], R44 ;  /* 0x001d8c2c01007387 */ /* 0x0003e20000100800 */
[----:B0-----:R-:W-:Y:S02]  /*b8070*/  IADD3 R50, P1, R3, R26, RZ ;  /* 0x0000001a03327210 */ /* 0x001fe40007f3e0ff */
[----:B-1----:R-:W-:-:S03]  /*b8080*/  F2FP.SATFINITE.E5M2.F32.PACK_AB_MERGE_C R44, R54, R53, RZ ;  /* 0x00000035362c723e */ /* 0x002fc600048060ff */
[----:B------:R-:W-:Y:S02]  /*b8090*/  IMAD.X R51, R4, 0x1, R25, P1 ;  /* 0x0000000104337824 */ /* 0x000fe400008e0619 */
[----:B------:R0:W-:Y:S04]  /*b80a0*/  STL [R1+0x628], R44 ;  /* 0x0006282c01007387 */ /* 0x0001e80000100800 */
[----:B------:R1:W-:Y:S01]  /*b80b0*/  STL.64 [R1+0x1970], R50 ;  /* 0x0019703201007387 */ /* 0x0003e20000100a00 */
[----:B0-----:R-:W-:Y:S02]  /*b80c0*/  F2FP.SATFINITE.E5M2.F32.PACK_AB_MERGE_C R44, R58, R57, RZ ;  /* 0x000000393a2c723e */ /* 0x001fe400048060ff */
[----:B-1----:R-:W-:Y:S01]  /*b80d0*/  IADD3 R50, P1, R3, R24, RZ ;  /* 0x0000001803327210 */ /* 0x002fe20007f3e0ff */
        /* <DEDUP_REMOVED lines=8> */
[----:B------:R1:W-:Y:S01]  /*b8160*/  STL [R1+0x5cc], R2 ;  /* 0x0005cc0201007387 */ /* 0x0003e20000100800 */
[----:B0-----:R-:W-:-:S03]  /*b8170*/  IADD3 R44, P1, R3, R20, RZ ;  /* 0x00000014032c7210 */ /* 0x001fc60007f3e0ff */
[----:B------:R-:W-:Y:S01]  /*b8180*/  STL.64 [R1+0x1960], R50 ;  /* 0x0019603201007387 */ /* 0x000fe20000100a00 */
[----:B-1----:R-:W-:Y:S01]  /*b8190*/  F2FP.SATFINITE.E5M2.F32.PACK_AB_MERGE_C R2, R48, R45, RZ ;  /* 0x0000002d3002723e */ /* 0x002fe200048060ff */
[----:B------:R-:W-:Y:S02]  /*b81a0*/  IMAD.X R45, R4, 0x1, R19, P1 ;  /* 0x00000001042d7824 */ /* 0x000fe400008e0613 */
[----:B------:R-:W-:Y:S04]  /*b81b0*/  STL [R1+0x5dc], R46 ;  /* 0x0005dc2e01007387 */ /* 0x000fe80000100800 */
[----:B------:R-:W-:Y:S04]  /*b81c0*/  STL [R1+0x5b8], R2 ;  /* 0x0005b80201007387 */ /* 0x000fe80000100800 */
[----:B------:R0:W-:Y:S04]  /*b81d0*/  STL.64 [R1+0x1958], R44 ;  /* 0x0019582c01007387 */ /* 0x0001e80000100a00 */
[----:B------:R1:W-:Y:S01]  /*b81e0*/  STL [R1+0x5bc], R0 ;  /* 0x0005bc0001007387 */ /* 0x0003e20000100800 */
[----:B0-----:R-:W-:-:S03]  /*b81f0*/  IADD3 R44, P1, R3, R18, RZ ;  /* 0x00000012032c7210 */ /* 0x001fc60007f3e0ff */
[----:B-1----:R-:W3:Y:S02]  /*b8200*/  LDL.LU R0, [R1+0x5a8] ;  /* 0x0005a80001007983 */ /* 0x002ee40000300800 */
[----:B------:R-:W-:Y:S02]  /*b8210*/  IMAD.X R45, R4, 0x1, R17, P1 ;  /* 0x00000001042d7824 */ /* 0x000fe400008e0611 */
[----:B------:R-:W3:Y:S01]  /*b8220*/  LDL.LU R8, [R1+0x5ac] ;  /* 0x0005ac0001087983 */ /* 0x000ee20000300800 */
[----:B------:R-:W-:-:S03]  /*b8230*/  F2FP.SATFINITE.E5M2.F32.PACK_AB_MERGE_C R2, R43, R42, RZ ;  /* 0x0000002a2b02723e */ /* 0x000fc600048060ff */
[----:B------:R-:W-:Y:S04]  /*b8240*/  STL.64 [R1+0x1950], R44 ;  /* 0x0019502c01007387 */ /* 0x000fe80000100a00 */
[----:B------:R-:W4:Y:S04]  /*b8250*/  LDL.LU R42, [R1+0x15b0] ;  /* 0x0015b000012a7983 */ /* 0x000f280000300800 */
[----:B------:R-:W4:Y:S04]  /*b8260*/  LDL.LU R43, [R1+0x15b4] ;  /* 0x0015b400012b7983 */ /* 0x000f280000300800 */
[----:B------:R0:W-:Y:S04]  /*b8270*/  STL [R1+0x5b4], R2 ;  /* 0x0005b40201007387 */ /* 0x0001e80000100800 */
[----:B------:R-:W4:Y:S04]  /*b8280*/  LDL.LU R50, [R1+0x15b8] ;  /* 0x0015b80001327983 */ /* 0x000f280000300800 */
[----:B------:R-:W4:Y:S01]  /*b8290*/  LDL.LU R52, [R1+0x15bc] ;  /* 0x0015bc0001347983 */ /* 0x000f220000300800 */
[----:B0-----:R-:W-:-:S05]  /*b82a0*/  F2FP.SATFINITE.E5M2.F32.PACK_AB_MERGE_C R2, R39, R9, RZ ;  /* 0x000000092702723e */ /* 0x001fca00048060ff */
        /* <DEDUP_REMOVED lines=8> */
[----:B------:R-:W2:Y:S01]  /*b8330*/  LDL.LU R41, [R1+0x1594] ;  /* 0x0015940001297983 */ /* 0x000ea20000300800 */
[----:B------:R-:W-:Y:S01]  /*b8340*/  VIADD R3, R3, UR6 ;  /* 0x0000000603037c36 */ /* 0x000fe20008000000 */
[----:B------:R-:W-:-:S02]  /*b8350*/  ULDC UR6, c[0x0][0x248] ;  /* 0x0000920000067ab9 */ /* 0x000fc40000000800 */
[----:B------:R-:W2:Y:S02]  /*b8360*/  LDL.LU R55, [R1+0x1598] ;  /* 0x0015980001377983 */ /* 0x000ea40000300800 */
[----:B------:R-:W-:Y:S02]  /*b8370*/  SHF.R.S32.HI R4, RZ, 0x1f, R3 ;  /* 0x0000001fff047819 */ /* 0x000fe40000011403 */
[----:B------:R-:W-:Y:S01]  /*b8380*/  IADD3 R44, P1, R3, R16, RZ ;  /* 0x00000010032c7210 */ /* 0x000fe20007f3e0ff */
        /* <DEDUP_REMOVED lines=8> */
[----:B0-----:R-:W2:Y:S04]  /*b8410*/  LDL.LU R2, [R1+0x1574] ;  /* 0x0015740001027983 */ /* 0x001ea80000300800 */
[----:B------:R-:W2:Y:S04]  /*b8420*/  LDL.LU R47, [R1+0x1578] ;  /* 0x00157800012f7983 */ /* 0x000ea80000300800 */
[----:B------:R-:W2:Y:S04]  /*b8430*/  LDL.LU R46, [R1+0x157c] ;  /* 0x00157c00012e7983 */ /* 0x000ea80000300800 */
[----:B-1----:R-:W2:Y:S04]  /*b8440*/  LDL.LU R45, [R1+0x1560] ;  /* 0x00156000012d7983 */ /* 0x002ea80000300800 */
[----:B------:R-:W2:Y:S01]  /*b8450*/  LDL.LU R48, [R1+0x1564] ;  /* 0x0015640001307983 */ /* 0x000ea20000300800 */
[----:B---3--:R-:W-:-:S03]  /*b8460*/  F2FP.SATFINITE.E5M2.F32.PACK_AB_MERGE_C R44, R8, R0, RZ ;  /* 0x00000000082c723e */ /* 0x008fc600048060ff */
[----:B------:R-:W3:Y:S04]  /*b8470*/  LDL.LU R0, [R1+0x1568] ;  /* 0x0015680001007983 */ /* 0x000ee80000300800 */
[----:B------:R-:W3:Y:S04]  /*b8480*/  LDL.LU R8, [R1+0x156c] ;  /* 0x00156c0001087983 */ /* 0x000ee80000300800 */
[----:B------:R4:W-:Y:S02]  /*b8490*/  STL [R1+0x224], R44 ;  /* 0x0002242c01007387 */ /* 0x0009e40000100800 */
[----:B----4-:R-:W-:-:S02]  /*b84a0*/  F2FP.SATFINITE.E5M2.F32.PACK_AB_MERGE_C R44, R43, R42, RZ ;  /* 0x0000002a2b2c723e */ /* 0x010fc400048060ff */
[----:B------:R-:W-:-:S05]  /*b84b0*/  IADD3 R42, P1, R3, R15, RZ ;  /* 0x0000000f032a7210 */ /* 0x000fca0007f3e0ff */
[----:B------:R-:W-:Y:S01]  /*b84c0*/  IMAD.X R43, R4, 0x1, R37, P1 ;  /* 0x00000001042b7824 */ /* 0x000fe200008e0625 */
[----:B------:R-:W-:Y:S04]  /*b84d0*/  STL [R1+0x5238], R44 ;  /* 0x0052382c01007387 */ /* 0x000fe80000100800 */
[----:B------:R0:W-:Y:S01]  /*b84e0*/  STL.64 [R1+0x1940], R42 ;  /* 0x0019402a01007387 */ /* 0x0001e20000100a00 */
[----:B------:R-:W-:-:S03]  /*b84f0*/  F2FP.SATFINITE.E5M2.F32.PACK_AB_MERGE_C R49, R52, R50, RZ ;  /* 0x000000323431723e */ /* 0x000fc600048060ff */
[----:B0-----:R-:W4:Y:S04]  /*b8500*/  LDL.LU R42, [R1+0x1550] ;  /* 0x00155000012a7983 */ /* 0x001f280000300800 */
[----:B------:R-:W4:Y:S01]  /*b8510*/  LDL.LU R43, [R1+0x1554] ;  /* 0x00155400012b7983 */ /* 0x000f220000300800 */
[----:B------:R-:W-:-:S03]  /*b8520*/  F2FP.SATFINITE.E5M2.F32.PACK_AB_MERGE_C R44, R39, R9, RZ ;  /* 0x00000009272c723e */ /* 0x000fc600048060ff */
[----:B------:R-:W4:Y:S04]  /*b8530*/  LDL.LU R9, [R1+0x1558] ;  /* 0x0015580001097983 */ /* 0x000f280000300800 */
[----:B------:R2:W-:Y:S04]  /*b8540*/  STL [R1+0x5298], R49 ;  /* 0x0052983101007387 */ /* 0x0005e80000100800 */
[----:B------:R-:W4:Y:S01]  /*b8550*/  LDL.LU R39, [R1+0x155c] ;  /* 0x00155c0001277983 */ /* 0x000f220000300800 */
[----:B------:R-:W-:-:S03]  /*b8560*/  IADD3 R50, P1, R3, R14, RZ ;  /* 0x0000000e03327210 */ /* 0x000fc60007f3e0ff */
[----:B------:R0:W-:Y:S02]  /*b8570*/  STL [R1+0x5150], R44 ;  /* 0x0051502c01007387 */ /* 0x0001e40000100800 */
[----:B------:R-:W-:Y:S01]  /*b8580*/  IMAD.X R51, R4, 0x1, R13, P1 ;  /* 0x0000000104337824 */ /* 0x000fe200008e060d */
[----:B--2---:R-:W-:Y:S02]  /*b8590*/  F2FP.SATFINITE.E5M2.F32.PACK_AB_MERGE_C R49, R54, R53, RZ ;  /* 0x000000353631723e */ /* 0x004fe400048060ff */
[----:B0-----:R-:W-:Y:S02]  /*b85a0*/  F2FP.SATFINITE.E5M2.F32.PACK_AB_MERGE_C R44, R41, R40, RZ ;  /* 0x00000028292c723e */ /* 0x001fe400048060ff */
[----:B------:R-:W2:Y:S04]  /*b85b0*/  LDL.LU R40, [R1+0x1540] ;  /* 0x0015400001287983 */ /* 0x000ea80000300800 */
[----:B------:R0:W-:Y:S04]  /*b85c0*/  STL.64 [R1+0x1938], R50 ;  /* 0x0019383201007387 */ /* 0x0001e80000100a00 */
[----:B------:R1:W-:Y:S04]  /*b85d0*/  STL [R1+0x52b4], R49 ;  /* 0x0052b43101007387 */ /* 0x0003e80000100800 */
[----:B------:R-:W2:Y:S01]  /*b85e0*/  LDL.LU R41, [R1+0x1544] ;  /* 0x0015440001297983 */ /* 0x000ea20000300800 */
[----:B0-----:R-:W-:-:S03]  /*b85f0*/  IADD3 R50, P1, R3, R12, RZ ;  /* 0x0000000c03327210 */ /* 0x001fc60007f3e0ff */
[----:B------:R0:W-:Y:S04]  /*b8600*/  STL [R1+0x506c], R44 ;  /* 0x00506c2c01007387 */ /* 0x0001e80000100800 */
[----:B------:R0:W-:Y:S01]  /*b8610*/  STL.64 [R1+0x5a40], R12 ;  /* 0x005a400c01007387 */ /* 0x0001e20000100a00 */
[----:B------:R-:W-:Y:S01]  /*b8620*/  IMAD.X R51, R4, 0x1, R11, P1 ;  /* 0x0000000104337824 */ /* 0x000fe200008e060b */
[----:B-1----:R-:W-:Y:S02]  /*b8630*/  F2FP.SATFINITE.E5M2.F32.PACK_AB_MERGE_C R49, R56, R55, RZ ;  /* 0x000000373831723e */ /* 0x002fe400048060ff */
[----:B0-----:R-:W-:Y:S02]  /*b8640*/  F2FP.SATFINITE.E5M2.F32.PACK_AB_MERGE_C R44, R58, R57, RZ ;  /* 0x000000393a2c723e */ /* 0x001fe400048060ff */
[----:B------:R-:W-:Y:S01]  /*b8650*/  IADD3 R12, P1, R3, R10, RZ ;  /* 0x0000000a030c7210 */ /* 0x000fe20007f3e0ff */
[----:B------:R-:W-:Y:S04]  /*b8660*/  STL.64 [R1+0x1930], R50 ;  /* 0x0019303201007387 */ /* 0x000fe80000100a00 */
[----:B------:R-:W-:Y:S01]  /*b8670*/  IMAD.X R13, R4, 0x1, R7, P1 ;  /* 0x00000001040d7824 */ /* 0x000fe200008e0607 */
[----:B------:R-:W-:Y:S04]  /*b8680*/  STL [R1+0x50c4], R49 ;  /* 0x0050c43101007387 */ /* 0x000fe80000100800 */
[----:B------:R0:W-:Y:S04]  /*b8690*/  STL [R1+0x4fb4], R44 ;  /* 0x004fb42c01007387 */ /* 0x0001e80000100800 */
[----:B------:R1:W-:Y:S01]  /*b86a0*/  STL.64 [R1+0x1928], R12 ;  /* 0x0019280c01007387 */ /* 0x0003e20000100a00 */
[----:B------:R-:W-:-:S02]  /*b86b0*/  F2FP.SATFINITE.E5M2.F32.PACK_AB_MERGE_C R2, R2, R61, RZ ;  /* 0x0000003d0202723e */ /* 0x000fc400048060ff */
[----:B0-----:R-:W-:Y:S02]  /*b86c0*/  F2FP.SATFINITE.E5M2.F32.PACK_AB_MERGE_C R44, R60, R59, RZ ;  /* 0x0000003b3c2c723e */ /* 0x001fe400048060ff */
[----:B-1----:R-:W-:-:S03]  /*b86d0*/  IADD3 R12, P1, R3, R6, RZ ;  /* 0x00000006030c7210 */ /* 0x002fc60007f3e0ff */
[----:B------:R0:W-:Y:S02]  /*b86e0*/  STL [R1+0x52e4], R44 ;  /* 0x0052e42c01007387 */ /* 0x0001e40000100800 */
[----:B------:R-:W-:Y:S02]  /*b86f0*/  IMAD.X R13, R4, 0x1, R5, P1 ;  /* 0x00000001040d7824 */ /* 0x000fe400008e0605 */
[----:B------:R1:W-:Y:S04]  /*b8700*/  STL [R1+0x4ecc], R2 ;  /* 0x004ecc0201007387 */ /* 0x0003e80000100800 */
[----:B------:R1:W-:Y:S01]  /*b8710*/  STL.64 [R1+0x1920], R12 ;  /* 0x0019200c01007387 */ /* 0x0003e20000100a00 */
[----:B0-----:R-:W-:Y:S02]  /*b8720*/  F2FP.SATFINITE.E5M2.F32.PACK_AB_MERGE_C R44, R46, R47, RZ ;  /* 0x0000002f2e2c723e */ /* 0x001fe400048060ff */
[----:B-1----:R-:W-:-:S02]  /*b8730*/  F2FP.SATFINITE.E5M2.F32.PACK_AB_MERGE_C R2, R48, R45, RZ ;  /* 0x0000002d3002723e */ /* 0x002fc400048060ff */
[C---:B------:R-:W-:Y:S01]  /*b8740*/  IADD3 R12, P1, R3.reuse, R36, RZ ;  /* 0x00000024030c7210 */ /* 0x040fe20007f3e0ff */
[----:B------:R-:W-:Y:S04]  /*b8750*/  STL [R1+0x4ebc], R44 ;  /* 0x004ebc2c01007387 */ /* 0x000fe80000100800 */
[----:B------:R-:W-:Y:S01]  /*b8760*/  IMAD.X R13, R4, 0x1, R35, P1 ;  /* 0x00000001040d7824 */ /* 0x000fe200008e0623 */
[----:B------:R-:W-:Y:S04]  /*b8770*/  STL [R1+0x4e38], R2 ;  /* 0x004e380201007387 */ /* 0x000fe80000100800 */
[----:B------:R-:W2:Y:S04]  /*b8780*/  LDL.LU R51, [R1+0x1548] ;  /* 0x0015480001337983 */ /* 0x000ea80000300800 */
[----:B------:R-:W2:Y:S04]  /*b8790*/  LDL.LU R49, [R1+0x154c] ;  /* 0x00154c0001317983 */ /* 0x000ea80000300800 */
[----:B------:R0:W-:Y:S02]  /*b87a0*/  STL.64 [R1+0x1918], R12 ;  /* 0x0019180c01007387 */ /* 0x0001e40000100a00 */
[----:B0-----:R-:W-:-:S05]  /*b87b0*/  IADD3 R12, P1, R3, R34, RZ ;  /* 0x00000022030c7210 */ /* 0x001fca0007f3e0ff */
[----:B------:R-:W-:Y:S01]  /*b87c0*/  IMAD.X R13, R4, 0x1, R33, P1 ;  /* 0x00000001040d7824 */ /* 0x000fe200008e0621 */
[----:B---3--:R-:W-:-:S05]  /*b87d0*/  F2FP.SATFINITE.E5M2.F32.PACK_AB_MERGE_C R0, R8, R0, RZ ;  /* 0x000000000800723e */ /* 0x008fca00048060ff */
[----:B------:R0:W-:Y:S04]  /*b87e0*/  STL [R1+0x5308], R0 ;  /* 0x0053080001007387 */ /* 0x0001e80000100800 */
[----:B0-----:R-:W3:Y:S04]  /*b87f0*/  LDL.LU R0, [R1+0x1530] ;  /* 0x0015300001007983 */ /* 0x001ee80000300800 */
[----:B------:R-:W3:Y:S01]  /*b8800*/  LDL.LU R8, [R1+0x1534] ;  /* 0x0015340001087983 */ /* 0x000ee20000300800 */
[----:B----4-:R-:W-:-:S03]  /*b8810*/  F2FP.SATFINITE.E5M2.F32.PACK_AB_MERGE_C R2, R43, R42, RZ ;  /* 0x0000002a2b02723e */ /* 0x010fc600048060ff */
[----:B------:R-:W4:Y:S04]  /*b8820*/  LDL.LU R42, [R1+0x1538] ;  /* 0x00153800012a7983 */ /* 0x000f280000300800 */
[----:B------:R-:W4:Y:S04]  /*b8830*/  LDL.LU R43, [R1+0x153c] ;  /* 0x00153c00012b7983 */ /* 0x000f280000300800 */
[----:B------:R0:W-:Y:S04]  /*b8840*/  STL [R1+0x4dcc], R2 ;  /* 0x004dcc0201007387 */ /* 0x0001e80000100800 */
        /* <DEDUP_REMOVED lines=28> */
[----:B0-----:R-:W-:Y:S02]  /*b8a10*/  IADD3 R12, P1, R3, R30, RZ ;  /* 0x0000001e030c7210 */ /* 0x001fe40007f3e0ff */
[----:B------:R-:W-:-:S03]  /*b8a20*/  F2FP.SATFINITE.E5M2.F32.PACK_AB_MERGE_C R44, R49, R51, RZ ;  /* 0x00000033312c723e */ /* 0x000fc600048060ff */
[----:B------:R-:W-:Y:S02]  /*b8a30*/  IMAD.X R13, R4, 0x1, R29, P1 ;  /* 0x00000001040d7824 */ /* 0x000fe400008e061d */
[----:B------:R-:W-:Y:S01]  /*b8a40*/  STL [R1+0x531c], R44 ;  /* 0x00531c2c01007387 */ /* 0x000fe20000100800 */
[----:B---3--:R-:W-:-:S05]  /*b8a50*/  F2FP.SATFINITE.E5M2.F32.PACK_AB_MERGE_C R0, R8, R0, RZ ;  /* 0x000000000800723e */ /* 0x008fca00048060ff */
[----:B------:R0:W-:Y:S04]  /*b8a60*/  STL [R1+0x1d88], R0 ;  /* 0x001d880001007387 */ /* 0x0001e80000100800 */
[----:B------:R4:W-:Y:S04]  /*b8a70*/  STL.64 [R1+0x1900], R12 ;  /* 0x0019000c01007387 */ /* 0x0009e80000100a00 */
[----:B0-----:R-:W3:Y:S04]  /*b8a80*/  LDL.LU R0, [R1+0x14d0] ;  /* 0x0014d00001007983 */ /* 0x001ee80000300800 */
[----:B------:R-:W3:Y:S01]  /*b8a90*/  LDL.LU R8, [R1+0x14d4] ;  /* 0x0014d40001087983 */ /* 0x000ee20000300800 */
[----:B----4-:R-:W-:-:S05]  /*b8aa0*/  F2FP.SATFINITE.E5M2.F32.PACK_AB_MERGE_C R12, R43, R42, RZ ;  /* 0x0000002a2b0c723e */ /* 0x010fca00048060ff */
[----:B------:R0:W-:Y:S04]  /*b8ab0*/  STL [R1+0x5334], R12 ;  /* 0x0053340c01007387 */ /* 0x0001e80000100800 */
[----:B------:R-:W4:Y:S01]  /*b8ac0*/  LDL.LU R42, [R1+0x14d8] ;  /* 0x0014d800012a7983 */ /* 0x000f220000300800 */
[----:B------:R-:W-:-:S03]  /*b8ad0*/  F2FP.SATFINITE.E5M2.F32.PACK_AB_MERGE_C R44, R52, R50, RZ ;  /* 0x00000032342c723e */ /* 0x000fc600048060ff */
[----:B------:R-:W4:Y:S01]  /*b8ae0*/  LDL.LU R43, [R1+0x14dc] ;  /* 0x0014dc00012b7983 */ /* 0x000f220000300800 */
[----:B0-----:R-:W-:-:S05]  /*b8af0*/  IADD3 R12, P1, R3, R28, RZ ;  /* 0x0000001c030c7210 */ /* 0x001fca0007f3e0ff */
[----:B------:R-:W-:Y:S01]  /*b8b00*/  IMAD.X R13, R4, 0x1, R27, P1 ;  /* 0x00000001040d7824 */ /* 0x000fe200008e061b */
[----:B------:R-:W-:Y:S04]  /*b8b10*/  STL [R1+0x624], R44 ;  /* 0x0006242c01007387 */ /* 0x000fe80000100800 */
        /* <DEDUP_REMOVED lines=8> */
[----:B------:R-:W-:Y:S01]  /*b8ba0*/  IMAD.X R13, R4, 0x1, R25, P1 ;  /* 0x00000001040d7824 */ /* 0x000fe200008e0619 */
[----:B--2---:R-:W-:-:S04]  /*b8bb0*/  F2FP.SATFINITE.E5M2.F32.PACK_AB_MERGE_C R49, R56, R55, RZ ;  /* 0x000000373831723e */ /* 0x004fc800048060ff */
[----:B------:R0:W-:Y:S01]  /*b8bc0*/  STL.64 [R1+0x18f0], R12 ;  /* 0x0018f00c01007387 */ /* 0x0001e20000100a00 */
[----:B------:R-:W-:-:S03]  /*b8bd0*/  F2FP.SATFINITE.E5M2.F32.PACK_AB_MERGE_C R44, R58, R57, RZ ;  /* 0x000000393a2c723e */ /* 0x000fc600048060ff */
[----:B------:R-:W-:Y:S01]  /*b8be0*/  STL [R1+0x5328], R49 ;  /* 0x0053283101007387 */ /* 0x000fe20000100800 */
[----:B0-----:R-:W-:-:S03]  /*b8bf0*/  IADD3 R12, P1, R3, R24, RZ ;  /* 0x00000018030c7210 */ /* 0x001fc60007f3e0ff */
        /* <DEDUP_REMOVED lines=12> */
[----:B--2---:R-:W-:Y:S01]  /*b8cc0*/  IADD3 R12, P1, R3, R20, RZ ;  /* 0x00000014030c7210 */ /* 0x004fe20007f3e0ff */
[----:B------:R0:W-:Y:S04]  /*b8cd0*/  STL [R1+0x5338], R44 ;  /* 0x0053382c01007387 */ /* 0x0001e80000100800 */
[----:B------:R-:W-:Y:S01]  /*b8ce0*/  IMAD.X R13, R4, 0x1, R19, P1 ;  /* 0x00000001040d7824 */ /* 0x000fe200008e0613 */
[----:B------:R-:W-:Y:S04]  /*b8cf0*/  STL [R1+0x5a8], R2 ;  /* 0x0005a80201007387 */ /* 0x000fe80000100800 */
[----:B------:R-:W2:Y:S01]  /*b8d00*/  LDL.LU R45, [R1+0x598] ;  /* 0x00059800012d7983 */ /* 0x000ea20000300800 */
[----:B0-----:R-:W-:-:S03]  /*b8d10*/  F2FP.SATFINITE.E5M2.F32.PACK_AB_MERGE_C R44, R41, R40, RZ ;  /* 0x00000028292c723e */ /* 0x001fc600048060ff */
[----:B------:R-:W2:Y:S04]  /*b8d20*/  LDL.LU R48, [R1+0x59c] ;  /* 0x00059c0001307983 */ /* 0x000ea80000300800 */
[----:B------:R0:W-:Y:S04]  /*b8d30*/  STL.64 [R1+0x18d8], R12 ;  /* 0x0018d80c01007387 */ /* 0x0001e80000100a00 */
[----:B------:R-:W2:Y:S04]  /*b8d40*/  LDL.LU R40, [R1+0x14c0] ;  /* 0x0014c00001287983 */ /* 0x000ea80000300800 */
[----:B------:R-:W2:Y:S01]  /*b8d50*/  LDL.LU R41, [R1+0x14c4] ;  /* 0x0014c40001297983 */ /* 0x000ea20000300800 */
[----:B0-----:R-:W-:-:S03]  /*b8d60*/  IADD3 R12, P1, R3, R18, RZ ;  /* 0x00000012030c7210 */ /* 0x001fc60007f3e0ff */
[----:B------:R-:W-:Y:S02]  /*b8d70*/  STL [R1+0x5800], R44 ;  /* 0x0058002c01007387 */ /* 0x000fe40000100800 */
[----:B------:R-:W-:Y:S02]  /*b8d80*/  IMAD.X R13, R4, 0x1, R17, P1 ;  /* 0x00000001040d7824 */ /* 0x000fe400008e0611 */
[----:B------:R-:W-:Y:S01]  /*b8d90*/  VIADD R3, R3, UR6 ;  /* 0x0000000603037c36 */ /* 0x000fe20008000000 */
[----:B------:R-:W-:Y:S01]  /*b8da0*/  ULDC UR6, c[0x0][0x248] ;  /* 0x0000920000067ab9 */ /* 0x000fe20000000800 */
[----:B---3--:R-:W-:Y:S02]  /*b8db0*/  F2FP.SATFINITE.E5M2.F32.PACK_AB_MERGE_C R4, R8, R0, RZ ;  /* 0x000000000804723e */ /* 0x008fe400048060ff */
[----:B------:R-:W3:Y:S04]  /*b8dc0*/  LDL.LU R0, [R1+0x14c8] ;  /* 0x0014c80001007983 */ /* 0x000ee80000300800 */
[----:B------:R-:W-:Y:S04]  /*b8dd0*/  STL.64 [R1+0x18d0], R12 ;  /* 0x0018d00c01007387 */ /* 0x000fe80000100a00 */
[----:B------:R0:W-:Y:S04]  /*b8de0*/  STL [R1+0x5a0], R4 ;  /* 0x0005a00401007387 */ /* 0x0001e80000100800 */
[----:B------:R-:W3:Y:S01]  /*b8df0*/  LDL.LU R8, [R1+0x14cc] ;  /* 0x0014cc0001087983 */ /* 0x000ee20000300800 */
[----:B----4-:R-:W-:-:S05]  /*b8e00*/  F2FP.SATFINITE.E5M2.F32.PACK_AB_MERGE_C R2, R43, R42, RZ ;  /* 0x0000002a2b02723e */ /* 0x010fca00048060ff */
[----:B------:R1:W-:Y:S04]  /*b8e10*/  STL [R1+0x52f8], R2 ;  /* 0x0052f80201007387 */ /* 0x0003e80000100800 */
[----:B------:R-:W4:Y:S01]  /*b8e20*/  LDL.LU R42, [R1+0x14b0] ;  /* 0x0014b000012a7983 */ /* 0x000f220000300800 */
[----:B0-----:R-:W-:-:S03]  /*b8e30*/  SHF.R.S32.HI R4, RZ, 0x1f, R3 ;  /* 0x0000001fff047819 */ /* 0x001fc60000011403 */
[----:B------:R-:W4:Y:S01]  /*b8e40*/  LDL.LU R43, [R1+0x14b4] ;  /* 0x0014b400012b7983 */ /* 0x000f220000300800 */
[----:B------:R-:W-:-:S03]  /*b8e50*/  IADD3 R12, P1, R3, R16, RZ ;  /* 0x00000010030c7210 */ /* 0x000fc60007f3e0ff */
[----:B------:R-:W4:Y:S04]  /*b8e60*/  LDL.LU R50, [R1+0x14b8] ;  /* 0x0014b80001327983 */ /* 0x000f280000300800 */
[----:B------:R-:W4:Y:S01]  /*b8e70*/  LDL.LU R52, [R1+0x14bc] ;  /* 0x0014bc0001347983 */ /* 0x000f220000300800 */
[----:B------:R-:W-:Y:S01]  /*b8e80*/  IMAD.X R13, R4, 0x1, R38, P1 ;  /* 0x00000001040d7824 */ /* 0x000fe200008e0626 */
[----:B-1----:R-:W-:-:S05]  /*b8e90*/  F2FP.SATFINITE.E5M2.F32.PACK_AB_MERGE_C R2, R39, R9, RZ ;  /* 0x000000092702723e */ /* 0x002fca00048060ff */
        /* <DEDUP_REMOVED lines=18> */
[----:B------:R-:W-:Y:S04]  /*b8fc0*/  STL [R1+0x5330], R13 ;  /* 0x0053300d01007387 */ /* 0x000fe80000100800 */
[----:B------:R-:W2:Y:S01]  /*b8fd0*/  LDL.LU R48, [R1+0x147c] ;  /* 0x00147c0001307983 */ /* 0x000ea20000300800 */
[----:B------:R-:W-:-:S05]  /*b8fe0*/  F2FP.SATFINITE.E5M2.F32.PACK_AB_MERGE_C R12, R41, R40, RZ ;  /* 0x00000028290c723e */ /* 0x000fca00048060ff */
[----:B------:R0:W-:Y:S04]  /*b8ff0*/  STL [R1+0x54a4], R12 ;  /* 0x0054a40c01007387 */ /* 0x0001e80000100800 */
[----:B------:R-:W2:Y:S04]  /*b9000*/  LDL.LU R40, [R1+0x1460] ;  /* 0x0014600001287983 */ /* 0x000ea80000300800 */
[----:B------:R-:W2:Y:S01]  /*b9010*/  LDL.LU R41, [R1+0x1464] ;  /* 0x0014640001297983 */ /* 0x000ea20000300800 */
[----:B0-----:R-:W-:-:S05]  /*b9020*/  IADD3 R12, P1, R3, R15, RZ ;  /* 0x0000000f030c7210 */ /* 0x001fca0007f3e0ff */
[----:B------:R-:W-:-:S05]  /*b9030*/  IMAD.X R13, R4, 0x1, R37, P1 ;  /* 0x00000001040d7824 */ /* 0x000fca00008e0625 */
[----:B------:R0:W-:Y:S04]  /*b9040*/  STL.64 [R1+0x18c0], R12 ;  /* 0x0018c00c01007387 */ /* 0x0001e80000100a00 */
[----:B0-----:R-:W2:Y:S01]  /*b9050*/  LDL.LU.64 R12, [R1+0x5a40] ;  /* 0x005a4000010c7983 */ /* 0x001ea20000300a00 */
[----:B---3--:R-:W-:-:S05]  /*b9060*/  F2FP.SATFINITE.E5M2.F32.PACK_AB_MERGE_C R8, R8, R0, RZ ;  /* 0x000000000808723e */ /* 0x008fca00048060ff */
[----:B------:R-:W-:Y:S01]  /*b9070*/  STL [R1+0x54a0], R8 ;  /* 0x0054a00801007387 */ /* 0x000fe20000100800 */
[----:B----4-:R-:W-:Y:S02]  /*b9080*/  F2FP.SATFINITE.E5M2.F32.PACK_AB_MERGE_C R0, R43, R42, RZ ;  /* 0x0000002a2b00723e */ /* 0x010fe400048060ff */
[----:B------:R-:W-:-:S03]  /*b9090*/  IADD3 R42, P1, R3, R14, RZ ;  /* 0x0000000e032a7210 */ /* 0x000fc60007f3e0ff */
[----:B------:R0:W-:Y:S04]  /*b90a0*/  STL [R1+0x54e4], R0 ;  /* 0x0054e40001007387 */ /* 0x0001e80000100800 */
[----:B0-----:R-:W3:Y:S04]  /*b90b0*/  LDL.LU R0, [R1+0x1468] ;  /* 0x0014680001007983 */ /* 0x001ee80000300800 */
[----:B------:R-:W3:Y:S01]  /*b90c0*/  LDL.LU R8, [R1+0x146c] ;  /* 0x00146c0001087983 */ /* 0x000ee20000300800 */
[----:B------:R-:W-:Y:S02]  /*b90d0*/  F2FP.SATFINITE.E5M2.F32.PACK_AB_MERGE_C R49, R52, R50, RZ ;  /* 0x000000323431723e */ /* 0x000fe400048060ff */
[----:B------:R-:W-:-:S02]  /*b90e0*/  F2FP.SATFINITE.E5M2.F32.PACK_AB_MERGE_C R44, R54, R53, RZ ;  /* 0x00000035362c723e */ /* 0x000fc400048060ff */
[----:B------:R-:W-:Y:S01]  /*b90f0*/  F2FP.SATFINITE.E5M2.F32.PACK_AB_MERGE_C R2, R2, R61, RZ ;  /* 0x0000003d0202723e */ /* 0x000fe200048060ff */
[----:B--2---:R-:W-:-:S05]  /*b9100*/  IMAD.X R43, R4, 0x1, R13, P1 ;  /* 0x00000001042b7824 */ /* 0x004fca00008e060d */
[----:B------:R0:W-:Y:S04]  /*b9110*/  STL.64 [R1+0x18b8], R42 ;  /* 0x0018b82a01007387 */ /* 0x0001e80000100a00 */
[----:B0-----:R-:W2:Y:S04]  /*b9120*/  LDL.LU R42, [R1+0x1450] ;  /* 0x00145000012a7983 */ /* 0x001ea80000300800 */
[----:B------:R-:W2:Y:S01]  /*b9130*/  LDL.LU R43, [R1+0x1454] ;  /* 0x00145400012b7983 */ /* 0x000ea20000300800 */
[----:B------:R-:W-:-:S05]  /*b9140*/  IADD3 R50, P1, R3, R12, RZ ;  /* 0x0000000c03327210 */ /* 0x000fca0007f3e0ff */
[----:B------:R-:W-:Y:S01]  /*b9150*/  IMAD.X R51, R4, 0x1, R11, P1 ;  /* 0x0000000104337824 */ /* 0x000fe200008e060b */
[----:B------:R0:W-:Y:S04]  /*b9160*/  STL [R1+0x54e0], R49 ;  /* 0x0054e03101007387 */ /* 0x0001e80000100800 */
[----:B------:R1:W-:Y:S04]  /*b9170*/  STL [R1+0x5510], R44 ;  /* 0x0055102c01007387 */ /* 0x0003e80000100800 */
[----:B------:R4:W-:Y:S01]  /*b9180*/  STL.64 [R1+0x18b0], R50 ;  /* 0x0018b03201007387 */ /* 0x0009e20000100a00 */
[----:B0-----:R-:W-:-:S02]  /*b9190*/  F2FP.SATFINITE.E5M2.F32.PACK_AB_MERGE_C R49, R56, R55, RZ ;  /* 0x000000373831723e */ /* 0x001fc400048060ff */
[----:B-1----:R-:W-:-:S03]  /*b91a0*/  F2FP.SATFINITE.E5M2.F32.PACK_AB_MERGE_C R44, R58, R57, RZ ;  /* 0x000000393a2c723e */ /* 0x002fc600048060ff */
[----:B------:R-:W-:Y:S01]  /*b91b0*/  STL [R1+0x550c], R49 ;  /* 0x00550c3101007387 */ /* 0x000fe20000100800 */
[----:B----4-:R-:W-:-:S03]  /*b91c0*/  IADD3 R50, P1, R3, R10, RZ ;  /* 0x0000000a03327210 */ /* 0x010fc60007f3e0ff */
        /* <DEDUP_REMOVED lines=17> */
[----:B------:R-:W4:Y:S04]  /*b92e0*/  LDL.LU R39, [R1+0x145c] ;  /* 0x00145c0001277983 */ /* 0x000f280000300800 */
[----:B------:R1:W-:Y:S01]  /*b92f0*/  STL.64 [R1+0x1898], R10 ;  /* 0x0018980a01007387 */ /* 0x0003e20000100a00 */
[----:B0-----:R-:W-:-:S03]  /*b9300*/  F2FP.SATFINITE.E5M2.F32.PACK_AB_MERGE_C R2, R41, R40, RZ ;  /* 0x000000282902723e */ /* 0x001fc600048060ff */
[----:B------:R-:W4:Y:S01]  /*b9310*/  LDL.LU R49, [R1+0x1440] ;  /* 0x0014400001317983 */ /* 0x000f220000300800 */
[----:B-1----:R-:W-:-:S05]  /*b9320*/  F2FP.SATFINITE.E5M2.F32.PACK_AB_MERGE_C R10, R48, R45, RZ ;  /* 0x0000002d300a723e */ /* 0x002fca00048060ff */
[----:B------:R0:W-:Y:S04]  /*b9330*/  STL [R1+0x5568], R10 ;  /* 0x0055680a01007387 */ /* 0x0001e80000100800 */
[----:B------:R-:W4:Y:S04]  /*b9340*/  LDL.LU R50, [R1+0x1444] ;  /* 0x0014440001327983 */ /* 0x000f280000300800 */
[----:B------:R1:W-:Y:S04]  /*b9350*/  STL [R1+0x538c], R2 ;  /* 0x00538c0201007387 */ /* 0x0003e80000100800 */
[----:B------:R-:W4:Y:S04]  /*b9360*/  LDL.LU R40, [R1+0x1448] ;  /* 0x0014480001287983 */ /* 0x000f280000300800 */
[----:B------:R-:W4:Y:S01]  /*b9370*/  LDL.LU R41, [R1+0x144c] ;  /* 0x00144c0001297983 */ /* 0x000f220000300800 */
[----:B0-----:R-:W-:-:S03]  /*b9380*/  IADD3 R10, P1, R3, R34, RZ ;  /* 0x00000022030a7210 */ /* 0x001fc60007f3e0ff */
[----:B-1----:R-:W4:Y:S02]  /*b9390*/  LDL.LU R2, [R1+0x1430] ;  /* 0x0014300001027983 */ /* 0x002f240000300800 */
[----:B------:R-:W-:Y:S02]  /*b93a0*/  IMAD.X R11, R4, 0x1, R33, P1 ;  /* 0x00000001040b7824 */ /* 0x000fe400008e0621 */
[----:B------:R-:W4:Y:S04]  /*b93b0*/  LDL.LU R47, [R1+0x1434] ;  /* 0x00143400012f7983 */ /* 0x000f280000300800 */
[----:B------:R0:W-:Y:S01]  /*b93c0*/  STL.64 [R1+0x1890], R10 ;  /* 0x0018900a01007387 */ /* 0x0001e20000100a00 */
[----:B---3--:R-:W-:Y:S02]  /*b93d0*/  F2FP.SATFINITE.E5M2.F32.PACK_AB_MERGE_C R8, R8, R0, RZ ;  /* 0x000000000808723e */ /* 0x008fe400048060ff */
[----:B0-----:R-:W-:-:S05]  /*b93e0*/  IADD3 R10, P1, R3, R32, RZ ;  /* 0x00000020030a7210 */ /* 0x001fca0007f3e0ff */
[----:B------:R-:W-:Y:S01]  /*b93f0*/  IMAD.X R11, R4, 0x1, R31, P1 ;  /* 0x00000001040b7824 */ /* 0x000fe200008e061f */
[----:B--2---:R-:W-:Y:S02]  /*b9400*/  F2FP.SATFINITE.E5M2.F32.PACK_AB_MERGE_C R0, R43, R42, RZ ;  /* 0x0000002a2b00723e */ /* 0x004fe400048060ff */
[----:B------:R-:W2:Y:S04]  /*b9410*/  LDL.LU R42, [R1+0x1438] ;  /* 0x00143800012a7983 */ /* 0x000ea80000300800 */
[----:B------:R-:W-:Y:S04]  /*b9420*/  STL [R1+0x5394], R8 ;  /* 0x0053940801007387 */ /* 0x000fe80000100800 */
[----:B------:R-:W2:Y:S04]  /*b9430*/  LDL.LU R43, [R1+0x143c] ;  /* 0x00143c00012b7983 */ /* 0x000ea80000300800 */
[----:B------:R0:W-:Y:S04]  /*b9440*/  STL [R1+0x52cc], R0 ;  /* 0x0052cc0001007387 */ /* 0x0001e80000100800 */
[----:B------:R-:W3:Y:S04]  /*b9450*/  LDL.LU R52, [R1+0x1420] ;  /* 0x0014200001347983 */ /* 0x000ee80000300800 */
[----:B------:R-:W3:Y:S04]  /*b9460*/  LDL.LU R53, [R1+0x1424] ;  /* 0x0014240001357983 */ /* 0x000ee80000300800 */
[----:B------:R-:W3:Y:S04]  /*b9470*/  LDL.LU R54, [R1+0x1428] ;  /* 0x0014280001367983 */ /* 0x000ee80000300800 */
[----:B------:R1:W-:Y:S04]  /*b9480*/  STL.64 [R1+0x1888], R10 ;  /* 0x0018880a01007387 */ /* 0x0003e80000100a00 */
        /* <DEDUP_REMOVED lines=9> */
[----:B0-----:R-:W3:Y:S04]  /*b9520*/  LDL.LU R0, [R1+0x13f0] ;  /* 0x0013f00001007983 */ /* 0x001ee80000300800 */
[----:B------:R-:W3:Y:S01]  /*b9530*/  LDL.LU R8, [R1+0x13f4] ;  /* 0x0013f40001087983 */ /* 0x000ee20000300800 */
[----:B----4-:R-:W-:-:S03]  /*b9540*/  F2FP.SATFINITE.E5M2.F32.PACK_AB_MERGE_C R48, R39, R9, RZ ;  /* 0x000000092730723e */ /* 0x010fc600048060ff */
[----:B------:R-:W4:Y:S04]  /*b9550*/  LDL.LU R9, [R1+0x13f8] ;  /* 0x0013f80001097983 */ /* 0x000f280000300800 */
[----:B------:R-:W4:Y:S01]  /*b9560*/  LDL.LU R39, [R1+0x13fc] ;  /* 0x0013fc0001277983 */ /* 0x000f220000300800 */
[----:B-1----:R-:W-:-:S05]  /*b9570*/  IADD3 R10, P1, R3, R30, RZ ;  /* 0x0000001e030a7210 */ /* 0x002fca0007f3e0ff */
[----:B------:R-:W-:Y:S01]  /*b9580*/  IMAD.X R11, R4, 0x1, R29, P1 ;  /* 0x00000001040b7824 */ /* 0x000fe200008e061d */
[----:B------:R-:W-:Y:S01]  /*b9590*/  STL [R1+0x5810], R48 ;  /* 0x0058103001007387 */ /* 0x000fe20000100800 */
[----:B------:R-:W-:-:S05]  /*b95a0*/  F2FP.SATFINITE.E5M2.F32.PACK_AB_MERGE_C R44, R50, R49, RZ ;  /* 0x00000031322c723e */ /* 0x000fca00048060ff */
[----:B------:R-:W-:Y:S04]  /*b95b0*/  STL [R1+0x5278], R44 ;  /* 0x0052782c01007387 */ /* 0x000fe80000100800 */
[----:B------:R0:W-:Y:S02]  /*b95c0*/  STL.64 [R1+0x1880], R10 ;  /* 0x0018800a01007387 */ /* 0x0001e40000100a00 */
[----:B0-----:R-:W-:Y:S02]  /*b95d0*/  F2FP.SATFINITE.E5M2.F32.PACK_AB_MERGE_C R10, R41, R40, RZ ;  /* 0x00000028290a723e */ /* 0x001fe400048060ff */
[----:B------:R-:W4:Y:S04]  /*b95e0*/  LDL.LU R40, [R1+0x13e0] ;  /* 0x0013e00001287983 */ /* 0x000f280000300800 */
[----:B------:R-:W4:Y:S01]  /*b95f0*/  LDL.LU R41, [R1+0x13e4] ;  /* 0x0013e40001297983 */ /* 0x000f220000300800 */
[----:B------:R-:W-:-:S03]  /*b9600*/  F2FP.SATFINITE.E5M2.F32.PACK_AB_MERGE_C R2, R47, R2, RZ ;  /* 0x000000022f02723e */ /* 0x000fc600048060ff */
[----:B------:R0:W-:Y:S02]  /*b9610*/  STL [R1+0x5280], R10 ;  /* 0x0052800a01007387 */ /* 0x0001e40000100800 */
[----:B0-----:R-:W-:Y:S02]  /*b9620*/  IADD3 R10, P1, R3, R28, RZ ;  /* 0x0000001c030a7210 */ /* 0x001fe40007f3e0ff */
[----:B------:R0:W-:Y:S03]  /*b9630*/  STL [R1+0x5240], R2 ;  /* 0x0052400201007387 */ /* 0x0001e60000100800 */
[----:B------:R-:W-:Y:S01]  /*b9640*/  IMAD.X R11, R4, 0x1, R27, P1 ;  /* 0x00000001040b7824 */ /* 0x000fe200008e061b */
[----:B0-----:R-:W4:Y:S04]  /*b9650*/  LDL.LU R2, [R1+0x13e8] ;  /* 0x0013e80001027983 */ /* 0x001f280000300800 */
[----:B------:R-:W4:Y:S04]  /*b9660*/  LDL.LU R47, [R1+0x13ec] ;  /* 0x0013ec00012f7983 */ /* 0x000f280000300800 */
[----:B------:R2:W-:Y:S02]  /*b9670*/  STL.64 [R1+0x1878], R10 ;  /* 0x0018780a01007387 */ /* 0x0005e40000100a00 */
[----:B--2---:R-:W-:-:S02]  /*b9680*/  F2FP.SATFINITE.E5M2.F32.PACK_AB_MERGE_C R10, R43, R42, RZ ;  /* 0x0000002a2b0a723e */ /* 0x004fc400048060ff */
[----:B------:R-:W2:Y:S04]  /*b9690*/  LDL.LU R42, [R1+0x580] ;  /* 0x00058000012a7983 */ /* 0x000ea80000300800 */
[----:B------:R-:W2:Y:S04]  /*b96a0*/  LDL.LU R43, [R1+0x584] ;  /* 0x00058400012b7983 */ /* 0x000ea80000300800 */
[----:B------:R0:W-:Y:S01]  /*b96b0*/  STL [R1+0x523c], R10 ;  /* 0x00523c0a01007387 */ /* 0x0001e20000100800 */
[----:B---3--:R-:W-:Y:S02]  /*b96c0*/  F2FP.SATFINITE.E5M2.F32.PACK_AB_MERGE_C R44, R53, R52, RZ ;  /* 0x00000034352c723e */ /* 0x008fe400048060ff */
        /* <DEDUP_REMOVED lines=17> */
[----:B------:R-:W-:-:S04]  /*b97e0*/  F2FP.SATFINITE.E5M2.F32.PACK_AB_MERGE_C R0, R8, R0, RZ ;  /* 0x000000000800723e */ /* 0x000fc800048060ff */
[----:B------:R1:W-:Y:S01]  /*b97f0*/  STL.64 [R1+0x1860], R10 ;  /* 0x0018600a01007387 */ /* 0x0003e20000100a00 */
[----:B0-----:R-:W-:-:S05]  /*b9800*/  F2FP.SATFINITE.E5M2.F32.PACK_AB_MERGE_C R44, R45, R46, RZ ;  /* 0x0000002e2d2c723e */ /* 0x001fca00048060ff */
[----:B------:R-:W-:Y:S01]  /*b9810*/  STL [R1+0x5154], R44 ;  /* 0x0051542c01007387 */ /* 0x000fe20000100800 */
[----:B-1----:R-:W-:-:S03]  /*b9820*/  IADD3 R10, P1, R3, R20, RZ ;  /* 0x00000014030a7210 */ /* 0x002fc60007f3e0ff */
[----:B------:R4:W-:Y:S02]  /*b9830*/  STL [R1+0x5124], R0 ;  /* 0x0051240001007387 */ /* 0x0009e40000100800 */
[----:B------:R-:W-:Y:S02]  /*b9840*/  IMAD.X R11, R4, 0x1, R19, P1 ;  /* 0x00000001040b7824 */ /* 0x000fe400008e0613 */
[----:B------:R-:W3:Y:S04]  /*b9850*/  LDL.LU R46, [R1+0x588] ;  /* 0x00058800012e7983 */ /* 0x000ee80000300800 */
[----:B------:R-:W3:Y:S01]  /*b9860*/  LDL.LU R45, [R1+0x58c] ;  /* 0x00058c00012d7983 */ /* 0x000ee20000300800 */
[----:B----4-:R-:W-:-:S03]  /*b9870*/  F2FP.SATFINITE.E5M2.F32.PACK_AB_MERGE_C R0, R39, R9, RZ ;  /* 0x000000092700723e */ /* 0x010fc600048060ff */
[----:B------:R0:W-:Y:S04]  /*b9880*/  STL.64 [R1+0x1858], R10 ;  /* 0x0018580a01007387 */ /* 0x0001e80000100a00 */
[----:B------:R1:W-:Y:S04]  /*b9890*/  STL [R1+0x5120], R0 ;  /* 0x0051200001007387 */ /* 0x0003e80000100800 */
[----:B------:R-:W4:Y:S04]  /*b98a0*/  LDL.LU R9, [R1+0x13d0] ;  /* 0x0013d00001097983 */ /* 0x000f280000300800 */
[----:B------:R-:W4:Y:S01]  /*b98b0*/  LDL.LU R39, [R1+0x13d4] ;  /* 0x0013d40001277983 */ /* 0x000f220000300800 */
[----:B0-----:R-:W-:-:S03]  /*b98c0*/  IADD3 R10, P1, R3, R18, RZ ;  /* 0x00000012030a7210 */ /* 0x001fc60007f3e0ff */
[----:B-1----:R-:W4:Y:S02]  /*b98d0*/  LDL.LU R0, [R1+0x13d8] ;  /* 0x0013d80001007983 */ /* 0x002f240000300800 */
[----:B------:R-:W-:Y:S02]  /*b98e0*/  IMAD.X R11, R4, 0x1, R17, P1 ;  /* 0x00000001040b7824 */ /* 0x000fe400008e0611 */
[----:B------:R-:W4:Y:S01]  /*b98f0*/  LDL.LU R8, [R1+0x13dc] ;  /* 0x0013dc0001087983 */ /* 0x000f220000300800 */
[----:B------:R-:W-:-:S03]  /*b9900*/  F2FP.SATFINITE.E5M2.F32.PACK_AB_MERGE_C R4, R41, R40, RZ ;  /* 0x000000282904723e */ /* 0x000fc600048060ff */
[----:B------:R-:W-:Y:S04]  /*b9910*/  STL.64 [R1+0x1850], R10 ;  /* 0x0018500a01007387 */ /* 0x000fe80000100a00 */
[----:B------:R0:W-:Y:S04]  /*b9920*/  STL [R1+0x50d4], R4 ;  /* 0x0050d40401007387 */ /* 0x0001e80000100800 */
[----:B------:R-:W4:Y:S04]  /*b9930*/  LDL.LU R40, [R1+0x13c0] ;  /* 0x0013c00001287983 */ /* 0x000f280000300800 */
[----:B------:R-:W4:Y:S01]  /*b9940*/  LDL.LU R41, [R1+0x13c4] ;  /* 0x0013c40001297983 */ /* 0x000f220000300800 */
[----:B------:R-:W-:Y:S01]  /*b9950*/  VIADD R3, R3, UR6 ;  /* 0x0000000603037c36 */ /* 0x000fe20008000000 */
[----:B------:R-:W-:Y:S01]  /*b9960*/  ULDC UR6, c[0x0][0x248] ;  /* 0x0000920000067ab9 */ /* 0x000fe20000000800 */
[----:B------:R-:W-:-:S05]  /*b9970*/  F2FP.SATFINITE.E5M2.F32.PACK_AB_MERGE_C R2, R47, R2, RZ ;  /* 0x000000022f02723e */ /* 0x000fca00048060ff */
[----:B------:R2:W-:Y:S04]  /*b9980*/  STL [R1+0x50e0], R2 ;  /* 0x0050e00201007387 */ /* 0x0005e80000100800 */
[----:B------:R-:W4:Y:S04]  /*b9990*/  LDL.LU R49, [R1+0x13c8] ;  /* 0x0013c80001317983 */ /* 0x000f280000300800 */
[----:B------:R-:W4:Y:S01]  /*b99a0*/  LDL.LU R50, [R1+0x13cc] ;  /* 0x0013cc0001327983 */ /* 0x000f220000300800 */
        /* <DEDUP_REMOVED lines=19> */
[----:B------:R3:W-:Y:S02]  /*b9ae0*/  STL.64 [R1+0x1848], R10 ;  /* 0x0018480a01007387 */ /* 0x0007e40000100a00 */
[----:B---3--:R-:W-:-:S02]  /*b9af0*/  F2FP.SATFINITE.E5M2.F32.PACK_AB_MERGE_C R11, R45, R46, RZ ;  /* 0x0000002e2d0b723e */ /* 0x008fc400048060ff */
[----:B----4-:R-:W-:Y:S02]  /*b9b00*/  F2FP.SATFINITE.E5M2.F32.PACK_AB_MERGE_C R10, R39, R9, RZ ;  /* 0x00000009270a723e */ /* 0x010fe400048060ff */
[----:B------:R-:W3:Y:S04]  /*b9b10*/  LDL.LU R9, [R1+0x1388] ;  /* 0x0013880001097983 */ /* 0x000ee80000300800 */
[----:B------:R-:W-:Y:S04]  /*b9b20*/  STL [R1+0x5080], R11 ;  /* 0x0050800b01007387 */ /* 0x000fe80000100800 */
[----:B------:R-:W3:Y:S04]  /*b9b30*/  LDL.LU R39, [R1+0x138c] ;  /* 0x00138c0001277983 */ /* 0x000ee80000300800 */
[----:B------:R0:W-:Y:S01]  /*b9b40*/  STL [R1+0x5470], R10 ;  /* 0x0054700a01007387 */ /* 0x0001e20000100800 */
[----:B------:R-:W-:-:S03]  /*b9b50*/  F2FP.SATFINITE.E5M2.F32.PACK_AB_MERGE_C R8, R8, R0, RZ ;  /* 0x000000000808723e */ /* 0x000fc600048060ff */
[----:B------:R-:W4:Y:S01]  /*b9b60*/  LDL.LU R46, [R1+0x1370] ;  /* 0x00137000012e7983 */ /* 0x000f220000300800 */
[----:B0-----:R-:W-:-:S05]  /*b9b70*/  IADD3 R10, P1, R3, R15, RZ ;  /* 0x0000000f030a7210 */ /* 0x001fca0007f3e0ff */
[----:B------:R-:W-:Y:S01]  /*b9b80*/  IMAD.X R11, R4, 0x1, R37, P1 ;  /* 0x00000001040b7824 */ /* 0x000fe200008e0625 */
[----:B------:R-:W-:-:S04]  /*b9b90*/  F2FP.SATFINITE.E5M2.F32.PACK_AB_MERGE_C R0, R41, R40, RZ ;  /* 0x000000282900723e */ /* 0x000fc800048060ff */
[----:B------:R0:W-:Y:S04]  /*b9ba0*/  STL.64 [R1+0x1840], R10 ;  /* 0x0018400a01007387 */ /* 0x0001e80000100a00 */
[----:B------:R-:W-:Y:S04]  /*b9bb0*/  STL [R1+0x546c], R8 ;  /* 0x00546c0801007387 */ /* 0x000fe80000100800 */
[----:B------:R-:W4:Y:S01]  /*b9bc0*/  LDL.LU R45, [R1+0x1374] ;  /* 0x00137400012d7983 */ /* 0x000f220000300800 */
[----:B0-----:R-:W-:-:S03]  /*b9bd0*/  IADD3 R10, P1, R3, R14, RZ ;  /* 0x0000000e030a7210 */ /* 0x001fc60007f3e0ff */
[----:B------:R0:W-:Y:S02]  /*b9be0*/  STL [R1+0x54b4], R0 ;  /* 0x0054b40001007387 */ /* 0x0001e40000100800 */
[----:B------:R-:W-:Y:S02]  /*b9bf0*/  IMAD.X R11, R4, 0x1, R13, P1 ;  /* 0x00000001040b7824 */ /* 0x000fe400008e060d */
[----:B0-----:R-:W4:Y:S04]  /*b9c00*/  LDL.LU R0, [R1+0x1378] ;  /* 0x0013780001007983 */ /* 0x001f280000300800 */
[----:B------:R-:W4:Y:S04]  /*b9c10*/  LDL.LU R8, [R1+0x137c] ;  /* 0x00137c0001087983 */ /* 0x000f280000300800 */
[----:B------:R-:W4:Y:S04]  /*b9c20*/  LDL.LU R40, [R1+0x1360] ;  /* 0x0013600001287983 */ /* 0x000f280000300800 */
[----:B------:R-:W4:Y:S04]  /*b9c30*/  LDL.LU R41, [R1+0x1364] ;  /* 0x0013640001297983 */ /* 0x000f280000300800 */
[----:B------:R0:W-:Y:S04]  /*b9c40*/  STL.64 [R1+0x1838], R10 ;  /* 0x0018380a01007387 */ /* 0x0001e80000100a00 */
[----:B0-----:R-:W3:Y:S01]  /*b9c50*/  LDL.LU.64 R10, [R1+0x5a38] ;  /* 0x005a3800010a7983 */ /* 0x001ee20000300a00 */
[----:B------:R-:W-:-:S02]  /*b9c60*/  IADD3 R48, P1, R3, R12, RZ ;  /* 0x0000000c03307210 */ /* 0x000fc40007f3e0ff */
[----:B------:R-:W-:-:S05]  /*b9c70*/  F2FP.SATFINITE.E5M2.F32.PACK_AB_MERGE_C R50, R50, R49, RZ ;  /* 0x000000313232723e */ /* 0x000fca00048060ff */
[----:B------:R0:W-:Y:S01]  /*b9c80*/  STL [R1+0x54b0], R50 ;  /* 0x0054b03201007387 */ /* 0x0001e20000100800 */
[----:B--2---:R-:W-:-:S05]  /*b9c90*/  F2FP.SATFINITE.E5M2.F32.PACK_AB_MERGE_C R44, R53, R52, RZ ;  /* 0x00000034352c723e */ /* 0x004fca00048060ff */
[----:B------:R1:W-:Y:S01]  /*b9ca0*/  STL [R1+0x54f0], R44 ;  /* 0x0054f02c01007387 */ /* 0x0003e20000100800 */
[----:B0-----:R-:W-:Y:S02]  /*b9cb0*/  F2FP.SATFINITE.E5M2.F32.PACK_AB_MERGE_C R50, R55, R54, RZ ;  /* 0x000000363732723e */ /* 0x001fe400048060ff */
[----:B-1----:R-:W-:Y:S01]  /*b9cc0*/  F2FP.SATFINITE.E5M2.F32.PACK_AB_MERGE_C R44, R57, R56, RZ ;  /* 0x00000038392c723e */ /* 0x002fe200048060ff */
[----:B---3--:R-:W-:-:S05]  /*b9cd0*/  IMAD.X R49, R4, 0x1, R11, P1 ;  /* 0x0000000104317824 */ /* 0x008fca00008e060b */
[----:B------:R0:W-:Y:S04]  /*b9ce0*/  STL.64 [R1+0x1830], R48 ;  /* 0x0018303001007387 */ /* 0x0001e80000100a00 */
[----:B------:R1:W-:Y:S01]  /*b9cf0*/  STL [R1+0x54ec], R50 ;  /* 0x0054ec3201007387 */ /* 0x0003e20000100800 */
[----:B0-----:R-:W-:-:S03]  /*b9d00*/  IADD3 R48, P1, R3, R10, RZ ;  /* 0x0000000a03307210 */ /* 0x001fc60007f3e0ff */
[----:B------:R0:W-:Y:S01]  /*b9d10*/  STL [R1+0x551c], R44 ;  /* 0x00551c2c01007387 */ /* 0x0001e20000100800 */
[----:B-1----:R-:W-:Y:S01]  /*b9d20*/  F2FP.SATFINITE.E5M2.F32.PACK_AB_MERGE_C R50, R59, R58, RZ ;  /* 0x0000003a3b32723e */ /* 0x002fe200048060ff */
[----:B------:R-:W-:-:S05]  /*b9d30*/  IMAD.X R49, R4, 0x1, R7, P1 ;  /* 0x0000000104317824 */ /* 0x000fca00008e0607 */
[----:B------:R1:W-:Y:S01]  /*b9d40*/  STL.64 [R1+0x1828], R48 ;  /* 0x0018283001007387 */ /* 0x0003e20000100a00 */
[----:B0-----:R-:W-:-:S03]  /*b9d50*/  F2FP.SATFINITE.E5M2.F32.PACK_AB_MERGE_C R44, R61, R60, RZ ;  /* 0x0000003c3d2c723e */ /* 0x001fc600048060ff */
[----:B------:R-:W-:Y:S04]  /*b9d60*/  STL [R1+0x5518], R50 ;  /* 0x0055183201007387 */ /* 0x000fe80000100800 */
[----:B------:R0:W-:Y:S01]  /*b9d70*/  STL [R1+0x5540], R44 ;  /* 0x0055402c01007387 */ /* 0x0001e20000100800 */
[----:B-1----:R-:W-:-:S05]  /*b9d80*/  IADD3 R48, P1, R3, R6, RZ ;  /* 0x0000000603307210 */ /* 0x002fca0007f3e0ff */
[C---:B------:R-:W-:Y:S01]  /*b9d90*/  IMAD.X R49, R4.reuse, 0x1, R5, P1 ;  /* 0x0000000104317824 */ /* 0x040fe200008e0605 */
[----:B0-----:R-:W-:Y:S02]  /*b9da0*/  F2FP.SATFINITE.E5M2.F32.PACK_AB_MERGE_C R44, R47, R2, RZ ;  /* 0x000000022f2c723e */ /* 0x001fe400048060ff */
[----:B------:R-:W-:Y:S02]  /*b9db0*/  F2FP.SATFINITE.E5M2.F32.PACK_AB_MERGE_C R2, R43, R42, RZ ;  /* 0x0000002a2b02723e */ /* 0x000fe400048060ff */
[----:B------:R-:W-:Y:S01]  /*b9dc0*/  IADD3 R42, P1, R3, R36, RZ ;  /* 0x00000024032a7210 */ /* 0x000fe20007f3e0ff */
[----:B------:R-:W-:Y:S04]  /*b9dd0*/  STL.64 [R1+0x1820], R48 ;  /* 0x0018203001007387 */ /* 0x000fe80000100a00 */
[----:B------:R-:W-:Y:S01]  /*b9de0*/  IMAD.X R43, R4, 0x1, R35, P1 ;  /* 0x00000001042b7824 */ /* 0x000fe200008e0623 */
[----:B------:R-:W-:Y:S04]  /*b9df0*/  STL [R1+0x553c], R44 ;  /* 0x00553c2c01007387 */ /* 0x000fe80000100800 */
[----:B------:R0:W-:Y:S04]  /*b9e00*/  STL [R1+0x5560], R2 ;  /* 0x0055600201007387 */ /* 0x0001e80000100800 */
[----:B------:R1:W-:Y:S01]  /*b9e10*/  STL.64 [R1+0x1818], R42 ;  /* 0x0018182a01007387 */ /* 0x0003e20000100a00 */
[----:B0-----:R-:W-:-:S03]  /*b9e20*/  F2FP.SATFINITE.E5M2.F32.PACK_AB_MERGE_C R2, R39, R9, RZ ;  /* 0x000000092702723e */ /* 0x001fc600048060ff */
[----:B-1----:R-:W2:Y:S04]  /*b9e30*/  LDL.LU R42, [R1+0x1368] ;  /* 0x00136800012a7983 */ /* 0x002ea80000300800 */
[----:B------:R-:W2:Y:S04]  /*b9e40*/  LDL.LU R43, [R1+0x136c] ;  /* 0x00136c00012b7983 */ /* 0x000ea80000300800 */
[----:B------:R-:W3:Y:S04]  /*b9e50*/  LDL.LU R49, [R1+0x1350] ;  /* 0x0013500001317983 */ /* 0x000ee80000300800 */
[----:B------:R-:W3:Y:S04]  /*b9e60*/  LDL.LU R50, [R1+0x1354] ;  /* 0x0013540001327983 */ /* 0x000ee80000300800 */
[----:B------:R0:W-:Y:S04]  /*b9e70*/  STL [R1+0x555c], R2 ;  /* 0x00555c0201007387 */ /* 0x0001e80000100800 */
[----:B0-----:R-:W3:Y:S04]  /*b9e80*/  LDL.LU R2, [R1+0x1358] ;  /* 0x0013580001027983 */ /* 0x001ee80000300800 */
[----:B------:R-:W3:Y:S04]  /*b9e90*/  LDL.LU R47, [R1+0x135c] ;  /* 0x00135c00012f7983 */ /* 0x000ee80000300800 */
[----:B------:R-:W3:Y:S04]  /*b9ea0*/  LDL.LU R9, [R1+0x1340] ;  /* 0x0013400001097983 */ /* 0x000ee80000300800 */
[----:B------:R-:W3:Y:S01]  /*b9eb0*/  LDL.LU R39, [R1+0x1344] ;  /* 0x0013440001277983 */ /* 0x000ee20000300800 */
[----:B------:R-:W-:-:S02]  /*b9ec0*/  IADD3 R44, P1, R3, R34, RZ ;  /* 0x00000022032c7210 */ /* 0x000fc40007f3e0ff */
[----:B----4-:R-:W-:Y:S02]  /*b9ed0*/  F2FP.SATFINITE.E5M2.F32.PACK_AB_MERGE_C R46, R45, R46, RZ ;  /* 0x0000002e2d2e723e */ /* 0x010fe400048060ff */
[----:B------:R-:W-:Y:S01]  /*b9ee0*/  F2FP.SATFINITE.E5M2.F32.PACK_AB_MERGE_C R8, R8, R0, RZ ;  /* 0x000000000808723e */ /* 0x000fe200048060ff */
[----:B------:R-:W-:Y:S01]  /*b9ef0*/  IMAD.X R45, R4, 0x1, R33, P1 ;  /* 0x00000001042d7824 */ /* 0x000fe200008e0621 */
[----:B------:R-:W-:Y:S01]  /*b9f00*/  F2FP.SATFINITE.E5M2.F32.PACK_AB_MERGE_C R0, R41, R40, RZ ;  /* 0x000000282900723e */ /* 0x000fe200048060ff */
[----:B------:R-:W-:Y:S04]  /*b9f10*/  STL [R1+0x532c], R46 ;  /* 0x00532c2e01007387 */ /* 0x000fe80000100800 */
[----:B------:R-:W4:Y:S04]  /*b9f20*/  LDL.LU R40, [R1+0x1348] ;  /* 0x0013480001287983 */ /* 0x000f280000300800 */
[----:B------:R0:W-:Y:S04]  /*b9f30*/  STL.64 [R1+0x1810], R44 ;  /* 0x0018102c01007387 */ /* 0x0001e80000100a00 */
[----:B------:R-:W-:Y:S04]  /*b9f40*/  STL [R1+0x5564], R8 ;  /* 0x0055640801007387 */ /* 0x000fe80000100800 */
[----:B------:R-:W4:Y:S04]  /*b9f50*/  LDL.LU R41, [R1+0x134c] ;  /* 0x00134c0001297983 */ /* 0x000f280000300800 */
[----:B------:R-:W-:Y:S01]  /*b9f60*/  STL [R1+0x52a4], R0 ;  /* 0x0052a40001007387 */ /* 0x000fe20000100800 */
[----:B0-----:R-:W-:-:S03]  /*b9f70*/  IADD3 R44, P1, R3, R32, RZ ;  /* 0x00000020032c7210 */ /* 0x001fc60007f3e0ff */
[----:B------:R-:W4:Y:S04]  /*b9f80*/  LDL.LU R52, [R1+0x1330] ;  /* 0x0013300001347983 */ /* 0x000f280000300800 */
[----:B------:R-:W4:Y:S01]  /*b9f90*/  LDL.LU R53, [R1+0x1334] ;  /* 0x0013340001357983 */ /* 0x000f220000300800 */
[----:B------:R-:W-:-:S03]  /*b9fa0*/  IMAD.X R45, R4, 0x1, R31, P1 ;  /* 0x00000001042d7824 */ /* 0x000fc600008e061f */
[----:B------:R-:W4:Y:S04]  /*b9fb0*/  LDL.LU R54, [R1+0x1338] ;  /* 0x0013380001367983 */ /* 0x000f280000300800 */
        /* <DEDUP_REMOVED lines=11> */
[----:B------:R-:W4:Y:S01]  /*ba070*/  LDL.LU R8, [R1+0x1304] ;  /* 0x0013040001087983 */ /* 0x000f220000300800 */
[----:B------:R-:W-:-:S02]  /*ba080*/  IADD3 R48, P1, R3, R30, RZ ;  /* 0x0000001e03307210 */ /* 0x000fc40007f3e0ff */
[----:B--2---:R-:W-:Y:S02]  /*ba090*/  F2FP.SATFINITE.E5M2.F32.PACK_AB_MERGE_C R44, R43, R42, RZ ;  /* 0x0000002a2b2c723e */ /* 0x004fe400048060ff */
[----:B------:R-:W2:Y:S04]  /*ba0a0*/  LDL.LU R42, [R1+0x1308] ;  /* 0x00130800012a7983 */ /* 0x000ea80000300800 */
[----:B------:R-:W2:Y:S04]  /*ba0b0*/  LDL.LU R43, [R1+0x130c] ;  /* 0x00130c00012b7983 */ /* 0x000ea80000300800 */
[----:B------:R3:W-:Y:S02]  /*ba0c0*/  STL [R1+0x5570], R44 ;  /* 0x0055702c01007387 */ /* 0x0007e40000100800 */
[----:B---3--:R-:W-:Y:S01]  /*ba0d0*/  F2FP.SATFINITE.E5M2.F32.PACK_AB_MERGE_C R44, R50, R49, RZ ;  /* 0x00000031322c723e */ /* 0x008fe200048060ff */
[----:B------:R-:W-:-:S04]  /*ba0e0*/  IMAD.X R49, R4, 0x1, R29, P1 ;  /* 0x0000000104317824 */ /* 0x000fc800008e061d */
[----:B------:R0:W-:Y:S02]  /*ba0f0*/  STL [R1+0x5258], R44 ;  /* 0x0052582c01007387 */ /* 0x0001e40000100800 */
[----:B0-----:R-:W-:Y:S02]  /*ba100*/  F2FP.SATFINITE.E5M2.F32.PACK_AB_MERGE_C R44, R47, R2, RZ ;  /* 0x000000022f2c723e */ /* 0x001fe400048060ff */
[----:B------:R-:W-:Y:S02]  /*ba110*/  F2FP.SATFINITE.E5M2.F32.PACK_AB_MERGE_C R2, R39, R9, RZ ;  /* 0x000000092702723e */ /* 0x000fe400048060ff */
[----:B------:R-:W3:Y:S04]  /*ba120*/  LDL.LU R9, [R1+0x12f0] ;  /* 0x0012f00001097983 */ /* 0x000ee80000300800 */
[----:B------:R0:W-:Y:S04]  /*ba130*/  STL.64 [R1+0x1800], R48 ;  /* 0x0018003001007387 */ /* 0x0001e80000100a00 */
[----:B------:R-:W-:Y:S04]  /*ba140*/  STL [R1+0x5574], R44 ;  /* 0x0055742c01007387 */ /* 0x000fe80000100800 */
[----:B------:R-:W3:Y:S01]  /*ba150*/  LDL.LU R39, [R1+0x12f4] ;  /* 0x0012f40001277983 */ /* 0x000ee20000300800 */
[----:B0-----:R-:W-:-:S03]  /*ba160*/  IADD3 R48, P1, R3, R28, RZ ;  /* 0x0000001c03307210 */ /* 0x001fc60007f3e0ff */
[----:B------:R0:W-:Y:S02]  /*ba170*/  STL [R1+0x5210], R2 ;  /* 0x0052100201007387 */ /* 0x0001e40000100800 */
[----:B------:R-:W-:Y:S02]  /*ba180*/  IMAD.X R49, R4, 0x1, R27, P1 ;  /* 0x0000000104317824 */ /* 0x000fe400008e061b */
[----:B------:R4:W-:Y:S04]  /*ba190*/  STL.64 [R1+0x5a30], R28 ;  /* 0x005a301c01007387 */ /* 0x0009e80000100a00 */
[----:B0-----:R-:W3:Y:S04]  /*ba1a0*/  LDL.LU R2, [R1+0x12f8] ;  /* 0x0012f80001027983 */ /* 0x001ee80000300800 */
[----:B------:R-:W3:Y:S01]  /*ba1b0*/  LDL.LU R47, [R1+0x12fc] ;  /* 0x0012fc00012f7983 */ /* 0x000ee20000300800 */
[----:B----4-:R-:W-:-:S03]  /*ba1c0*/  F2FP.SATFINITE.E5M2.F32.PACK_AB_MERGE_C R28, R41, R40, RZ ;  /* 0x00000028291c723e */ /* 0x010fc600048060ff */
[----:B------:R-:W-:Y:S04]  /*ba1d0*/  STL.64 [R1+0x17f8], R48 ;  /* 0x0017f83001007387 */ /* 0x000fe80000100a00 */
[----:B------:R-:W4:Y:S04]  /*ba1e0*/  LDL.LU R40, [R1+0x570] ;  /* 0x0005700001287983 */ /* 0x000f280000300800 */
[----:B------:R-:W4:Y:S04]  /*ba1f0*/  LDL.LU R41, [R1+0x574] ;  /* 0x0005740001297983 */ /* 0x000f280000300800 */
        /* <DEDUP_REMOVED lines=24> */
[----:B------:R-:W-:Y:S02]  /*ba380*/  STL [R1+0x50f0], R0 ;  /* 0x0050f00001007387 */ /* 0x000fe40000100800 */
[----:B------:R-:W-:Y:S02]  /*ba390*/  IMAD.X R29, R4, 0x1, R19, P1 ;  /* 0x00000001041d7824 */ /* 0x000fe400008e0613 */
[----:B------:R-:W4:Y:S04]  /*ba3a0*/  LDL.LU R46, [R1+0x578] ;  /* 0x00057800012e7983 */ /* 0x000f280000300800 */
[----:B------:R-:W4:Y:S04]  /*ba3b0*/  LDL.LU R45, [R1+0x57c] ;  /* 0x00057c00012d7983 */ /* 0x000f280000300800 */
[----:B------:R0:W-:Y:S02]  /*ba3c0*/  STL.64 [R1+0x17d0], R28 ;  /* 0x0017d01c01007387 */ /* 0x0001e40000100a00 */
[----:B0-----:R-:W-:-:S05]  /*ba3d0*/  IADD3 R28, P1, R3, R18, RZ ;  /* 0x00000012031c7210 */ /* 0x001fca0007f3e0ff */
[----:B------:R-:W-:Y:S01]  /*ba3e0*/  IMAD.X R29, R4, 0x1, R17, P1 ;  /* 0x00000001041d7824 */ /* 0x000fe200008e0611 */
[----:B--2---:R-:W-:-:S05]  /*ba3f0*/  F2FP.SATFINITE.E5M2.F32.PACK_AB_MERGE_C R0, R43, R42, RZ ;  /* 0x0000002a2b00723e */ /* 0x004fca00048060ff */
[----:B------:R0:W-:Y:S04]  /*ba400*/  STL [R1+0x55ac], R0 ;  /* 0x0055ac0001007387 */ /* 0x0001e80000100800 */
[----:B------:R-:W2:Y:S04]  /*ba410*/  LDL.LU R42, [R1+0x12e0] ;  /* 0x0012e000012a7983 */ /* 0x000ea80000300800 */
[----:B------:R-:W2:Y:S04]  /*ba420*/  LDL.LU R43, [R1+0x12e4] ;  /* 0x0012e400012b7983 */ /* 0x000ea80000300800 */
[----:B0-----:R-:W2:Y:S04]  /*ba430*/  LDL.LU R0, [R1+0x12e8] ;  /* 0x0012e80001007983 */ /* 0x001ea80000300800 */
[----:B------:R-:W2:Y:S04]  /*ba440*/  LDL.LU R8, [R1+0x12ec] ;  /* 0x0012ec0001087983 */ /* 0x000ea80000300800 */
[----:B------:R-:W-:Y:S01]  /*ba450*/  STL.64 [R1+0x17d8], R28 ;  /* 0x0017d81c01007387 */ /* 0x000fe20000100a00 */
[----:B---3--:R-:W-:-:S05]  /*ba460*/  F2FP.SATFINITE.E5M2.F32.PACK_AB_MERGE_C R4, R39, R9, RZ ;  /* 0x000000092704723e */ /* 0x008fca00048060ff */
[----:B------:R-:W-:Y:S04]  /*ba470*/  STL [R1+0x50ac], R4 ;  /* 0x0050ac0401007387 */ /* 0x000fe80000100800 */
[----:B------:R-:W3:Y:S04]  /*ba480*/  LDL.LU R9, [R1+0x12d0] ;  /* 0x0012d00001097983 */ /* 0x000ee80000300800 */
[----:B------:R-:W3:Y:S01]  /*ba490*/  LDL.LU R39, [R1+0x12d4] ;  /* 0x0012d40001277983 */ /* 0x000ee20000300800 */
[----:B------:R-:W-:-:S05]  /*ba4a0*/  F2FP.SATFINITE.E5M2.F32.PACK_AB_MERGE_C R2, R47, R2, RZ ;  /* 0x000000022f02723e */ /* 0x000fca00048060ff */
[----:B------:R4:W-:Y:S04]  /*ba4b0*/  STL [R1+0x55b8], R2 ;  /* 0x0055b80201007387 */ /* 0x0009e80000100800 */
[----:B------:R-:W3:Y:S04]  /*ba4c0*/  LDL.LU R49, [R1+0x12d8] ;  /* 0x0012d80001317983 */ /* 0x000ee80000300800 */
[----:B------:R-:W3:Y:S01]  /*ba4d0*/  LDL.LU R50, [R1+0x12dc] ;  /* 0x0012dc0001327983 */ /* 0x000ee20000300800 */
[----:B----4-:R-:W-:-:S05]  /*ba4e0*/  F2FP.SATFINITE.E5M2.F32.PACK_AB_MERGE_C R2, R41, R40, RZ ;  /* 0x000000282902723e */ /* 0x010fca00048060ff */
        /* <DEDUP_REMOVED lines=13> */
[----:B0-----:R-:W4:Y:S02]  /*ba5c0*/  LDL.LU R2, [R1+0x12a8] ;  /* 0x0012a80001027983 */ /* 0x001f240000300800 */
[----:B------:R-:W-:Y:S02]  /*ba5d0*/  SHF.R.S32.HI R4, RZ, 0x1f, R3 ;  /* 0x0000001fff047819 */ /* 0x000fe40000011403 */
[----:B------:R-:W4:Y:S01]  /*ba5e0*/  LDL.LU R47, [R1+0x12ac] ;  /* 0x0012ac00012f7983 */ /* 0x000f220000300800 */
[----:B------:R-:W-:-:S03]  /*ba5f0*/  IADD3 R28, P1, R3, R16, RZ ;  /* 0x00000010031c7210 */ /* 0x000fc60007f3e0ff */
[----:B------:R-:W4:Y:S02]  /*ba600*/  LDL.LU R40, [R1+0x1290] ;  /* 0x0012900001287983 */ /* 0x000f240000300800 */
[----:B------:R-:W-:Y:S02]  /*ba610*/  IMAD.X R29, R4, 0x1, R38, P1 ;  /* 0x00000001041d7824 */ /* 0x000fe400008e0626 */
[----:B------:R-:W4:Y:S04]  /*ba620*/  LDL.LU R41, [R1+0x1294] ;  /* 0x0012940001297983 */ /* 0x000f280000300800 */
[----:B------:R0:W-:Y:S02]  /*ba630*/  STL.64 [R1+0x17c8], R28 ;  /* 0x0017c81c01007387 */ /* 0x0001e40000100a00 */
[----:B0-----:R-:W-:-:S02]  /*ba640*/  IADD3 R28, P1, R3, R15, RZ ;  /* 0x0000000f031c7210 */ /* 0x001fc40007f3e0ff */
[----:B------:R-:W-:-:S03]  /*ba650*/  F2FP.SATFINITE.E5M2.F32.PACK_AB_MERGE_C R44, R45, R46, RZ ;  /* 0x0000002e2d2c723e */ /* 0x000fc600048060ff */
[----:B------:R-:W-:Y:S02]  /*ba660*/  IMAD.X R29, R4, 0x1, R37, P1 ;  /* 0x00000001041d7824 */ /* 0x000fe400008e0625 */
[----:B------:R-:W-:Y:S01]  /*ba670*/  STL [R1+0x55c4], R44 ;  /* 0x0055c42c01007387 */ /* 0x000fe20000100800 */
[----:B--2---:R-:W-:-:S05]  /*ba680*/  F2FP.SATFINITE.E5M2.F32.PACK_AB_MERGE_C R42, R43, R42, RZ ;  /* 0x0000002a2b2a723e */ /* 0x004fca00048060ff */
[----:B------:R0:W-:Y:S01]  /*ba690*/  STL [R1+0x514c], R42 ;  /* 0x00514c2a01007387 */ /* 0x0001e20000100800 */
[----:B------:R-:W-:-:S03]  /*ba6a0*/  F2FP.SATFINITE.E5M2.F32.PACK_AB_MERGE_C R8, R8, R0, RZ ;  /* 0x000000000808723e */ /* 0x000fc600048060ff */
[----:B0-----:R-:W2:Y:S04]  /*ba6b0*/  LDL.LU R42, [R1+0x1298] ;  /* 0x00129800012a7983 */ /* 0x001ea80000300800 */
[----:B------:R-:W2:Y:S04]  /*ba6c0*/  LDL.LU R43, [R1+0x129c] ;  /* 0x00129c00012b7983 */ /* 0x000ea80000300800 */
[----:B------:R-:W-:Y:S04]  /*ba6d0*/  STL.64 [R1+0x17c0], R28 ;  /* 0x0017c01c01007387 */ /* 0x000fe80000100a00 */
[----:B------:R-:W2:Y:S04]  /*ba6e0*/  LDL.LU R46, [R1+0x1280] ;  /* 0x00128000012e7983 */ /* 0x000ea80000300800 */
[----:B------:R-:W-:Y:S04]  /*ba6f0*/  STL [R1+0x5160], R8 ;  /* 0x0051600801007387 */ /* 0x000fe80000100800 */
[----:B------:R-:W2:Y:S01]  /*ba700*/  LDL.LU R45, [R1+0x1284] ;  /* 0x00128400012d7983 */ /* 0x000ea20000300800 */
[----:B---3--:R-:W-:-:S05]  /*ba710*/  F2FP.SATFINITE.E5M2.F32.PACK_AB_MERGE_C R0, R39, R9, RZ ;  /* 0x000000092700723e */ /* 0x008fca00048060ff */
[----:B------:R0:W-:Y:S04]  /*ba720*/  STL [R1+0x505c], R0 ;  /* 0x00505c0001007387 */ /* 0x0001e80000100800 */
[----:B0-----:R-:W3:Y:S04]  /*ba730*/  LDL.LU R0, [R1+0x1288] ;  /* 0x0012880001007983 */ /* 0x001ee80000300800 */
[----:B------:R-:W3:Y:S04]  /*ba740*/  LDL.LU R8, [R1+0x128c] ;  /* 0x00128c0001087983 */ /* 0x000ee80000300800 */
[----:B------:R-:W3:Y:S04]  /*ba750*/  LDL.LU R9, [R1+0x1270] ;  /* 0x0012700001097983 */ /* 0x000ee80000300800 */
[----:B------:R-:W3:Y:S01]  /*ba760*/  LDL.LU R39, [R1+0x1274] ;  /* 0x0012740001277983 */ /* 0x000ee20000300800 */
[----:B------:R-:W-:-:S05]  /*ba770*/  IADD3 R28, P1, R3, R14, RZ ;  /* 0x0000000e031c7210 */ /* 0x000fca0007f3e0ff */
[----:B------:R-:W-:Y:S01]  /*ba780*/  IMAD.X R29, R4, 0x1, R13, P1 ;  /* 0x00000001041d7824 */ /* 0x000fe200008e060d */
[----:B------:R-:W-:-:S04]  /*ba790*/  F2FP.SATFINITE.E5M2.F32.PACK_AB_MERGE_C R48, R50, R49, RZ ;  /* 0x000000313230723e */ /* 0x000fc800048060ff */
[----:B------:R0:W-:Y:S01]  /*ba7a0*/  STL.64 [R1+0x17b8], R28 ;  /* 0x0017b81c01007387 */ /* 0x0001e20000100a00 */
[----:B----4-:R-:W-:-:S03]  /*ba7b0*/  F2FP.SATFINITE.E5M2.F32.PACK_AB_MERGE_C R44, R53, R52, RZ ;  /* 0x00000034352c723e */ /* 0x010fc600048060ff */
[----:B------:R1:W-:Y:S01]  /*ba7c0*/  STL [R1+0x5074], R48 ;  /* 0x0050743001007387 */ /* 0x0003e20000100800 */
[----:B0-----:R-:W-:-:S03]  /*ba7d0*/  IADD3 R28, P1, R3, R12, RZ ;  /* 0x0000000c031c7210 */ /* 0x001fc60007f3e0ff */
[----:B------:R0:W-:Y:S02]  /*ba7e0*/  STL [R1+0x4f84], R44 ;  /* 0x004f842c01007387 */ /* 0x0001e40000100800 */
[----:B------:R-:W-:Y:S01]  /*ba7f0*/  IMAD.X R29, R4, 0x1, R11, P1 ;  /* 0x00000001041d7824 */ /* 0x000fe200008e060b */
[----:B-1----:R-:W-:-:S04]  /*ba800*/  F2FP.SATFINITE.E5M2.F32.PACK_AB_MERGE_C R48, R55, R54, RZ ;  /* 0x000000363730723e */ /* 0x002fc800048060ff */
        /* <DEDUP_REMOVED lines=11> */
[----:B------:R-:W-:Y:S02]  /*ba8c0*/  STL [R1+0x4e0c], R44 ;  /* 0x004e0c2c01007387 */ /* 0x000fe40000100800 */
[----:B------:R-:W-:-:S05]  /*ba8d0*/  IMAD.X R29, R4, 0x1, R5, P1 ;  /* 0x00000001041d7824 */ /* 0x000fca00008e0605 */
[----:B------:R0:W-:Y:S04]  /*ba8e0*/  STL.64 [R1+0x17a0], R28 ;  /* 0x0017a01c01007387 */ /* 0x0001e80000100a00 */
[----:B------:R-:W4:Y:S01]  /*ba8f0*/  LDL.LU R49, [R1+0x1278] ;  /* 0x0012780001317983 */ /* 0x000f220000300800 */
[----:B0-----:R-:W-:Y:S02]  /*ba900*/  F2FP.SATFINITE.E5M2.F32.PACK_AB_MERGE_C R28, R47, R2, RZ ;  /* 0x000000022f1c723e */ /* 0x001fe400048060ff */
[----:B------:R-:W-:-:S03]  /*ba910*/  F2FP.SATFINITE.E5M2.F32.PACK_AB_MERGE_C R2, R41, R40, RZ ;  /* 0x000000282902723e */ /* 0x000fc600048060ff */
[----:B------:R0:W-:Y:S04]  /*ba920*/  STL [R1+0x4e30], R28 ;  /* 0x004e301c01007387 */ /* 0x0001e80000100800 */
[----:B------:R-:W4:Y:S01]  /*ba930*/  LDL.LU R50, [R1+0x127c] ;  /* 0x00127c0001327983 */ /* 0x000f220000300800 */
[----:B0-----:R-:W-:-:S03]  /*ba940*/  IADD3 R28, P1, R3, R36, RZ ;  /* 0x00000024031c7210 */ /* 0x001fc60007f3e0ff */
[----:B------:R0:W-:Y:S02]  /*ba950*/  STL [R1+0x4db4], R2 ;  /* 0x004db40201007387 */ /* 0x0001e40000100800 */
[----:B------:R-:W-:Y:S02]  /*ba960*/  IMAD.X R29, R4, 0x1, R35, P1 ;  /* 0x00000001041d7824 */ /* 0x000fe400008e0623 */
[----:B------:R-:W4:Y:S04]  /*ba970*/  LDL.LU R40, [R1+0x1260] ;  /* 0x0012600001287983 */ /* 0x000f280000300800 */
[----:B------:R-:W4:Y:S04]  /*ba980*/  LDL.LU R41, [R1+0x1264] ;  /* 0x0012640001297983 */ /* 0x000f280000300800 */
[----:B------:R2:W-:Y:S04]  /*ba990*/  STL.64 [R1+0x1798], R28 ;  /* 0x0017981c01007387 */ /* 0x0005e80000100a00 */
[----:B0-----:R-:W4:Y:S04]  /*ba9a0*/  LDL.LU R2, [R1+0x1268] ;  /* 0x0012680001027983 */ /* 0x001f280000300800 */
[----:B------:R-:W4:Y:S01]  /*ba9b0*/  LDL.LU R47, [R1+0x126c] ;  /* 0x00126c00012f7983 */ /* 0x000f220000300800 */
[----:B--2---:R-:W-:-:S05]  /*ba9c0*/  F2FP.SATFINITE.E5M2.F32.PACK_AB_MERGE_C R28, R43, R42, RZ ;  /* 0x0000002a2b1c723e */ /* 0x004fca00048060ff */
[----:B------:R0:W-:Y:S04]  /*ba9d0*/  STL [R1+0x4db8], R28 ;  /* 0x004db81c01007387 */ /* 0x0001e80000100800 */
[----:B------:R-:W2:Y:S04]  /*ba9e0*/  LDL.LU R42, [R1+0x1250] ;  /* 0x00125000012a7983 */ /* 0x000ea80000300800 */
[----:B------:R-:W2:Y:S01]  /*ba9f0*/  LDL.LU R43, [R1+0x1254] ;  /* 0x00125400012b7983 */ /* 0x000ea20000300800 */
[----:B0-----:R-:W-:Y:S02]  /*baa00*/  IADD3 R28, P1, R3, R34, RZ ;  /* 0x00000022031c7210 */ /* 0x001fe40007f3e0ff */
[----:B------:R-:W-:-:S03]  /*baa10*/  F2FP.SATFINITE.E5M2.F32.PACK_AB_MERGE_C R44, R45, R46, RZ ;  /* 0x0000002e2d2c723e */ /* 0x000fc600048060ff */
[----:B------:R-:W-:Y:S02]  /*baa20*/  IMAD.X R29, R4, 0x1, R33, P1 ;  /* 0x00000001041d7824 */ /* 0x000fe400008e0621 */
[----:B------:R-:W-:Y:S01]  /*baa30*/  STL [R1+0x620], R44 ;  /* 0x0006202c01007387 */ /* 0x000fe20000100800 */
[----:B---3--:R-:W-:Y:S02]  /*baa40*/  F2FP.SATFINITE.E5M2.F32.PACK_AB_MERGE_C R8, R8, R0, RZ ;  /* 0x000000000808723e */ /* 0x008fe400048060ff */
[----:B------:R-:W-:Y:S02]  /*baa50*/  F2FP.SATFINITE.E5M2.F32.PACK_AB_MERGE_C R0, R39, R9, RZ ;  /* 0x000000092700723e */ /* 0x000fe400048060ff */
[----:B------:R-:W3:Y:S04]  /*baa60*/  LDL.LU R9, [R1+0x1258] ;  /* 0x0012580001097983 */ /* 0x000ee80000300800 */
[----:B------:R0:W-:Y:S04]  /*baa70*/  STL.64 [R1+0x1790], R28 ;  /* 0x0017901c01007387 */ /* 0x0001e80000100a00 */
[----:B------:R-:W-:Y:S04]  /*baa80*/  STL [R1+0x62c], R8 ;  /* 0x00062c0801007387 */ /* 0x000fe80000100800 */
[----:B------:R-:W3:Y:S04]  /*baa90*/  LDL.LU R39, [R1+0x125c] ;  /* 0x00125c0001277983 */ /* 0x000ee80000300800 */
[----:B------:R1:W-:Y:S04]  /*baaa0*/  STL [R1+0x59c], R0 ;  /* 0x00059c0001007387 */ /* 0x0003e80000100800 */
[----:B------:R-:W3:Y:S01]  /*baab0*/  LDL.LU R52, [R1+0x1240] ;  /* 0x0012400001347983 */ /* 0x000ee20000300800 */
[----:B0-----:R-:W-:-:S03]  /*baac0*/  IADD3 R28, P1, R3, R32, RZ ;  /* 0x00000020031c7210 */ /* 0x001fc60007f3e0ff */
[----:B------:R-:W3:Y:S04]  /*baad0*/  LDL.LU R53, [R1+0x1244] ;  /* 0x0012440001357983 */ /* 0x000ee80000300800 */
[----:B------:R-:W3:Y:S04]  /*baae0*/  LDL.LU R54, [R1+0x1248] ;  /* 0x0012480001367983 */ /* 0x000ee80000300800 */
[----:B------:R-:W3:Y:S04]  /*baaf0*/  LDL.LU R55, [R1+0x124c] ;  /* 0x00124c0001377983 */ /* 0x000ee80000300800 */
[----:B------:R-:W3:Y:S04]  /*bab00*/  LDL.LU R56, [R1+0x1230] ;  /* 0x0012300001387983 */ /* 0x000ee80000300800 */
[----:B------:R-:W3:Y:S01]  /*bab10*/  LDL.LU R57, [R1+0x1234] ;  /* 0x0012340001397983 */ /* 0x000ee20000300800 */
[----:B------:R-:W-:-:S03]  /*bab20*/  IMAD.X R29, R4, 0x1, R31, P1 ;  /* 0x00000001041d7824 */ /* 0x000fc600008e061f */
[----:B------:R-:W3:Y:S04]  /*bab30*/  LDL.LU R58, [R1+0x1238] ;  /* 0x00123800013a7983 */ /* 0x000ee80000300800 */
[----:B------:R-:W3:Y:S04]  /*bab40*/  LDL.LU R59, [R1+0x123c] ;  /* 0x00123c00013b7983 */ /* 0x000ee80000300800 */
[----:B------:R-:W3:Y:S04]  /*bab50*/  LDL.LU R60, [R1+0x1220] ;  /* 0x00122000013c7983 */ /* 0x000ee80000300800 */
[----:B------:R-:W3:Y:S04]  /*bab60*/  LDL.LU R61, [R1+0x1224] ;  /* 0x00122400013d7983 */ /* 0x000ee80000300800 */
[----:B------:R-:W3:Y:S04]  /*bab70*/  LDL.LU R46, [R1+0x1228] ;  /* 0x00122800012e7983 */ /* 0x000ee80000300800 */
[----:B------:R-:W3:Y:S04]  /*bab80*/  LDL.LU R45, [R1+0x122c] ;  /* 0x00122c00012d7983 */ /* 0x000ee80000300800 */
[----:B-1----:R-:W3:Y:S04]  /*bab90*/  LDL.LU R0, [R1+0x1210] ;  /* 0x0012100001007983 */ /* 0x002ee80000300800 */
[----:B------:R-:W3:Y:S04]  /*baba0*/  LDL.LU R8, [R1+0x1214] ;  /* 0x0012140001087983 */ /* 0x000ee80000300800 */
[----:B------:R0:W-:Y:S04]  /*babb0*/  STL.64 [R1+0x1788], R28 ;  /* 0x0017881c01007387 */ /* 0x0001e80000100a00 */
[----:B0-----:R-:W2:Y:S01]  /*babc0*/  LDL.LU.64 R28, [R1+0x5a30] ;  /* 0x005a3000011c7983 */ /* 0x001ea20000300a00 */
[----:B----4-:R-:W-:-:S05]  /*babd0*/  F2FP.SATFINITE.E5M2.F32.PACK_AB_MERGE_C R48, R50, R49, RZ ;  /* 0x000000313230723e */ /* 0x010fca00048060ff */
[----:B------:R-:W-:Y:S01]  /*babe0*/  STL [R1+0x5f0], R48 ;  /* 0x0005f03001007387 */ /* 0x000fe20000100800 */
[----:B------:R-:W-:Y:S02]  /*babf0*/  F2FP.SATFINITE.E5M2.F32.PACK_AB_MERGE_C R44, R41, R40, RZ ;  /* 0x00000028292c723e */ /* 0x000fe400048060ff */
[----:B------:R-:W-:-:S03]  /*bac00*/  IADD3 R40, P1, R3, R30, RZ ;  /* 0x0000001e03287210 */ /* 0x000fc60007f3e0ff */
[----:B------:R0:W-:Y:S02]  /*bac10*/  STL [R1+0x584], R44 ;  /* 0x0005842c01007387 */ /* 0x0001e40000100800 */
[----:B0-----:R-:W-:Y:S01]  /*bac20*/  F2FP.SATFINITE.E5M2.F32.PACK_AB_MERGE_C R44, R47, R2, RZ ;  /* 0x000000022f2c723e */ /* 0x001fe200048060ff */
[----:B--2---:R-:W-:-:S05]  /*bac30*/  IMAD.X R41, R4, 0x1, R29, P1 ;  /* 0x0000000104297824 */ /* 0x004fca00008e061d */
[----:B------:R0:W-:Y:S04]  /*bac40*/  STL.64 [R1+0x1780], R40 ;  /* 0x0017802801007387 */ /* 0x0001e80000100a00 */
[----:B0-----:R-:W2:Y:S04]  /*bac50*/  LDL.LU R40, [R1+0x1218] ;  /* 0x0012180001287983 */ /* 0x001ea80000300800 */
[----:B------:R-:W2:Y:S01]  /*bac60*/  LDL.LU R41, [R1+0x121c] ;  /* 0x00121c0001297983 */ /* 0x000ea20000300800 */
[----:B------:R-:W-:-:S03]  /*bac70*/  F2FP.SATFINITE.E5M2.F32.PACK_AB_MERGE_C R2, R43, R42, RZ ;  /* 0x0000002a2b02723e */ /* 0x000fc600048060ff */
[----:B------:R-:W4:Y:S04]  /*bac80*/  LDL.LU R42, [R1+0x1200] ;  /* 0x00120000012a7983 */ /* 0x000f280000300800 */
[----:B------:R3:W-:Y:S04]  /*bac90*/  STL [R1+0x588], R44 ;  /* 0x0005882c01007387 */ /* 0x0007e80000100800 */
[----:B------:R-:W4:Y:S01]  /*baca0*/  LDL.LU R43, [R1+0x1204] ;  /* 0x00120400012b7983 */ /* 0x000f220000300800 */
[----:B------:R-:W-:-:S03]  /*bacb0*/  IADD3 R48, P1, R3, R28, RZ ;  /* 0x0000001c03307210 */ /* 0x000fc60007f3e0ff */
[----:B------:R0:W-:Y:S02]  /*bacc0*/  STL [R1+0x578], R2 ;  /* 0x0005780201007387 */ /* 0x0001e40000100800 */
[----:B------:R-:W-:Y:S01]  /*bacd0*/  IMAD.X R49, R4, 0x1, R27, P1 ;  /* 0x0000000104317824 */ /* 0x000fe200008e061b */
[----:B---3--:R-:W-:Y:S01]  /*bace0*/  F2FP.SATFINITE.E5M2.F32.PACK_AB_MERGE_C R44, R39, R9, RZ ;  /* 0x00000009272c723e */ /* 0x008fe200048060ff */
[----:B0-----:R-:W3:Y:S04]  /*bacf0*/  LDL.LU R2, [R1+0x1208] ;  /* 0x0012080001027983 */ /* 0x001ee80000300800 */
[----:B------:R-:W3:Y:S04]  /*bad00*/  LDL.LU R47, [R1+0x120c] ;  /* 0x00120c00012f7983 */ /* 0x000ee80000300800 */
[----:B------:R0:W-:Y:S04]  /*bad10*/  STL.64 [R1+0x1778], R48 ;  /* 0x0017783001007387 */ /* 0x0001e80000100a00 */
[----:B------:R-:W3:Y:S04]  /*bad20*/  LDL.LU R9, [R1+0x560] ;  /* 0x0005600001097983 */ /* 0x000ee80000300800 */
[----:B------:R-:W3:Y:S01]  /*bad30*/  LDL.LU R39, [R1+0x564] ;  /* 0x0005640001277983 */ /* 0x000ee20000300800 */
[----:B0-----:R-:W-:-:S03]  /*bad40*/  IADD3 R48, P1, R3, R26, RZ ;  /* 0x0000001a03307210 */ /* 0x001fc60007f3e0ff */
[----:B------:R0:W-:Y:S02]  /*bad50*/  STL [R1+0x57c], R44 ;  /* 0x00057c2c01007387 */ /* 0x0001e40000100800 */
[----:B------:R-:W-:Y:S01]  /*bad60*/  IMAD.X R49, R4, 0x1, R25, P1 ;  /* 0x0000000104317824 */ /* 0x000fe200008e0619 */
[----:B0-----:R-:W-:-:S05]  /*bad70*/  F2FP.SATFINITE.E5M2.F32.PACK_AB_MERGE_C R44, R53, R52, RZ ;  /* 0x00000034352c723e */ /* 0x001fca00048060ff */
[----:B------:R0:W-:Y:S04]  /*bad80*/  STL [R1+0x570], R44 ;  /* 0x0005702c01007387 */ /* 0x0001e80000100800 */
[----:B------:R1:W-:Y:S01]  /*bad90*/  STL.64 [R1+0x1770], R48 ;  /* 0x0017703001007387 */ /* 0x0003e20000100a00 */
[----:B------:R-:W-:Y:S02]  /*bada0*/  F2FP.SATFINITE.E5M2.F32.PACK_AB_MERGE_C R50, R55, R54, RZ ;  /* 0x000000363732723e */ /* 0x000fe400048060ff */
[----:B0-----:R-:W-:Y:S02]  /*badb0*/  F2FP.SATFINITE.E5M2.F32.PACK_AB_MERGE_C R44, R57, R56, RZ ;  /* 0x00000038392c723e */ /* 0x001fe400048060ff */
        /* <DEDUP_REMOVED lines=9> */
[----:B------:R0:W-:Y:S01]  /*bae50*/  STL [R1+0x4d4], R44 ;  /* 0x0004d42c01007387 */ /* 0x0001e20000100800 */
[----:B------:R-:W-:Y:S01]  /*bae60*/  F2FP.SATFINITE.E5M2.F32.PACK_AB_MERGE_C R0, R8, R0, RZ ;  /* 0x000000000800723e */ /* 0x000fe200048060ff */
[----:B------:R-:W-:Y:S01]  /*bae70*/  IMAD.X R49, R4, 0x1, R21, P1 ;  /* 0x0000000104317824 */ /* 0x000fe200008e0615 */
[----:B0-----:R-:W-:Y:S02]  /*bae80*/  F2FP.SATFINITE.E5M2.F32.PACK_AB_MERGE_C R44, R45, R46, RZ ;  /* 0x0000002e2d2c723e */ /* 0x001fe400048060ff */
[----:B------:R-:W3:Y:S04]  /*bae90*/  LDL.LU R46, [R1+0x568] ;  /* 0x00056800012e7983 */ /* 0x000ee80000300800 */
[----:B------:R0:W-:Y:S04]  /*baea0*/  STL.64 [R1+0x1760], R48 ;  /* 0x0017603001007387 */ /* 0x0001e80000100a00 */
[----:B------:R-:W-:Y:S04]  /*baeb0*/  STL [R1+0x4e0], R44 ;  /* 0x0004e02c01007387 */ /* 0x000fe80000100800 */
[----:B------:R-:W3:Y:S01]  /*baec0*/  LDL.LU R45, [R1+0x56c] ;  /* 0x00056c00012d7983 */ /* 0x000ee20000300800 */
[----:B0-----:R-:W-:-:S03]  /*baed0*/  IADD3 R48, P1, R3, R20, RZ ;  /* 0x0000001403307210 */ /* 0x001fc60007f3e0ff */
[----:B------:R0:W-:Y:S02]  /*baee0*/  STL [R1+0x484], R0 ;  /* 0x0004840001007387 */ /* 0x0001e40000100800 */
[----:B------:R-:W-:Y:S02]  /*baef0*/  IMAD.X R49, R4, 0x1, R19, P1 ;  /* 0x0000000104317824 */ /* 0x000fe400008e0613 */
[----:B0-----:R-:W3:Y:S04]  /*baf00*/  LDL.LU R0, [R1+0x11f0] ;  /* 0x0011f00001007983 */ /* 0x001ee80000300800 */
[----:B------:R-:W3:Y:S04]  /*baf10*/  LDL.LU R8, [R1+0x11f4] ;  /* 0x0011f40001087983 */ /* 0x000ee80000300800 */
[----:B------:R-:W-:Y:S01]  /*baf20*/  STL.64 [R1+0x1758], R48 ;  /* 0x0017583001007387 */ /* 0x000fe20000100a00 */
[----:B--2---:R-:W-:-:S02]  /*baf30*/  F2FP.SATFINITE.E5M2.F32.PACK_AB_MERGE_C R44, R41, R40, RZ ;  /* 0x00000028292c723e */ /* 0x004fc400048060ff */
[----:B------:R-:W-:-:S05]  /*baf40*/  IADD3 R40, P1, R3, R18, RZ ;  /* 0x0000001203287210 */ /* 0x000fca0007f3e0ff */
[----:B------:R-:W-:Y:S01]  /*baf50*/  IMAD.X R41, R4, 0x1, R17, P1 ;  /* 0x0000000104297824 */ /* 0x000fe200008e0611 */
[----:B------:R-:W-:Y:S04]  /*baf60*/  STL [R1+0x488], R44 ;  /* 0x0004882c01007387 */ /* 0x000fe80000100800 */
[----:B------:R0:W-:Y:S04]  /*baf70*/  STL.64 [R1+0x1750], R40 ;  /* 0x0017502801007387 */ /* 0x0001e80000100a00 */
[----:B0-----:R-:W2:Y:S04]  /*baf80*/  LDL.LU R40, [R1+0x11f8] ;  /* 0x0011f80001287983 */ /* 0x001ea80000300800 */
[----:B------:R-:W2:Y:S01]  /*baf90*/  LDL.LU R41, [R1+0x11fc] ;  /* 0x0011fc0001297983 */ /* 0x000ea20000300800 */
[----:B----4-:R-:W-:-:S03]  /*bafa0*/  F2FP.SATFINITE.E5M2.F32.PACK_AB_MERGE_C R4, R43, R42, RZ ;  /* 0x0000002a2b04723e */ /* 0x010fc600048060ff */
[----:B------:R-:W4:Y:S04]  /*bafb0*/  LDL.LU R42, [R1+0x11e0] ;  /* 0x0011e000012a7983 */ /* 0x000f280000300800 */
[----:B------:R-:W4:Y:S01]  /*bafc0*/  LDL.LU R43, [R1+0x11e4] ;  /* 0x0011e400012b7983 */ /* 0x000f220000300800 */
[----:B---3--:R-:W-:-:S03]  /*bafd0*/  F2FP.SATFINITE.E5M2.F32.PACK_AB_MERGE_C R2, R47, R2, RZ ;  /* 0x000000022f02723e */ /* 0x008fc600048060ff */
[----:B------:R-:W-:Y:S04]  /*bafe0*/  STL [R1+0x444], R4 ;  /* 0x0004440401007387 */ /* 0x000fe80000100800 */
[----:B------:R0:W-:Y:S04]  /*baff0*/  STL [R1+0x450], R2 ;  /* 0x0004500201007387 */ /* 0x0001e80000100800 */
[----:B------:R-:W3:Y:S04]  /*bb000*/  LDL.LU R49, [R1+0x11e8] ;  /* 0x0011e80001317983 */ /* 0x000ee80000300800 */
[----:B------:R-:W3:Y:S01]  /*bb010*/  LDL.LU R50, [R1+0x11ec] ;  /* 0x0011ec0001327983 */ /* 0x000ee20000300800 */
[----:B0-----:R-:W-:-:S05]  /*bb020*/  F2FP.SATFINITE.E5M2.F32.PACK_AB_MERGE_C R2, R39, R9, RZ ;  /* 0x000000092702723e */ /* 0x001fca00048060ff */
[----:B------:R0:W-:Y:S04]  /*bb030*/  STL [R1+0x210], R2 ;  /* 0x0002100201007387 */ /* 0x0001e80000100800 */
[----:B------:R-:W3:Y:S04]  /*bb040*/  LDL.LU R52, [R1+0x11d0] ;  /* 0x0011d00001347983 */ /* 0x000ee80000300800 */
[----:B------:R-:W3:Y:S01]  /*bb050*/  LDL.LU R53, [R1+0x11d4] ;  /* 0x0011d40001357983 */ /* 0x000ee20000300800 */
[----:B------:R-:W-:Y:S01]  /*bb060*/  VIADD R3, R3, UR6 ;  /* 0x0000000603037c36 */ /* 0x000fe20008000000 */
[----:B------:R-:W-:-:S02]  /*bb070*/  ULDC UR6, c[0x0][0x248] ;  /* 0x0000920000067ab9 */ /* 0x000fc40000000800 */
[----:B------:R-:W3:Y:S04]  /*bb080*/  LDL.LU R54, [R1+0x11d8] ;  /* 0x0011d80001367983 */ /* 0x000ee80000300800 */
[----:B------:R-:W3:Y:S01]  /*bb090*/  LDL.LU R55, [R1+0x11dc] ;  /* 0x0011dc0001377983 */ /* 0x000ee20000300800 */
[----:B------:R-:W-:Y:S02]  /*bb0a0*/  SHF.R.S32.HI R4, RZ, 0x1f, R3 ;  /* 0x0000001fff047819 */ /* 0x000fe40000011403 */
[----:B------:R-:W-:Y:S01]  /*bb0b0*/  IADD3 R58, P1, R3, R16, RZ ;  /* 0x00000010033a7210 */ /* 0x000fe20007f3e0ff */
[----:B------:R-:W3:Y:S04]  /*bb0c0*/  LDL.LU R56, [R1+0x11c0] ;  /* 0x0011c00001387983 */ /* 0x000ee80000300800 */
[----:B------:R-:W3:Y:S01]  /*bb0d0*/  LDL.LU R57, [R1+0x11c4] ;  /* 0x0011c40001397983 */ /* 0x000ee20000300800 */
[----:B------:R-:W-:-:S03]  /*bb0e0*/  IMAD.X R59, R4, 0x1, R38, P1 ;  /* 0x00000001043b7824 */ /* 0x000fc600008e0626 */
[----:B------:R-:W3:Y:S04]  /*bb0f0*/  LDL.LU R60, [R1+0x11c8] ;  /* 0x0011c800013c7983 */ /* 0x000ee80000300800 */
[----:B------:R-:W3:Y:S04]  /*bb100*/  LDL.LU R61, [R1+0x11cc] ;  /* 0x0011cc00013d7983 */ /* 0x000ee80000300800 */
[----:B------:R-:W3:Y:S01]  /*bb110*/  LDL.LU R9, [R1+0x11b0] ;  /* 0x0011b00001097983 */ /* 0x000ee20000300800 */
[----:B------:R-:W-:-:S03]  /*bb120*/  IADD3 R44, P1, R3, R15, RZ ;  /* 0x0000000f032c7210 */ /* 0x000fc60007f3e0ff */
[----:B------:R1:W-:Y:S04]  /*bb130*/  STL.64 [R1+0x1748], R58 ;  /* 0x0017483a01007387 */ /* 0x0003e80000100a00 */
[----:B------:R-:W3:Y:S01]  /*bb140*/  LDL.LU R39, [R1+0x11b4] ;  /* 0x0011b40001277983 */ /* 0x000ee20000300800 */
[----:B0-----:R-:W-:Y:S01]  /*bb150*/  F2FP.SATFINITE.E5M2.F32.PACK_AB_MERGE_C R2, R45, R46, RZ ;  /* 0x0000002e2d02723e */ /* 0x001fe200048060ff */
[----:B------:R-:W-:-:S04]  /*bb160*/  IMAD.X R45, R4, 0x1, R37, P1 ;  /* 0x00000001042d7824 */ /* 0x000fc800008e0625 */
[----:B------:R0:W-:Y:S01]  /*bb170*/  STL [R1+0x21c], R2 ;  /* 0x00021c0201007387 */ /* 0x0001e20000100800 */
[----:B------:R-:W-:-:S05]  /*bb180*/  F2FP.SATFINITE.E5M2.F32.PACK_AB_MERGE_C R0, R8, R0, RZ ;  /* 0x000000000800723e */ /* 0x000fca00048060ff */
[----:B------:R2:W-:Y:S04]  /*bb190*/  STL [R1+0x5140], R0 ;  /* 0x0051400001007387 */ /* 0x0005e80000100800 */
[----:B-1----:R-:W3:Y:S04]  /*bb1a0*/  LDL.LU R58, [R1+0x11b8] ;  /* 0x0011b800013a7983 */ /* 0x002ee80000300800 */
[----:B------:R-:W3:Y:S04]  /*bb1b0*/  LDL.LU R59, [R1+0x11bc] ;  /* 0x0011bc00013b7983 */ /* 0x000ee80000300800 */
[----:B0-----:R-:W3:Y:S04]  /*bb1c0*/  LDL.LU R2, [R1+0x11a0] ;  /* 0x0011a00001027983 */ /* 0x001ee80000300800 */
[----:B------:R-:W-:Y:S04]  /*bb1d0*/  STL.64 [R1+0x1740], R44 ;  /* 0x0017402c01007387 */ /* 0x000fe80000100a00 */
[----:B------:R-:W3:Y:S01]  /*bb1e0*/  LDL.LU R47, [R1+0x11a4] ;  /* 0x0011a400012f7983 */ /* 0x000ee20000300800 */
[----:B--2---:R-:W-:-:S03]  /*bb1f0*/  F2FP.SATFINITE.E5M2.F32.PACK_AB_MERGE_C R0, R41, R40, RZ ;  /* 0x000000282900723e */ /* 0x004fc600048060ff */
[----:B------:R-:W2:Y:S04]  /*bb200*/  LDL.LU R40, [R1+0x11a8] ;  /* 0x0011a80001287983 */ /* 0x000ea80000300800 */
[----:B------:R-:W2:Y:S04]  /*bb210*/  LDL.LU R41, [R1+0x11ac] ;  /* 0x0011ac0001297983 */ /* 0x000ea80000300800 */
[----:B------:R4:W-:Y:S02]  /*bb220*/  STL [R1+0x5168], R0 ;  /* 0x0051680001007387 */ /* 0x0009e40000100800 */
[----:B----4-:R-:W-:-:S02]  /*bb230*/  F2FP.SATFINITE.E5M2.F32.PACK_AB_MERGE_C R0, R43, R42, RZ ;  /* 0x0000002a2b00723e */ /* 0x010fc400048060ff */
[----:B------:R-:W-:-:S03]  /*bb240*/  IADD3 R42, P1, R3, R14, RZ ;  /* 0x0000000e032a7210 */ /* 0x000fc60007f3e0ff */
[----:B------:R0:W-:Y:S02]  /*bb250*/  STL [R1+0x5060], R0 ;  /* 0x0050600001007387 */ /* 0x0001e40000100800 */
[----:B------:R-:W-:Y:S02]  /*bb260*/  IMAD.X R43, R4, 0x1, R13, P1 ;  /* 0x00000001042b7824 */ /* 0x000fe400008e060d */
[----:B------:R-:W4:Y:S04]  /*bb270*/  LDL.LU R46, [R1+0x1190] ;  /* 0x00119000012e7983 */ /* 0x000f280000300800 */
[----:B------:R-:W4:Y:S04]  /*bb280*/  LDL.LU R45, [R1+0x1194] ;  /* 0x00119400012d7983 */ /* 0x000f280000300800 */
[----:B0-----:R-:W4:Y:S04]  /*bb290*/  LDL.LU R0, [R1+0x1198] ;  /* 0x0011980001007983 */ /* 0x001f280000300800 */
[----:B------:R0:W-:Y:S04]  /*bb2a0*/  STL.64 [R1+0x1738], R42 ;  /* 0x0017382a01007387 */ /* 0x0001e80000100a00 */
[----:B------:R-:W4:Y:S01]  /*bb2b0*/  LDL.LU R8, [R1+0x119c] ;  /* 0x00119c0001087983 */ /* 0x000f220000300800 */
[----:B------:R-:W-:-:S03]  /*bb2c0*/  IADD3 R48, P1, R3, R12, RZ ;  /* 0x0000000c03307210 */ /* 0x000fc60007f3e0ff */
[----:B0-----:R-:W4:Y:S04]  /*bb2d0*/  LDL.LU R42, [R1+0x1180] ;  /* 0x00118000012a7983 */ /* 0x001f280000300800 */
[----:B------:R-:W4:Y:S01]  /*bb2e0*/  LDL.LU R43, [R1+0x1184] ;  /* 0x00118400012b7983 */ /* 0x000f220000300800 */
[----:B---3--:R-:W-:Y:S01]  /*bb2f0*/  F2FP.SATFINITE.E5M2.F32.PACK_AB_MERGE_C R50, R50, R49, RZ ;  /* 0x000000313232723e */ /* 0x008fe200048060ff */
[----:B------:R-:W-:Y:S01]  /*bb300*/  IMAD.X R49, R4, 0x1, R11, P1 ;  /* 0x0000000104317824 */ /* 0x000fe200008e060b */
[----:B------:R-:W-:-:S03]  /*bb310*/  F2FP.SATFINITE.E5M2.F32.PACK_AB_MERGE_C R44, R53, R52, RZ ;  /* 0x00000034352c723e */ /* 0x000fc600048060ff */
[----:B------:R0:W-:Y:S04]  /*bb320*/  STL [R1+0x5070], R50 ;  /* 0x0050703201007387 */ /* 0x0001e80000100800 */
[----:B------:R1:W-:Y:S04]  /*bb330*/  STL [R1+0x4f5c], R44 ;  /* 0x004f5c2c01007387 */ /* 0x0003e80000100800 */
[----:B------:R3:W-:Y:S01]  /*bb340*/  STL.64 [R1+0x1730], R48 ;  /* 0x0017303001007387 */ /* 0x0007e20000100a00 */
[----:B0-----:R-:W-:Y:S02]  /*bb350*/  F2FP.SATFINITE.E5M2.F32.PACK_AB_MERGE_C R50, R55, R54, RZ ;  /* 0x000000363732723e */ /* 0x001fe400048060ff */
[----:B-1----:R-:W-:-:S03]  /*bb360*/  F2FP.SATFINITE.E5M2.F32.PACK_AB_MERGE_C R44, R57, R56, RZ ;  /* 0x00000038392c723e */ /* 0x002fc600048060ff */
[----:B------:R-:W-:Y:S01]  /*bb370*/  STL [R1+0x4f90], R50 ;  /* 0x004f903201007387 */ /* 0x000fe20000100800 */
[----:B---3--:R-:W-:-:S03]  /*bb380*/  IADD3 R48, P1, R3, R10, RZ ;  /* 0x0000000a03307210 */ /* 0x008fc60007f3e0ff */
[----:B------:R0:W-:Y:S02]  /*bb390*/  STL.64 [R1+0x5a28], R10 ;  /* 0x005a280a01007387 */ /* 0x0001e40000100a00 */
[----:B------:R-:W-:Y:S02]  /*bb3a0*/  IMAD.X R49, R4, 0x1, R7, P1 ;  /* 0x0000000104317824 */ /* 0x000fe400008e0607 */
[----:B------:R-:W-:Y:S01]  /*bb3b0*/  STL [R1+0x4ec4], R44 ;  /* 0x004ec42c01007387 */ /* 0x000fe20000100800 */
[----:B0-----:R-:W-:-:S03]  /*bb3c0*/  F2FP.SATFINITE.E5M2.F32.PACK_AB_MERGE_C R10, R61, R60, RZ ;  /* 0x0000003c3d0a723e */ /* 0x001fc600048060ff */
[----:B------:R-:W3:Y:S04]  /*bb3d0*/  LDL.LU R60, [R1+0x1188] ;  /* 0x00118800013c7983 */ /* 0x000ee80000300800 */
[----:B------:R-:W-:Y:S01]  /*bb3e0*/  STL.64 [R1+0x1728], R48 ;  /* 0x0017283001007387 */ /* 0x000fe20000100a00 */
[----:B------:R-:W-:-:S03]  /*bb3f0*/  F2FP.SATFINITE.E5M2.F32.PACK_AB_MERGE_C R9, R39, R9, RZ ;  /* 0x000000092709723e */ /* 0x000fc600048060ff */
[----:B------:R0:W-:Y:S04]  /*bb400*/  STL [R1+0x4ed8], R10 ;  /* 0x004ed80a01007387 */ /* 0x0001e80000100800 */
[----:B------:R-:W3:Y:S01]  /*bb410*/  LDL.LU R61, [R1+0x118c] ;  /* 0x00118c00013d7983 */ /* 0x000ee20000300800 */
[----:B0-----:R-:W-:-:S03]  /*bb420*/  IADD3 R10, P1, R3, R6, RZ ;  /* 0x00000006030a7210 */ /* 0x001fc60007f3e0ff */
[----:B------:R0:W-:Y:S02]  /*bb430*/  STL [R1+0x4e18], R9 ;  /* 0x004e180901007387 */ /* 0x0001e40000100800 */
[----:B------:R-:W-:Y:S02]  /*bb440*/  IMAD.X R11, R4, 0x1, R5, P1 ;  /* 0x00000001040b7824 */ /* 0x000fe400008e0605 */
[----:B0-----:R-:W3:Y:S04]  /*bb450*/  LDL.LU R9, [R1+0x1170] ;  /* 0x0011700001097983 */ /* 0x001ee80000300800 */
[----:B------:R-:W3:Y:S04]  /*bb460*/  LDL.LU R39, [R1+0x1174] ;  /* 0x0011740001277983 */ /* 0x000ee80000300800 */
[----:B------:R0:W-:Y:S01]  /*bb470*/  STL.64 [R1+0x1720], R10 ;  /* 0x0017200a01007387 */ /* 0x0001e20000100a00 */
[----:B------:R-:W-:-:S02]  /*bb480*/  F2FP.SATFINITE.E5M2.F32.PACK_AB_MERGE_C R44, R59, R58, RZ ;  /* 0x0000003a3b2c723e */ /* 0x000fc400048060ff */
[----:B------:R-:W-:Y:S02]  /*bb490*/  F2FP.SATFINITE.E5M2.F32.PACK_AB_MERGE_C R2, R47, R2, RZ ;  /* 0x000000022f02723e */ /* 0x000fe400048060ff */
[----:B0-----:R-:W-:Y:S01]  /*bb4a0*/  IADD3 R10, P1, R3, R36, RZ ;  /* 0x00000024030a7210 */ /* 0x001fe20007f3e0ff */
[----:B------:R-:W-:Y:S04]  /*bb4b0*/  STL [R1+0x521c], R44 ;  /* 0x00521c2c01007387 */ /* 0x000fe80000100800 */
[----:B------:R-:W-:Y:S01]  /*bb4c0*/  IMAD.X R11, R4, 0x1, R35, P1 ;  /* 0x00000001040b7824 */ /* 0x000fe200008e0623 */
[----:B------:R0:W-:Y:S04]  /*bb4d0*/  STL [R1+0x4d84], R2 ;  /* 0x004d840201007387 */ /* 0x0001e80000100800 */
[----:B------:R2:W-:Y:S04]  /*bb4e0*/  STL.64 [R1+0x1718], R10 ;  /* 0x0017180a01007387 */ /* 0x0005e80000100a00 */
[----:B0-----:R-:W3:Y:S04]  /*bb4f0*/  LDL.LU R2, [R1+0x1178] ;  /* 0x0011780001027983 */ /* 0x001ee80000300800 */
[----:B------:R-:W3:Y:S01]  /*bb500*/  LDL.LU R47, [R1+0x117c] ;  /* 0x00117c00012f7983 */ /* 0x000ee20000300800 */
[----:B--2---:R-:W-:-:S05]  /*bb510*/  F2FP.SATFINITE.E5M2.F32.PACK_AB_MERGE_C R10, R41, R40, RZ ;  /* 0x00000028290a723e */ /* 0x004fca00048060ff */
[----:B------:R0:W-:Y:S04]  /*bb520*/  STL [R1+0x4da8], R10 ;  /* 0x004da80a01007387 */ /* 0x0001e80000100800 */
[----:B------:R-:W2:Y:S04]  /*bb530*/  LDL.LU R40, [R1+0x1160] ;  /* 0x0011600001287983 */ /* 0x000ea80000300800 */
[----:B------:R-:W2:Y:S01]  /*bb540*/  LDL.LU R41, [R1+0x1164] ;  /* 0x0011640001297983 */ /* 0x000ea20000300800 */
[----:B0-----:R-:W-:-:S05]  /*bb550*/  IADD3 R10, P1, R3, R34, RZ ;  /* 0x00000022030a7210 */ /* 0x001fca0007f3e0ff */
[----:B------:R-:W-:Y:S01]  /*bb560*/  IMAD.X R11, R4, 0x1, R33, P1 ;  /* 0x00000001040b7824 */ /* 0x000fe200008e0621 */
[----:B----4-:R-:W-:-:S05]  /*bb570*/  F2FP.SATFINITE.E5M2.F32.PACK_AB_MERGE_C R44, R45, R46, RZ ;  /* 0x0000002e2d2c723e */ /* 0x010fca00048060ff */
[----:B------:R-:W-:Y:S04]  /*bb580*/  STL [R1+0x5f4], R44 ;  /* 0x0005f42c01007387 */ /* 0x000fe80000100800 */
[----:B------:R-:W4:Y:S01]  /*bb590*/  LDL.LU R46, [R1+0x1168] ;  /* 0x00116800012e7983 */ /* 0x000f220000300800 */
[----:B------:R-:W-:-:S03]  /*bb5a0*/  F2FP.SATFINITE.E5M2.F32.PACK_AB_MERGE_C R8, R8, R0, RZ ;  /* 0x000000000808723e */ /* 0x000fc600048060ff */
[----:B------:R-:W-:Y:S04]  /*bb5b0*/  STL.64 [R1+0x1710], R10 ;  /* 0x0017100a01007387 */ /* 0x000fe80000100a00 */
[----:B------:R-:W-:Y:S04]  /*bb5c0*/  STL [R1+0x604], R8 ;  /* 0x0006040801007387 */ /* 0x000fe80000100800 */
[----:B------:R-:W4:Y:S01]  /*bb5d0*/  LDL.LU R45, [R1+0x116c] ;  /* 0x00116c00012d7983 */ /* 0x000f220000300800 */
[----:B------:R-:W-:-:S05]  /*bb5e0*/  F2FP.SATFINITE.E5M2.F32.PACK_AB_MERGE_C R0, R43, R42, RZ ;  /* 0x0000002a2b00723e */ /* 0x000fca00048060ff */
[----:B------:R0:W-:Y:S04]  /*bb5f0*/  STL [R1+0x594], R0 ;  /* 0x0005940001007387 */ /* 0x0001e80000100800 */
[----:B------:R-:W4:Y:S04]  /*bb600*/  LDL.LU R52, [R1+0x1150] ;  /* 0x0011500001347983 */ /* 0x000f280000300800 */
[----:B------:R-:W4:Y:S04]  /*bb610*/  LDL.LU R53, [R1+0x1154] ;  /* 0x0011540001357983 */ /* 0x000f280000300800 */
[----:B------:R-:W4:Y:S04]  /*bb620*/  LDL.LU R54, [R1+0x1158] ;  /* 0x0011580001367983 */ /* 0x000f280000300800 */
[----:B------:R-:W4:Y:S04]  /*bb630*/  LDL.LU R55, [R1+0x115c] ;  /* 0x00115c0001377983 */ /* 0x000f280000300800 */
[----:B------:R-:W4:Y:S04]  /*bb640*/  LDL.LU R56, [R1+0x1140] ;  /* 0x0011400001387983 */ /* 0x000f280000300800 */
[----:B------:R-:W4:Y:S04]  /*bb650*/  LDL.LU R57, [R1+0x1144] ;  /* 0x0011440001397983 */ /* 0x000f280000300800 */
[----:B0-----:R-:W4:Y:S01]  /*bb660*/  LDL.LU R0, [R1+0x1148] ;  /* 0x0011480001007983 */ /* 0x001f220000300800 */
[----:B------:R-:W-:-:S03]  /*bb670*/  IADD3 R10, P1, R3, R32, RZ ;  /* 0x00000020030a7210 */ /* 0x000fc60007f3e0ff */
[----:B------:R-:W4:Y:S04]  /*bb680*/  LDL.LU R8, [R1+0x114c] ;  /* 0x00114c0001087983 */ /* 0x000f280000300800 */
[----:B------:R-:W4:Y:S04]  /*bb690*/  LDL.LU R42, [R1+0x1130] ;  /* 0x00113000012a7983 */ /* 0x000f280000300800 */
[----:B------:R-:W4:Y:S01]  /*bb6a0*/  LDL.LU R43, [R1+0x1134] ;  /* 0x00113400012b7983 */ /* 0x000f220000300800 */
[----:B------:R-:W-:-:S05]  /*bb6b0*/  IMAD.X R11, R4, 0x1, R31, P1 ;  /* 0x00000001040b7824 */ /* 0x000fca00008e061f */
[----:B------:R3:W-:Y:S04]  /*bb6c0*/  STL.64 [R1+0x1708], R10 ;  /* 0x0017080a01007387 */ /* 0x0007e80000100a00 */
[----:B------:R-:W4:Y:S01]  /*bb6d0*/  LDL.LU R58, [R1+0x1138] ;  /* 0x00113800013a7983 */ /* 0x000f220000300800 */
[----:B---3--:R-:W-:-:S05]  /*bb6e0*/  F2FP.SATFINITE.E5M2.F32.PACK_AB_MERGE_C R10, R61, R60, RZ ;  /* 0x0000003c3d0a723e */ /* 0x008fca00048060ff */
[----:B------:R0:W-:Y:S04]  /*bb6f0*/  STL [R1+0x598], R10 ;  /* 0x0005980a01007387 */ /* 0x0001e80000100800 */
[----:B------:R-:W3:Y:S01]  /*bb700*/  LDL.LU R59, [R1+0x113c] ;  /* 0x00113c00013b7983 */ /* 0x000ee20000300800 */
[----:B------:R-:W-:Y:S02]  /*bb710*/  F2FP.SATFINITE.E5M2.F32.PACK_AB_MERGE_C R9, R39, R9, RZ ;  /* 0x000000092709723e */ /* 0x000fe400048060ff */
[----:B0-----:R-:W-:-:S03]  /*bb720*/  IADD3 R10, P1, R3, R30, RZ ;  /* 0x0000001e030a7210 */ /* 0x001fc60007f3e0ff */
[----:B------:R0:W-:Y:S04]  /*bb730*/  STL [R1+0x56c], R9 ;  /* 0x00056c0901007387 */ /* 0x0001e80000100800 */
[----:B------:R-:W3:Y:S01]  /*bb740*/  LDL.LU R60, [R1+0x1120] ;  /* 0x00112000013c7983 */ /* 0x000ee20000300800 */
[----:B------:R-:W-:-:S03]  /*bb750*/  IMAD.X R11, R4, 0x1, R29, P1 ;  /* 0x00000001040b7824 */ /* 0x000fc600008e061d */
[----:B------:R-:W3:Y:S04]  /*bb760*/  LDL.LU R61, [R1+0x1124] ;  /* 0x00112400013d7983 */ /* 0x000ee80000300800 */
[----:B0-----:R-:W3:Y:S04]  /*bb770*/  LDL.LU R9, [R1+0x1128] ;  /* 0x0011280001097983 */ /* 0x001ee80000300800 */
[----:B------:R-:W3:Y:S04]  /*bb780*/  LDL.LU R39, [R1+0x112c] ;  /* 0x00112c0001277983 */ /* 0x000ee80000300800 */
[----:B------:R0:W-:Y:S02]  /*bb790*/  STL.64 [R1+0x1700], R10 ;  /* 0x0017000a01007387 */ /* 0x0001e40000100a00 */
[----:B0-----:R-:W-:-:S02]  /*bb7a0*/  F2FP.SATFINITE.E5M2.F32.PACK_AB_MERGE_C R11, R47, R2, RZ ;  /* 0x000000022f0b723e */ /* 0x001fc400048060ff */
[----:B------:R-:W3:Y:S04]  /*bb7b0*/  LDL.LU R2, [R1+0x1110] ;  /* 0x0011100001027983 */ /* 0x000ee80000300800 */
[----:B------:R-:W-:Y:S04]  /*bb7c0*/  STL [R1+0x580], R11 ;  /* 0x0005800b01007387 */ /* 0x000fe80000100800 */
[----:B------:R-:W3:Y:S01]  /*bb7d0*/  LDL.LU R47, [R1+0x1114] ;  /* 0x00111400012f7983 */ /* 0x000ee20000300800 */
[----:B--2---:R-:W-:-:S05]  /*bb7e0*/  F2FP.SATFINITE.E5M2.F32.PACK_AB_MERGE_C R10, R41, R40, RZ ;  /* 0x00000028290a723e */ /* 0x004fca00048060ff */
[----:B------:R0:W-:Y:S04]  /*bb7f0*/  STL [R1+0x564], R10 ;  /* 0x0005640a01007387 */ /* 0x0001e80000100800 */
[----:B------:R-:W2:Y:S04]  /*bb800*/  LDL.LU R40, [R1+0x1118] ;  /* 0x0011180001287983 */ /* 0x000ea80000300800 */
[----:B------:R-:W2:Y:S01]  /*bb810*/  LDL.LU R41, [R1+0x111c] ;  /* 0x00111c0001297983 */ /* 0x000ea20000300800 */
[----:B0-----:R-:W-:-:S05]  /*bb820*/  IADD3 R10, P1, R3, R28, RZ ;  /* 0x0000001c030a7210 */ /* 0x001fca0007f3e0ff */
[----:B------:R-:W-:-:S05]  /*bb830*/  IMAD.X R11, R4, 0x1, R27, P1 ;  /* 0x00000001040b7824 */ /* 0x000fca00008e061b */
[----:B------:R4:W-:Y:S02]  /*bb840*/  STL.64 [R1+0x16f8], R10 ;  /* 0x0016f80a01007387 */ /* 0x0009e40000100a00 */
[----:B----4-:R-:W-:Y:S02]  /*bb850*/  F2FP.SATFINITE.E5M2.F32.PACK_AB_MERGE_C R10, R45, R46, RZ ;  /* 0x0000002e2d0a723e */ /* 0x010fe400048060ff */
        /* <DEDUP_REMOVED lines=12> */
[----:B------:R-:W-:Y:S02]  /*bb920*/  STL [R1+0x4dc], R44 ;  /* 0x0004dc2c01007387 */ /* 0x000fe40000100800 */
[----:B------:R-:W-:Y:S01]  /*bb930*/  IMAD.X R11, R4, 0x1, R23, P1 ;  /* 0x00000001040b7824 */ /* 0x000fe200008e0617 */
[----:B------:R-:W-:-:S04]  /*bb940*/  F2FP.SATFINITE.E5M2.F32.PACK_AB_MERGE_C R8, R8, R0, RZ ;  /* 0x000000000808723e */ /* 0x000fc800048060ff */
[----:B------:R0:W-:Y:S04]  /*bb950*/  STL.64 [R1+0x16e8], R10 ;  /* 0x0016e80a01007387 */ /* 0x0001e80000100a00 */
[----:B------:R-:W4:Y:S04]  /*bb960*/  LDL.LU R0, [R1+0x558] ;  /* 0x0005580001007983 */ /* 0x000f280000300800 */
[----:B------:R1:W-:Y:S01]  /*bb970*/  STL [R1+0x5248], R8 ;  /* 0x0052480801007387 */ /* 0x0003e20000100800 */
[----:B0-----:R-:W-:-:S03]  /*bb980*/  F2FP.SATFINITE.E5M2.F32.PACK_AB_MERGE_C R10, R43, R42, RZ ;  /* 0x0000002a2b0a723e */ /* 0x001fc600048060ff */
[----:B-1----:R-:W4:Y:S04]  /*bb990*/  LDL.LU R8, [R1+0x55c] ;  /* 0x00055c0001087983 */ /* 0x002f280000300800 */
[----:B------:R0:W-:Y:S04]  /*bb9a0*/  STL [R1+0x48c], R10 ;  /* 0x00048c0a01007387 */ /* 0x0001e80000100800 */
[----:B------:R-:W4:Y:S04]  /*bb9b0*/  LDL.LU R42, [R1+0x1100] ;  /* 0x00110000012a7983 */ /* 0x000f280000300800 */
[----:B------:R-:W4:Y:S01]  /*bb9c0*/  LDL.LU R43, [R1+0x1104] ;  /* 0x00110400012b7983 */ /* 0x000f220000300800 */
[----:B0-----:R-:W-:-:S05]  /*bb9d0*/  IADD3 R10, P1, R3, R22, RZ ;  /* 0x00000016030a7210 */ /* 0x001fca0007f3e0ff */
[----:B------:R-:W-:Y:S01]  /*bb9e0*/  IMAD.X R11, R4, 0x1, R21, P1 ;  /* 0x00000001040b7824 */ /* 0x000fe200008e0615 */
[----:B---3--:R-:W-:-:S04]  /*bb9f0*/  F2FP.SATFINITE.E5M2.F32.PACK_AB_MERGE_C R48, R59, R58, RZ ;  /* 0x0000003a3b30723e */ /* 0x008fc800048060ff */
[----:B------:R0:W-:Y:S01]  /*bba00*/  STL.64 [R1+0x16e0], R10 ;  /* 0x0016e00a01007387 */ /* 0x0001e20000100a00 */
[----:B------:R-:W-:-:S03]  /*bba10*/  F2FP.SATFINITE.E5M2.F32.PACK_AB_MERGE_C R44, R61, R60, RZ ;  /* 0x0000003c3d2c723e */ /* 0x000fc600048060ff */
[----:B------:R-:W-:Y:S01]  /*bba20*/  STL [R1+0x490], R48 ;  /* 0x0004903001007387 */ /* 0x000fe20000100800 */
[----:B0-----:R-:W-:-:S03]  /*bba30*/  IADD3 R10, P1, R3, R20, RZ ;  /* 0x00000014030a7210 */ /* 0x001fc60007f3e0ff */
[----:B------:R-:W-:Y:S02]  /*bba40*/  STL [R1+0x44c], R44 ;  /* 0x00044c2c01007387 */ /* 0x000fe40000100800 */
[----:B------:R-:W-:Y:S01]  /*bba50*/  IMAD.X R11, R4, 0x1, R19, P1 ;  /* 0x00000001040b7824 */ /* 0x000fe200008e0613 */
[----:B------:R-:W-:-:S04]  /*bba60*/  F2FP.SATFINITE.E5M2.F32.PACK_AB_MERGE_C R9, R39, R9, RZ ;  /* 0x000000092709723e */ /* 0x000fc800048060ff */
[----:B------:R0:W-:Y:S04]  /*bba70*/  STL.64 [R1+0x16d8], R10 ;  /* 0x0016d80a01007387 */ /* 0x0001e80000100a00 */
[----:B------:R1:W-:Y:S01]  /*bba80*/  STL [R1+0x454], R9 ;  /* 0x0004540901007387 */ /* 0x0003e20000100800 */
[----:B0-----:R-:W-:-:S03]  /*bba90*/  IADD3 R10, P1, R3, R18, RZ ;  /* 0x00000012030a7210 */ /* 0x001fc60007f3e0ff */
[----:B-1----:R-:W3:Y:S02]  /*bbaa0*/  LDL.LU R9, [R1+0x1108] ;  /* 0x0011080001097983 */ /* 0x002ee40000300800 */
[----:B------:R-:W-:Y:S01]  /*bbab0*/  IMAD.X R11, R4, 0x1, R17, P1 ;  /* 0x00000001040b7824 */ /* 0x000fe200008e0611 */
[----:B------:R-:W-:Y:S01]  /*bbac0*/  F2FP.SATFINITE.E5M2.F32.PACK_AB_MERGE_C R4, R47, R2, RZ ;  /* 0x000000022f04723e */ /* 0x000fe200048060ff */
[----:B------:R-:W3:Y:S04]  /*bbad0*/  LDL.LU R39, [R1+0x110c] ;  /* 0x00110c0001277983 */ /* 0x000ee80000300800 */
[----:B------:R-:W-:Y:S01]  /*bbae0*/  STL.64 [R1+0x16d0], R10 ;  /* 0x0016d00a01007387 */ /* 0x000fe20000100a00 */
[----:B--2---:R-:W-:-:S03]  /*bbaf0*/  F2FP.SATFINITE.E5M2.F32.PACK_AB_MERGE_C R2, R41, R40, RZ ;  /* 0x000000282902723e */ /* 0x004fc600048060ff */
[----:B------:R-:W2:Y:S04]  /*bbb00*/  LDL.LU R40, [R1+0x10f0] ;  /* 0x0010f00001287983 */ /* 0x000ea80000300800 */
[----:B------:R0:W-:Y:S04]  /*bbb10*/  STL [R1+0x404], R4 ;  /* 0x0004040401007387 */ /* 0x0001e80000100800 */
[----:B------:R-:W2:Y:S01]  /*bbb20*/  LDL.LU R41, [R1+0x10f4] ;  /* 0x0010f40001297983 */ /* 0x000ea20000300800 */
[----:B------:R-:W-:Y:S01]  /*bbb30*/  VIADD R3, R3, UR6 ;  /* 0x0000000603037c36 */ /* 0x000fe20008000000 */
[----:B------:R-:W-:-:S02]  /*bbb40*/  ULDC UR6, c[0x0][0x248] ;  /* 0x0000920000067ab9 */ /* 0x000fc40000000800 */
[----:B------:R4:W-:Y:S02]  /*bbb50*/  STL [R1+0x414], R2 ;  /* 0x0004140201007387 */ /* 0x0009e40000100800 */
[----:B0-----:R-:W-:Y:S02]  /*bbb60*/  SHF.R.S32.HI R4, RZ, 0x1f, R3 ;  /* 0x0000001fff047819 */ /* 0x001fe40000011403 */
[----:B------:R-:W2:Y:S01]  /*bbb70*/  LDL.LU R49, [R1+0x10f8] ;  /* 0x0010f80001317983 */ /* 0x000ea20000300800 */
[----:B------:R-:W-:-:S03]  /*bbb80*/  IADD3 R10, P1, R3, R16, RZ ;  /* 0x00000010030a7210 */ /* 0x000fc60007f3e0ff */
[----:B------:R-:W2:Y:S01]  /*bbb90*/  LDL.LU R50, [R1+0x10fc] ;  /* 0x0010fc0001327983 */ /* 0x000ea20000300800 */
[----:B----4-:R-:W-:Y:S01]  /*bbba0*/  F2FP.SATFINITE.E5M2.F32.PACK_AB_MERGE_C R2, R45, R46, RZ ;  /* 0x0000002e2d02723e */ /* 0x010fe200048060ff */
[----:B------:R-:W-:-:S04]  /*bbbb0*/  IMAD.X R11, R4, 0x1, R38, P1 ;  /* 0x00000001040b7824 */ /* 0x000fc800008e0626 */
[----:B------:R0:W-:Y:S04]  /*bbbc0*/  STL [R1+0x208], R2 ;  /* 0x0002080201007387 */ /* 0x0001e80000100800 */
[----:B------:R-:W4:Y:S04]  /*bbbd0*/  LDL.LU R52, [R1+0x10e0] ;  /* 0x0010e00001347983 */ /* 0x000f280000300800 */
[----:B------:R-:W4:Y:S04]  /*bbbe0*/  LDL.LU R53, [R1+0x10e4] ;  /* 0x0010e40001357983 */ /* 0x000f280000300800 */
[----:B------:R-:W4:Y:S04]  /*bbbf0*/  LDL.LU R61, [R1+0x10e8] ;  /* 0x0010e800013d7983 */ /* 0x000f280000300800 */
[----:B0-----:R-:W4:Y:S04]  /*bbc00*/  LDL.LU R2, [R1+0x10ec] ;  /* 0x0010ec0001027983 */ /* 0x001f280000300800 */
[----:B------:R-:W4:Y:S04]  /*bbc10*/  LDL.LU R47, [R1+0x10d0] ;  /* 0x0010d000012f7983 */ /* 0x000f280000300800 */
[----:B------:R-:W4:Y:S04]  /*bbc20*/  LDL.LU R46, [R1+0x10d4] ;  /* 0x0010d400012e7983 */ /* 0x000f280000300800 */
[----:B------:R-:W4:Y:S04]  /*bbc30*/  LDL.LU R54, [R1+0x10d8] ;  /* 0x0010d80001367983 */ /* 0x000f280000300800 */
[----:B------:R0:W-:Y:S02]  /*bbc40*/  STL.64 [R1+0x16c8], R10 ;  /* 0x0016c80a01007387 */ /* 0x0001e40000100a00 */
[----:B0-----:R-:W-:-:S02]  /*bbc50*/  IADD3 R10, P1, R3, R15, RZ ;  /* 0x0000000f030a7210 */ /* 0x001fc40007f3e0ff */
[----:B------:R-:W-:-:S05]  /*bbc60*/  F2FP.SATFINITE.E5M2.F32.PACK_AB_MERGE_C R8, R8, R0, RZ ;  /* 0x000000000808723e */ /* 0x000fca00048060ff */
[----:B------:R-:W-:Y:S04]  /*bbc70*/  STL [R1+0x20c], R8 ;  /* 0x00020c0801007387 */ /* 0x000fe80000100800 */
[----:B------:R-:W4:Y:S01]  /*bbc80*/  LDL.LU R55, [R1+0x10dc] ;  /* 0x0010dc0001377983 */ /* 0x000f220000300800 */
[----:B------:R-:W-:Y:S01]  /*bbc90*/  F2FP.SATFINITE.E5M2.F32.PACK_AB_MERGE_C R0, R43, R42, RZ ;  /* 0x0000002a2b00723e */ /* 0x000fe200048060ff */
[----:B------:R-:W-:-:S04]  /*bbca0*/  IMAD.X R11, R4, 0x1, R37, P1 ;  /* 0x00000001040b7824 */ /* 0x000fc800008e0625 */
        /* <DEDUP_REMOVED lines=9> */
[----:B------:R-:W-:Y:S01]  /*bbd40*/  STL.64 [R1+0x16c0], R10 ;  /* 0x0016c00a01007387 */ /* 0x000fe20000100a00 */
[----:B---3--:R-:W-:-:S05]  /*bbd50*/  F2FP.SATFINITE.E5M2.F32.PACK_AB_MERGE_C R0, R39, R9, RZ ;  /* 0x000000092700723e */ /* 0x008fca00048060ff */
        /* <DEDUP_REMOVED lines=8> */
[----:B------:R-:W2:Y:S01]  /*bbde0*/  LDL.LU R41, [R1+0x1094] ;  /* 0x0010940001297983 */ /* 0x000ea20000300800 */
[----:B0-----:R-:W-:-:S05]  /*bbdf0*/  IADD3 R10, P1, R3, R14, RZ ;  /* 0x0000000e030a7210 */ /* 0x001fca0007f3e0ff */
[----:B------:R-:W-:-:S05]  /*bbe00*/  IMAD.X R11, R4, 0x1, R13, P1 ;  /* 0x00000001040b7824 */ /* 0x000fca00008e060d */
[----:B------:R0:W-:Y:S04]  /*bbe10*/  STL.64 [R1+0x16b8], R10 ;  /* 0x0016b80a01007387 */ /* 0x0001e80000100a00 */
[----:B0-----:R-:W2:Y:S01]  /*bbe20*/  LDL.LU.64 R10, [R1+0x5a28] ;  /* 0x005a2800010a7983 */ /* 0x001ea20000300a00 */
[----:B------:R-:W-:Y:S02]  /*bbe30*/  IADD3 R48, P1, R3, R12, RZ ;  /* 0x0000000c03307210 */ /* 0x000fe40007f3e0ff */
[----:B------:R-:W-:Y:S02]  /*bbe40*/  F2FP.SATFINITE.E5M2.F32.PACK_AB_MERGE_C R50, R50, R49, RZ ;  /* 0x000000313232723e */ /* 0x000fe400048060ff */
[----:B----4-:R-:W-:Y:S02]  /*bbe50*/  F2FP.SATFINITE.E5M2.F32.PACK_AB_MERGE_C R44, R53, R52, RZ ;  /* 0x00000034352c723e */ /* 0x010fe400048060ff */
[----:B------:R-:W-:Y:S01]  /*bbe60*/  F2FP.SATFINITE.E5M2.F32.PACK_AB_MERGE_C R2, R2, R61, RZ ;  /* 0x0000003d0202723e */ /* 0x000fe200048060ff */
[----:B------:R-:W-:Y:S04]  /*bbe70*/  STL [R1+0x4ff0], R50 ;  /* 0x004ff03201007387 */ /* 0x000fe80000100800 */
[----:B------:R0:W-:Y:S04]  /*bbe80*/  STL [R1+0x4f38], R44 ;  /* 0x004f382c01007387 */ /* 0x0001e80000100800 */
[----:B------:R-:W4:Y:S01]  /*bbe90*/  LDL.LU R61, [R1+0x1098] ;  /* 0x00109800013d7983 */ /* 0x000f220000300800 */
[----:B0-----:R-:W-:-:S02]  /*bbea0*/  F2FP.SATFINITE.E5M2.F32.PACK_AB_MERGE_C R44, R46, R47, RZ ;  /* 0x0000002f2e2c723e */ /* 0x001fc400048060ff */
[----:B------:R-:W-:Y:S02]  /*bbeb0*/  F2FP.SATFINITE.E5M2.F32.PACK_AB_MERGE_C R50, R55, R54, RZ ;  /* 0x000000363732723e */ /* 0x000fe400048060ff */
[----:B------:R-:W-:Y:S02]  /*bbec0*/  F2FP.SATFINITE.E5M2.F32.PACK_AB_MERGE_C R45, R45, R60, RZ ;  /* 0x0000003c2d2d723e */ /* 0x000fe400048060ff */
[----:B---3--:R-:W-:Y:S01]  /*bbed0*/  F2FP.SATFINITE.E5M2.F32.PACK_AB_MERGE_C R39, R39, R9, RZ ;  /* 0x000000092727723e */ /* 0x008fe200048060ff */
[----:B--2---:R-:W-:-:S05]  /*bbee0*/  IMAD.X R49, R4, 0x1, R11, P1 ;  /* 0x0000000104317824 */ /* 0x004fca00008e060b */
[----:B------:R0:W-:Y:S04]  /*bbef0*/  STL.64 [R1+0x16b0], R48 ;  /* 0x0016b03001007387 */ /* 0x0001e80000100a00 */
[----:B------:R1:W-:Y:S01]  /*bbf00*/  STL [R1+0x4f3c], R2 ;  /* 0x004f3c0201007387 */ /* 0x0003e20000100800 */
[----:B0-----:R-:W-:-:S03]  /*bbf10*/  IADD3 R48, P1, R3, R10, RZ ;  /* 0x0000000a03307210 */ /* 0x001fc60007f3e0ff */
[----:B-1----:R-:W4:Y:S02]  /*bbf20*/  LDL.LU R2, [R1+0x109c] ;  /* 0x00109c0001027983 */ /* 0x002f240000300800 */
[----:B------:R-:W-:Y:S02]  /*bbf30*/  IMAD.X R49, R4, 0x1, R7, P1 ;  /* 0x0000000104317824 */ /* 0x000fe400008e0607 */
[----:B------:R0:W-:Y:S04]  /*bbf40*/  STL [R1+0x4e9c], R44 ;  /* 0x004e9c2c01007387 */ /* 0x0001e80000100800 */
[----:B------:R-:W2:Y:S04]  /*bbf50*/  LDL.LU R47, [R1+0x1080] ;  /* 0x00108000012f7983 */ /* 0x000ea80000300800 */
[----:B------:R-:W2:Y:S01]  /*bbf60*/  LDL.LU R46, [R1+0x1084] ;  /* 0x00108400012e7983 */ /* 0x000ea20000300800 */
[----:B0-----:R-:W-:-:S03]  /*bbf70*/  F2FP.SATFINITE.E5M2.F32.PACK_AB_MERGE_C R44, R57, R56, RZ ;  /* 0x00000038392c723e */ /* 0x001fc600048060ff */
[----:B------:R0:W-:Y:S04]  /*bbf80*/  STL.64 [R1+0x16a8], R48 ;  /* 0x0016a83001007387 */ /* 0x0001e80000100a00 */
[----:B------:R-:W-:Y:S01]  /*bbf90*/  STL [R1+0x4ea0], R50 ;  /* 0x004ea03201007387 */ /* 0x000fe20000100800 */
[----:B0-----:R-:W-:-:S03]  /*bbfa0*/  IADD3 R48, P1, R3, R6, RZ ;  /* 0x0000000603307210 */ /* 0x001fc60007f3e0ff */
[----:B------:R0:W-:Y:S02]  /*bbfb0*/  STL [R1+0x4dc8], R44 ;  /* 0x004dc82c01007387 */ /* 0x0001e40000100800 */
[C---:B------:R-:W-:Y:S01]  /*bbfc0*/  IMAD.X R49, R4.reuse, 0x1, R5, P1 ;  /* 0x0000000104317824 */ /* 0x040fe200008e0605 */
[----:B0-----:R-:W-:Y:S02]  /*bbfd0*/  F2FP.SATFINITE.E5M2.F32.PACK_AB_MERGE_C R44, R43, R42, RZ ;  /* 0x0000002a2b2c723e */ /* 0x001fe400048060ff */
[----:B------:R-:W-:Y:S02]  /*bbfe0*/  IADD3 R42, P1, R3, R36, RZ ;  /* 0x00000024032a7210 */ /* 0x000fe40007f3e0ff */
[----:B------:R0:W-:Y:S03]  /*bbff0*/  STL.64 [R1+0x16a0], R48 ;  /* 0x0016a03001007387 */ /* 0x0001e60000100a00 */
[----:B------:R-:W-:Y:S01]  /*bc000*/  IMAD.X R43, R4, 0x1, R35, P1 ;  /* 0x00000001042b7824 */ /* 0x000fe200008e0623 */
[----:B0-----:R-:W-:-:S05]  /*bc010*/  F2FP.SATFINITE.E5M2.F32.PACK_AB_MERGE_C R48, R59, R58, RZ ;  /* 0x0000003a3b30723e */ /* 0x001fca00048060ff */
[----:B------:R-:W-:Y:S04]  /*bc020*/  STL [R1+0x4de0], R48 ;  /* 0x004de03001007387 */ /* 0x000fe80000100800 */
[----:B------:R-:W-:Y:S04]  /*bc030*/  STL [R1+0x4d60], R44 ;  /* 0x004d602c01007387 */ /* 0x000fe80000100800 */
[----:B------:R0:W-:Y:S04]  /*bc040*/  STL.64 [R1+0x1698], R42 ;  /* 0x0016982a01007387 */ /* 0x0001e80000100a00 */
[----:B0-----:R-:W3:Y:S04]  /*bc050*/  LDL.LU R42, [R1+0x1088] ;  /* 0x00108800012a7983 */ /* 0x001ee80000300800 */
[----:B------:R-:W3:Y:S01]  /*bc060*/  LDL.LU R43, [R1+0x108c] ;  /* 0x00108c00012b7983 */ /* 0x000ee20000300800 */
[----:B------:R-:W-:-:S03]  /*bc070*/  F2FP.SATFINITE.E5M2.F32.PACK_AB_MERGE_C R44, R8, R0, RZ ;  /* 0x00000000082c723e */ /* 0x000fc600048060ff */
[----:B------:R-:W3:Y:S04]  /*bc080*/  LDL.LU R0, [R1+0x1070] ;  /* 0x0010700001007983 */ /* 0x000ee80000300800 */
[----:B------:R-:W-:Y:S04]  /*bc090*/  STL [R1+0x4d68], R45 ;  /* 0x004d682d01007387 */ /* 0x000fe80000100800 */
[----:B------:R-:W3:Y:S04]  /*bc0a0*/  LDL.LU R8, [R1+0x1074] ;  /* 0x0010740001087983 */ /* 0x000ee80000300800 */
[----:B------:R0:W-:Y:S01]  /*bc0b0*/  STL [R1+0x58c], R44 ;  /* 0x00058c2c01007387 */ /* 0x0001e20000100800 */
[----:B------:R-:W-:-:S03]  /*bc0c0*/  F2FP.SATFINITE.E5M2.F32.PACK_AB_MERGE_C R9, R41, R40, RZ ;  /* 0x000000282909723e */ /* 0x000fc600048060ff */
[----:B------:R-:W3:Y:S01]  /*bc0d0*/  LDL.LU R52, [R1+0x1078] ;  /* 0x0010780001347983 */ /* 0x000ee20000300800 */
[----:B0-----:R-:W-:-:S05]  /*bc0e0*/  IADD3 R44, P1, R3, R34, RZ ;  /* 0x00000022032c7210 */ /* 0x001fca0007f3e0ff */
[----:B------:R-:W-:Y:S01]  /*bc0f0*/  IMAD.X R45, R4, 0x1, R33, P1 ;  /* 0x00000001042d7824 */ /* 0x000fe200008e0621 */
[----:B------:R-:W-:-:S04]  /*bc100*/  IADD3 R40, P1, R3, R32, RZ ;  /* 0x0000002003287210 */ /* 0x000fc80007f3e0ff */
[----:B------:R0:W-:Y:S04]  /*bc110*/  STL.64 [R1+0x1690], R44 ;  /* 0x0016902c01007387 */ /* 0x0001e80000100a00 */
[----:B------:R-:W-:Y:S01]  /*bc120*/  STL [R1+0x590], R39 ;  /* 0x0005902701007387 */ /* 0x000fe20000100800 */
[----:B------:R-:W-:-:S03]  /*bc130*/  IMAD.X R41, R4, 0x1, R31, P1 ;  /* 0x0000000104297824 */ /* 0x000fc600008e061f */
[----:B------:R-:W3:Y:S04]  /*bc140*/  LDL.LU R53, [R1+0x107c] ;  /* 0x00107c0001357983 */ /* 0x000ee80000300800 */
[----:B------:R1:W-:Y:S04]  /*bc150*/  STL [R1+0x558], R9 ;  /* 0x0005580901007387 */ /* 0x0003e80000100800 */
[----:B------:R-:W3:Y:S04]  /*bc160*/  LDL.LU R60, [R1+0x1060] ;  /* 0x00106000013c7983 */ /* 0x000ee80000300800 */
[----:B0-----:R-:W3:Y:S04]  /*bc170*/  LDL.LU R45, [R1+0x1064] ;  /* 0x00106400012d7983 */ /* 0x001ee80000300800 */
[----:B-1----:R-:W3:Y:S04]  /*bc180*/  LDL.LU R9, [R1+0x1068] ;  /* 0x0010680001097983 */ /* 0x002ee80000300800 */
[----:B------:R-:W3:Y:S04]  /*bc190*/  LDL.LU R39, [R1+0x106c] ;  /* 0x00106c0001277983 */ /* 0x000ee80000300800 */
[----:B------:R0:W-:Y:S04]  /*bc1a0*/  STL.64 [R1+0x1688], R40 ;  /* 0x0016882801007387 */ /* 0x0001e80000100a00 */
[----:B0-----:R-:W3:Y:S04]  /*bc1b0*/  LDL.LU R40, [R1+0x1050] ;  /* 0x0010500001287983 */ /* 0x001ee80000300800 */
[----:B------:R-:W3:Y:S01]  /*bc1c0*/  LDL.LU R41, [R1+0x1054] ;  /* 0x0010540001297983 */ /* 0x000ee20000300800 */
[----:B----4-:R-:W-:-:S05]  /*bc1d0*/  F2FP.SATFINITE.E5M2.F32.PACK_AB_MERGE_C R44, R2, R61, RZ ;  /* 0x0000003d022c723e */ /* 0x010fca00048060ff */
[----:B------:R-:W-:Y:S01]  /*bc1e0*/  STL [R1+0x55c], R44 ;  /* 0x00055c2c01007387 */ /* 0x000fe20000100800 */
[----:B--2---:R-:W-:Y:S02]  /*bc1f0*/  F2FP.SATFINITE.E5M2.F32.PACK_AB_MERGE_C R2, R46, R47, RZ ;  /* 0x0000002f2e02723e */ /* 0x004fe400048060ff */
[----:B------:R-:W-:-:S03]  /*bc200*/  IADD3 R46, P1, R3, R30, RZ ;  /* 0x0000001e032e7210 */ /* 0x000fc60007f3e0ff */
[----:B------:R0:W-:Y:S02]  /*bc210*/  STL [R1+0x550], R2 ;  /* 0x0005500201007387 */ /* 0x0001e40000100800 */
[----:B------:R-:W-:Y:S02]  /*bc220*/  IMAD.X R47, R4, 0x1, R29, P1 ;  /* 0x00000001042f7824 */ /* 0x000fe400008e061d */
[----:B------:R-:W2:Y:S04]  /*bc230*/  LDL.LU R54, [R1+0x1058] ;  /* 0x0010580001367983 */ /* 0x000ea80000300800 */
[----:B------:R-:W2:Y:S04]  /*bc240*/  LDL.LU R55, [R1+0x105c] ;  /* 0x00105c0001377983 */ /* 0x000ea80000300800 */
[----:B------:R-:W4:Y:S04]  /*bc250*/  LDL.LU R56, [R1+0x1040] ;  /* 0x0010400001387983 */ /* 0x000f280000300800 */
[----:B------:R1:W-:Y:S04]  /*bc260*/  STL.64 [R1+0x1680], R46 ;  /* 0x0016802e01007387 */ /* 0x0003e80000100a00 */
[----:B------:R-:W4:Y:S04]  /*bc270*/  LDL.LU R57, [R1+0x1044] ;  /* 0x0010440001397983 */ /* 0x000f280000300800 */
[----:B------:R-:W4:Y:S04]  /*bc280*/  LDL.LU R58, [R1+0x1048] ;  /* 0x00104800013a7983 */ /* 0x000f280000300800 */
[----:B------:R-:W4:Y:S04]  /*bc290*/  LDL.LU R59, [R1+0x104c] ;  /* 0x00104c00013b7983 */ /* 0x000f280000300800 */
[----:B------:R-:W4:Y:S04]  /*bc2a0*/  LDL.LU R61, [R1+0x1030] ;  /* 0x00103000013d7983 */ /* 0x000f280000300800 */
[----:B0-----:R-:W4:Y:S01]  /*bc2b0*/  LDL.LU R2, [R1+0x1034] ;  /* 0x0010340001027983 */ /* 0x001f220000300800 */
[----:B------:R-:W-:-:S02]  /*bc2c0*/  IADD3 R48, P1, R3, R28, RZ ;  /* 0x0000001c03307210 */ /* 0x000fc40007f3e0ff */
[----:B---3--:R-:W-:Y:S02]  /*bc2d0*/  F2FP.SATFINITE.E5M2.F32.PACK_AB_MERGE_C R49, R43, R42, RZ ;  /* 0x0000002a2b31723e */ /* 0x008fe400048060ff */
[----:B------:R-:W3:Y:S04]  /*bc2e0*/  LDL.LU R42, [R1+0x1038] ;  /* 0x00103800012a7983 */ /* 0x000ee80000300800 */
[----:B------:R-:W3:Y:S04]  /*bc2f0*/  LDL.LU R43, [R1+0x103c] ;  /* 0x00103c00012b7983 */ /* 0x000ee80000300800 */
[----:B------:R0:W-:Y:S01]  /*bc300*/  STL [R1+0x5924], R49 ;  /* 0x0059243101007387 */ /* 0x0001e20000100800 */
[----:B------:R-:W-:-:S03]  /*bc310*/  F2FP.SATFINITE.E5M2.F32.PACK_AB_MERGE_C R0, R8, R0, RZ ;  /* 0x000000000800723e */ /* 0x000fc600048060ff */
[----:B-1----:R-:W3:Y:S04]  /*bc320*/  LDL.LU R47, [R1+0x1020] ;  /* 0x00102000012f7983 */ /* 0x002ee80000300800 */
[----:B------:R-:W3:Y:S04]  /*bc330*/  LDL.LU R46, [R1+0x1024] ;  /* 0x00102400012e7983 */ /* 0x000ee80000300800 */
[----:B------:R1:W-:Y:S01]  /*bc340*/  STL [R1+0x4ec], R0 ;  /* 0x0004ec0001007387 */ /* 0x0003e20000100800 */
[----:B0-----:R-:W-:Y:S01]  /*bc350*/  IMAD.X R49, R4, 0x1, R27, P1 ;  /* 0x0000000104317824 */ /* 0x001fe200008e061b */
[----:B------:R-:W-:-:S02]  /*bc360*/  IADD3 R44, P1, R3, R26, RZ ;  /* 0x0000001a032c7210 */ /* 0x000fc40007f3e0ff */
[----:B-1----:R-:W3:Y:S04]  /*bc370*/  LDL.LU R0, [R1+0x1028] ;  /* 0x0010280001007983 */ /* 0x002ee80000300800 */
[----:B------:R-:W3:Y:S04]  /*bc380*/  LDL.LU R8, [R1+0x102c] ;  /* 0x00102c0001087983 */ /* 0x000ee80000300800 */
[----:B------:R0:W-:Y:S02]  /*bc390*/  STL.64 [R1+0x1678], R48 ;  /* 0x0016783001007387 */ /* 0x0001e40000100a00 */
[----:B0-----:R-:W-:-:S02]  /*bc3a0*/  F2FP.SATFINITE.E5M2.F32.PACK_AB_MERGE_C R49, R53, R52, RZ ;  /* 0x000000343531723e */ /* 0x001fc400048060ff */
[----:B------:R-:W-:Y:S01]  /*bc3b0*/  F2FP.SATFINITE.E5M2.F32.PACK_AB_MERGE_C R48, R45, R60, RZ ;  /* 0x0000003c2d30723e */ /* 0x000fe200048060ff */
[----:B------:R-:W-:Y:S02]  /*bc3c0*/  IMAD.X R45, R4, 0x1, R25, P1 ;  /* 0x00000001042d7824 */ /* 0x000fe400008e0619 */
[----:B------:R-:W-:Y:S04]  /*bc3d0*/  STL [R1+0x4f4], R49 ;  /* 0x0004f43101007387 */ /* 0x000fe80000100800 */
[----:B------:R-:W-:Y:S01]  /*bc3e0*/  STL [R1+0x4c4], R48 ;  /* 0x0004c43001007387 */ /* 0x000fe20000100800 */
[----:B------:R-:W-:-:S03]  /*bc3f0*/  F2FP.SATFINITE.E5M2.F32.PACK_AB_MERGE_C R9, R39, R9, RZ ;  /* 0x000000092709723e */ /* 0x000fc600048060ff */
[----:B------:R-:W3:Y:S04]  /*bc400*/  LDL.LU R60, [R1+0x540] ;  /* 0x00054000013c7983 */ /* 0x000ee80000300800 */
[----:B------:R0:W-:Y:S04]  /*bc410*/  STL.64 [R1+0x1670], R44 ;  /* 0x0016702c01007387 */ /* 0x0001e80000100a00 */
[----:B0-----:R-:W3:Y:S01]  /*bc420*/  LDL.LU R45, [R1+0x544] ;  /* 0x00054400012d7983 */ /* 0x001ee20000300800 */
[----:B------:R-:W-:-:S03]  /*bc430*/  F2FP.SATFINITE.E5M2.F32.PACK_AB_MERGE_C R40, R41, R40, RZ ;  /* 0x000000282928723e */ /* 0x000fc600048060ff */
[----:B------:R0:W-:Y:S04]  /*bc440*/  STL [R1+0x4c8], R9 ;  /* 0x0004c80901007387 */ /* 0x0001e80000100800 */
[----:B0-----:R-:W3:Y:S04]  /*bc450*/  LDL.LU R9, [R1+0x548] ;  /* 0x0005480001097983 */ /* 0x001ee80000300800 */
[----:B------:R-:W3:Y:S04]  /*bc460*/  LDL.LU R39, [R1+0x54c] ;  /* 0x00054c0001277983 */ /* 0x000ee80000300800 */
[----:B------:R0:W-:Y:S04]  /*bc470*/  STL [R1+0x470], R40 ;  /* 0x0004702801007387 */ /* 0x0001e80000100800 */
[----:B0-----:R-:W3:Y:S04]  /*bc480*/  LDL.LU R40, [R1+0x1010] ;  /* 0x0010100001287983 */ /* 0x001ee80000300800 */
[----:B------:R-:W3:Y:S01]  /*bc490*/  LDL.LU R41, [R1+0x1014] ;  /* 0x0010140001297983 */ /* 0x000ee20000300800 */
[----:B------:R-:W-:-:S05]  /*bc4a0*/  IADD3 R48, P1, R3, R24, RZ ;  /* 0x0000001803307210 */ /* 0x000fca0007f3e0ff */
[----:B------:R-:W-:-:S05]  /*bc4b0*/  IMAD.X R49, R4, 0x1, R23, P1 ;  /* 0x0000000104317824 */ /* 0x000fca00008e0617 */
[----:B------:R0:W-:Y:S02]  /*bc4c0*/  STL.64 [R1+0x1668], R48 ;  /* 0x0016683001007387 */ /* 0x0001e40000100a00 */
[----:B0-----:R-:W-:-:S05]  /*bc4d0*/  IADD3 R48, P1, R3, R22, RZ ;  /* 0x0000001603307210 */ /* 0x001fca0007f3e0ff */
[----:B------:R-:W-:Y:S01]  /*bc4e0*/  IMAD.X R49, R4, 0x1, R21, P1 ;  /* 0x0000000104317824 */ /* 0x000fe200008e0615 */
[----:B--2---:R-:W-:-:S05]  /*bc4f0*/  F2FP.SATFINITE.E5M2.F32.PACK_AB_MERGE_C R50, R55, R54, RZ ;  /* 0x000000363732723e */ /* 0x004fca00048060ff */
[----:B------:R-:W-:Y:S01]  /*bc500*/  STL [R1+0x47c], R50 ;  /* 0x00047c3201007387 */ /* 0x000fe20000100800 */
[----:B----4-:R-:W-:-:S05]  /*bc510*/  F2FP.SATFINITE.E5M2.F32.PACK_AB_MERGE_C R44, R57, R56, RZ ;  /* 0x00000038392c723e */ /* 0x010fca00048060ff */
[----:B------:R0:W-:Y:S04]  /*bc520*/  STL [R1+0x438], R44 ;  /* 0x0004382c01007387 */ /* 0x0001e80000100800 */
[----:B------:R1:W-:Y:S01]  /*bc530*/  STL.64 [R1+0x1660], R48 ;  /* 0x0016603001007387 */ /* 0x0003e20000100a00 */
[----:B0-----:R-:W-:Y:S02]  /*bc540*/  F2FP.SATFINITE.E5M2.F32.PACK_AB_MERGE_C R44, R59, R58, RZ ;  /* 0x0000003a3b2c723e */ /* 0x001fe400048060ff */
[----:B------:R-:W-:Y:S02]  /*bc550*/  F2FP.SATFINITE.E5M2.F32.PACK_AB_MERGE_C R2, R2, R61, RZ ;  /* 0x0000003d0202723e */ /* 0x000fe400048060ff */
[----:B-1----:R-:W-:Y:S01]  /*bc560*/  IADD3 R48, P1, R3, R20, RZ ;  /* 0x0000001403307210 */ /* 0x002fe20007f3e0ff */
[----:B------:R-:W-:Y:S04]  /*bc570*/  STL [R1+0x440], R44 ;  /* 0x0004402c01007387 */ /* 0x000fe80000100800 */
[----:B------:R3:W-:Y:S01]  /*bc580*/  STL [R1+0x3f0], R2 ;  /* 0x0003f00201007387 */ /* 0x0007e20000100800 */
[----:B------:R-:W-:-:S05]  /*bc590*/  IMAD.X R49, R4, 0x1, R19, P1 ;  /* 0x0000000104317824 */ /* 0x000fca00008e0613 */
[----:B------:R-:W-:Y:S01]  /*bc5a0*/  STL.64 [R1+0x1658], R48 ;  /* 0x0016583001007387 */ /* 0x000fe20000100a00 */
[----:B---3--:R-:W-:Y:S02]  /*bc5b0*/  F2FP.SATFINITE.E5M2.F32.PACK_AB_MERGE_C R2, R43, R42, RZ ;  /* 0x0000002a2b02723e */ /* 0x008fe400048060ff */
[----:B------:R-:W-:-:S05]  /*bc5c0*/  IADD3 R42, P1, R3, R18, RZ ;  /* 0x00000012032a7210 */ /* 0x000fca0007f3e0ff */
[----:B------:R-:W-:Y:S01]  /*bc5d0*/  IMAD.X R43, R4, 0x1, R17, P1 ;  /* 0x00000001042b7824 */ /* 0x000fe200008e0611 */
[----:B------:R0:W-:Y:S04]  /*bc5e0*/  STL [R1+0x3f4], R2 ;  /* 0x0003f40201007387 */ /* 0x0001e80000100800 */
[----:B------:R1:W-:Y:S01]  /*bc5f0*/  STL.64 [R1+0x1650], R42 ;  /* 0x0016502a01007387 */ /* 0x0003e20000100a00 */
[----:B0-----:R-:W-:-:S03]  /*bc600*/  F2FP.SATFINITE.E5M2.F32.PACK_AB_MERGE_C R2, R46, R47, RZ ;  /* 0x0000002f2e02723e */ /* 0x001fc600048060ff */
[----:B-1----:R-:W2:Y:S04]  /*bc610*/  LDL.LU R42, [R1+0x1018] ;  /* 0x00101800012a7983 */ /* 0x002ea80000300800 */
[----:B------:R-:W2:Y:S01]  /*bc620*/  LDL.LU R43, [R1+0x101c] ;  /* 0x00101c00012b7983 */ /* 0x000ea20000300800 */
[----:B------:R-:W-:-:S03]  /*bc630*/  F2FP.SATFINITE.E5M2.F32.PACK_AB_MERGE_C R0, R8, R0, RZ ;  /* 0x000000000800723e */ /* 0x000fc600048060ff */
[----:B------:R-:W3:Y:S04]  /*bc640*/  LDL.LU R61, [R1+0x1000] ;  /* 0x00100000013d7983 */ /* 0x000ee80000300800 */
[----:B------:R0:W-:Y:S04]  /*bc650*/  STL [R1+0x334], R2 ;  /* 0x0003340201007387 */ /* 0x0001e80000100800 */
[----:B0-----:R-:W3:Y:S04]  /*bc660*/  LDL.LU R2, [R1+0x1004] ;  /* 0x0010040001027983 */ /* 0x001ee80000300800 */
[----:B------:R0:W-:Y:S04]  /*bc670*/  STL [R1+0x3c4], R0 ;  /* 0x0003c40001007387 */ /* 0x0001e80000100800 */
[----:B------:R-:W4:Y:S04]  /*bc680*/  LDL.LU R47, [R1+0x1008] ;  /* 0x00100800012f7983 */ /* 0x000f280000300800 */
[----:B------:R-:W4:Y:S01]  /*bc690*/  LDL.LU R46, [R1+0x100c] ;  /* 0x00100c00012e7983 */ /* 0x000f220000300800 */
[----:B------:R-:W-:Y:S01]  /*bc6a0*/  VIADD R3, R3, UR6 ;  /* 0x0000000603037c36 */ /* 0x000fe20008000000 */
[----:B------:R-:W-:-:S02]  /*bc6b0*/  ULDC UR6, c[0x0][0x248] ;  /* 0x0000920000067ab9 */ /* 0x000fc40000000800 */
[----:B0-----:R-:W4:Y:S02]  /*bc6c0*/  LDL.LU R0, [R1+0xff0] ;  /* 0x000ff00001007983 */ /* 0x001f240000300800 */
[----:B------:R-:W-:Y:S02]  /*bc6d0*/  SHF.R.S32.HI R4, RZ, 0x1f, R3 ;  /* 0x0000001fff047819 */ /* 0x000fe40000011403 */
[----:B------:R-:W4:Y:S01]  /*bc6e0*/  LDL.LU R8, [R1+0xff4] ;  /* 0x000ff40001087983 */ /* 0x000f220000300800 */
[----:B------:R-:W-:Y:S02]  /*bc6f0*/  IADD3 R44, P1, R3, R16, RZ ;  /* 0x00000010032c7210 */ /* 0x000fe40007f3e0ff */
[----:B------:R-:W-:-:S03]  /*bc700*/  F2FP.SATFINITE.E5M2.F32.PACK_AB_MERGE_C R48, R45, R60, RZ ;  /* 0x0000003c2d30723e */ /* 0x000fc600048060ff */
[----:B------:R-:W-:Y:S02]  /*bc710*/  IMAD.X R45, R4, 0x1, R38, P1 ;  /* 0x00000001042d7824 */ /* 0x000fe400008e0626 */
[----:B------:R-:W-:Y:S04]  /*bc720*/  STL [R1+0x200], R48 ;  /* 0x0002003001007387 */ /* 0x000fe80000100800 */
[----:B------:R-:W4:Y:S04]  /*bc730*/  LDL.LU R52, [R1+0xff8] ;  /* 0x000ff80001347983 */ /* 0x000f280000300800 */
[----:B------:R0:W-:Y:S01]  /*bc740*/  STL.64 [R1+0x1648], R44 ;  /* 0x0016482c01007387 */ /* 0x0001e20000100a00 */
[----:B------:R-:W-:-:S05]  /*bc750*/  F2FP.SATFINITE.E5M2.F32.PACK_AB_MERGE_C R39, R39, R9, RZ ;  /* 0x000000092727723e */ /* 0x000fca00048060ff */
        /* <DEDUP_REMOVED lines=14> */
[----:B------:R-:W-:-:S05]  /*bc840*/  IADD3 R40, P1, R3, R15, RZ ;  /* 0x0000000f03287210 */ /* 0x000fca0007f3e0ff */
[----:B------:R-:W-:-:S05]  /*bc850*/  IMAD.X R41, R4, 0x1, R37, P1 ;  /* 0x0000000104297824 */ /* 0x000fca00008e0625 */
[----:B------:R0:W-:Y:S01]  /*bc860*/  STL.64 [R1+0x1640], R40 ;  /* 0x0016402801007387 */ /* 0x0001e20000100a00 */
[----:B------:R-:W-:-:S03]  /*bc870*/  IADD3 R48, P1, R3, R14, RZ ;  /* 0x0000000e03307210 */ /* 0x000fc60007f3e0ff */
[----:B0-----:R-:W4:Y:S04]  /*bc880*/  LDL.LU R40, [R1+0xfc8] ;  /* 0x000fc80001287983 */ /* 0x001f280000300800 */
[----:B------:R-:W4:Y:S01]  /*bc890*/  LDL.LU R41, [R1+0xfcc] ;  /* 0x000fcc0001297983 */ /* 0x000f220000300800 */
[----:B------:R-:W-:Y:S01]  /*bc8a0*/  IMAD.X R49, R4, 0x1, R13, P1 ;  /* 0x0000000104317824 */ /* 0x000fe200008e060d */
[----:B--2---:R-:W-:-:S05]  /*bc8b0*/  F2FP.SATFINITE.E5M2.F32.PACK_AB_MERGE_C R42, R43, R42, RZ ;  /* 0x0000002a2b2a723e */ /* 0x004fca00048060ff */
[----:B------:R0:W-:Y:S04]  /*bc8c0*/  STL [R1+0x5110], R42 ;  /* 0x0051102a01007387 */ /* 0x0001e80000100800 */
[----:B0-----:R-:W2:Y:S01]  /*bc8d0*/  LDL.LU R42, [R1+0xfb0] ;  /* 0x000fb000012a7983 */ /* 0x001ea20000300800 */
[----:B---3--:R-:W-:-:S03]  /*bc8e0*/  F2FP.SATFINITE.E5M2.F32.PACK_AB_MERGE_C R2, R2, R61, RZ ;  /* 0x0000003d0202723e */ /* 0x008fc600048060ff */
[----:B------:R-:W2:Y:S04]  /*bc8f0*/  LDL.LU R43, [R1+0xfb4] ;  /* 0x000fb400012b7983 */ /* 0x000ea80000300800 */
[----:B------:R4:W-:Y:S04]  /*bc900*/  STL [R1+0x4fe4], R2 ;  /* 0x004fe40201007387 */ /* 0x0009e80000100800 */
[----:B------:R-:W3:Y:S01]  /*bc910*/  LDL.LU R61, [R1+0xfb8] ;  /* 0x000fb800013d7983 */ /* 0x000ee20000300800 */
[----:B----4-:R-:W-:-:S03]  /*bc920*/  F2FP.SATFINITE.E5M2.F32.PACK_AB_MERGE_C R2, R46, R47, RZ ;  /* 0x0000002f2e02723e */ /* 0x010fc600048060ff */
[----:B------:R-:W-:Y:S04]  /*bc930*/  STL.64 [R1+0x1638], R48 ;  /* 0x0016383001007387 */ /* 0x000fe80000100a00 */
[----:B------:R0:W-:Y:S01]  /*bc940*/  STL [R1+0x4fec], R2 ;  /* 0x004fec0201007387 */ /* 0x0001e20000100800 */
[----:B------:R-:W-:-:S03]  /*bc950*/  F2FP.SATFINITE.E5M2.F32.PACK_AB_MERGE_C R0, R8, R0, RZ ;  /* 0x000000000800723e */ /* 0x000fc600048060ff */
[----:B0-----:R-:W3:Y:S01]  /*bc960*/  LDL.LU R2, [R1+0xfbc] ;  /* 0x000fbc0001027983 */ /* 0x001ee20000300800 */
[----:B------:R-:W-:-:S03]  /*bc970*/  IADD3 R48, P1, R3, R12, RZ ;  /* 0x0000000c03307210 */ /* 0x000fc60007f3e0ff */
[----:B------:R0:W-:Y:S02]  /*bc980*/  STL [R1+0x4f18], R0 ;  /* 0x004f180001007387 */ /* 0x0001e40000100800 */
[----:B------:R-:W-:Y:S02]  /*bc990*/  IMAD.X R49, R4, 0x1, R11, P1 ;  /* 0x0000000104317824 */ /* 0x000fe400008e060b */
[----:B------:R-:W4:Y:S04]  /*bc9a0*/  LDL.LU R47, [R1+0xfa0] ;  /* 0x000fa000012f7983 */ /* 0x000f280000300800 */
[----:B------:R-:W4:Y:S04]  /*bc9b0*/  LDL.LU R46, [R1+0xfa4] ;  /* 0x000fa400012e7983 */ /* 0x000f280000300800 */
[----:B0-----:R-:W4:Y:S04]  /*bc9c0*/  LDL.LU R0, [R1+0xfa8] ;  /* 0x000fa80001007983 */ /* 0x001f280000300800 */
[----:B------:R-:W4:Y:S04]  /*bc9d0*/  LDL.LU R8, [R1+0xfac] ;  /* 0x000fac0001087983 */ /* 0x000f280000300800 */
[----:B------:R0:W-:Y:S04]  /*bc9e0*/  STL.64 [R1+0x5a20], R12 ;  /* 0x005a200c01007387 */ /* 0x0001e80000100a00 */
[----:B------:R1:W-:Y:S01]  /*bc9f0*/  STL.64 [R1+0x1630], R48 ;  /* 0x0016303001007387 */ /* 0x0003e20000100a00 */
[----:B0-----:R-:W-:-:S02]  /*bca00*/  IADD3 R12, P1, R3, R10, RZ ;  /* 0x0000000a030c7210 */ /* 0x001fc40007f3e0ff */
[----:B-1----:R-:W-:-:S03]  /*bca10*/  F2FP.SATFINITE.E5M2.F32.PACK_AB_MERGE_C R48, R53, R52, RZ ;  /* 0x000000343530723e */ /* 0x002fc600048060ff */
[----:B------:R-:W-:Y:S02]  /*bca20*/  IMAD.X R13, R4, 0x1, R7, P1 ;  /* 0x00000001040d7824 */ /* 0x000fe400008e0607 */
[----:B------:R0:W-:Y:S01]  /*bca30*/  STL [R1+0x4f40], R48 ;  /* 0x004f403001007387 */ /* 0x0001e20000100800 */
[----:B------:R-:W-:-:S05]  /*bca40*/  F2FP.SATFINITE.E5M2.F32.PACK_AB_MERGE_C R44, R55, R54, RZ ;  /* 0x00000036372c723e */ /* 0x000fca00048060ff */
[----:B------:R1:W-:Y:S04]  /*bca50*/  STL [R1+0x4e88], R44 ;  /* 0x004e882c01007387 */ /* 0x0003e80000100800 */
[----:B------:R1:W-:Y:S01]  /*bca60*/  STL.64 [R1+0x1628], R12 ;  /* 0x0016280c01007387 */ /* 0x0003e20000100a00 */
[----:B0-----:R-:W-:Y:S02]  /*bca70*/  F2FP.SATFINITE.E5M2.F32.PACK_AB_MERGE_C R48, R57, R56, RZ ;  /* 0x000000383930723e */ /* 0x001fe400048060ff */
[----:B-1----:R-:W-:Y:S02]  /*bca80*/  F2FP.SATFINITE.E5M2.F32.PACK_AB_MERGE_C R44, R59, R58, RZ ;  /* 0x0000003a3b2c723e */ /* 0x002fe400048060ff */
[----:B------:R-:W-:Y:S01]  /*bca90*/  IADD3 R12, P1, R3, R6, RZ ;  /* 0x00000006030c7210 */ /* 0x000fe20007f3e0ff */
[----:B------:R-:W-:Y:S04]  /*bcaa0*/  STL [R1+0x4e90], R48 ;  /* 0x004e903001007387 */ /* 0x000fe80000100800 */
[----:B------:R-:W-:Y:S01]  /*bcab0*/  IMAD.X R13, R4, 0x1, R5, P1 ;  /* 0x00000001040d7824 */ /* 0x000fe200008e0605 */
[----:B------:R-:W-:Y:S04]  /*bcac0*/  STL [R1+0x4dd0], R44 ;  /* 0x004dd02c01007387 */ /* 0x000fe80000100800 */
[----:B------:R0:W-:Y:S02]  /*bcad0*/  STL.64 [R1+0x1620], R12 ;  /* 0x0016200c01007387 */ /* 0x0001e40000100a00 */
[----:B0-----:R-:W-:-:S02]  /*bcae0*/  F2FP.SATFINITE.E5M2.F32.PACK_AB_MERGE_C R13, R45, R60, RZ ;  /* 0x0000003c2d0d723e */ /* 0x001fc400048060ff */
[----:B------:R-:W-:Y:S02]  /*bcaf0*/  F2FP.SATFINITE.E5M2.F32.PACK_AB_MERGE_C R12, R39, R9, RZ ;  /* 0x00000009270c723e */ /* 0x000fe400048060ff */
[----:B------:R-:W4:Y:S04]  /*bcb00*/  LDL.LU R9, [R1+0xf90] ;  /* 0x000f900001097983 */ /* 0x000f280000300800 */
[----:B------:R-:W-:Y:S04]  /*bcb10*/  STL [R1+0x51bc], R13 ;  /* 0x0051bc0d01007387 */ /* 0x000fe80000100800 */
[----:B------:R-:W4:Y:S04]  /*bcb20*/  LDL.LU R39, [R1+0xf94] ;  /* 0x000f940001277983 */ /* 0x000f280000300800 */
[----:B------:R0:W-:Y:S01]  /*bcb30*/  STL [R1+0x4d38], R12 ;  /* 0x004d380c01007387 */ /* 0x0001e20000100800 */
[----:B------:R-:W-:-:S02]  /*bcb40*/  F2FP.SATFINITE.E5M2.F32.PACK_AB_MERGE_C R45, R41, R40, RZ ;  /* 0x00000028292d723e */ /* 0x000fc400048060ff */
[----:B0-----:R-:W-:-:S03]  /*bcb50*/  IADD3 R12, P1, R3, R36, RZ ;  /* 0x00000024030c7210 */ /* 0x001fc60007f3e0ff */
[----:B------:R-:W-:Y:S02]  /*bcb60*/  STL [R1+0x5890], R45 ;  /* 0x0058902d01007387 */ /* 0x000fe40000100800 */
[----:B------:R-:W-:-:S05]  /*bcb70*/  IMAD.X R13, R4, 0x1, R35, P1 ;  /* 0x00000001040d7824 */ /* 0x000fca00008e0623 */
[----:B------:R2:W-:Y:S04]  /*bcb80*/  STL.64 [R1+0x1618], R12 ;  /* 0x0016180c01007387 */ /* 0x0005e80000100a00 */
[----:B------:R-:W4:Y:S04]  /*bcb90*/  LDL.LU R40, [R1+0xf98] ;  /* 0x000f980001287983 */ /* 0x000f280000300800 */
[----:B------:R-:W4:Y:S01]  /*bcba0*/  LDL.LU R41, [R1+0xf9c] ;  /* 0x000f9c0001297983 */ /* 0x000f220000300800 */
[----:B--2---:R-:W-:-:S05]  /*bcbb0*/  F2FP.SATFINITE.E5M2.F32.PACK_AB_MERGE_C R12, R43, R42, RZ ;  /* 0x0000002a2b0c723e */ /* 0x004fca00048060ff */
[----:B------:R0:W-:Y:S04]  /*bcbc0*/  STL [R1+0x548], R12 ;  /* 0x0005480c01007387 */ /* 0x0001e80000100800 */
[----:B------:R-:W2:Y:S04]  /*bcbd0*/  LDL.LU R42, [R1+0xf80] ;  /* 0x000f8000012a7983 */ /* 0x000ea80000300800 */
[----:B------:R-:W2:Y:S01]  /*bcbe0*/  LDL.LU R43, [R1+0xf84] ;  /* 0x000f8400012b7983 */ /* 0x000ea20000300800 */
[----:B0-----:R-:W-:-:S05]  /*bcbf0*/  IADD3 R12, P1, R3, R34, RZ ;  /* 0x00000022030c7210 */ /* 0x001fca0007f3e0ff */
[----:B------:R-:W-:Y:S01]  /*bcc00*/  IMAD.X R13, R4, 0x1, R33, P1 ;  /* 0x00000001040d7824 */ /* 0x000fe200008e0621 */
[----:B---3--:R-:W-:-:S05]  /*bcc10*/  F2FP.SATFINITE.E5M2.F32.PACK_AB_MERGE_C R59, R2, R61, RZ ;  /* 0x0000003d023b723e */ /* 0x008fca00048060ff */
[----:B------:R-:W-:Y:S04]  /*bcc20*/  STL [R1+0x58a8], R59 ;  /* 0x0058a83b01007387 */ /* 0x000fe80000100800 */
[----:B------:R0:W-:Y:S01]  /*bcc30*/  STL.64 [R1+0x1610], R12 ;  /* 0x0016100c01007387 */ /* 0x0001e20000100a00 */
[----:B----4-:R-:W-:Y:S02]  /*bcc40*/  F2FP.SATFINITE.E5M2.F32.PACK_AB_MERGE_C R2, R46, R47, RZ ;  /* 0x0000002f2e02723e */ /* 0x010fe400048060ff */
[----:B0-----:R-:W-:-:S03]  /*bcc50*/  IADD3 R12, P1, R3, R32, RZ ;  /* 0x00000020030c7210 */ /* 0x001fc60007f3e0ff */
[----:B------:R-:W-:Y:S02]  /*bcc60*/  STL [R1+0x540], R2 ;  /* 0x0005400201007387 */ /* 0x000fe40000100800 */
[----:B------:R-:W-:-:S05]  /*bcc70*/  IMAD.X R13, R4, 0x1, R31, P1 ;  /* 0x00000001040d7824 */ /* 0x000fca00008e061f */
[----:B------:R0:W-:Y:S04]  /*bcc80*/  STL.64 [R1+0x1608], R12 ;  /* 0x0016080c01007387 */ /* 0x0001e80000100a00 */
[----:B0-----:R-:W3:Y:S04]  /*bcc90*/  LDL.LU R13, [R1+0xf88] ;  /* 0x000f8800010d7983 */ /* 0x001ee80000300800 */
        /* <DEDUP_REMOVED lines=9> */
[----:B------:R-:W-:-:S03]  /*bcd30*/  F2FP.SATFINITE.E5M2.F32.PACK_AB_MERGE_C R53, R8, R0, RZ ;  /* 0x000000000835723e */ /* 0x000fc600048060ff */
[----:B------:R-:W4:Y:S04]  /*bcd40*/  LDL.LU R58, [R1+0xf50] ;  /* 0x000f5000013a7983 */ /* 0x000f280000300800 */
[----:B------:R-:W4:Y:S04]  /*bcd50*/  LDL.LU R60, [R1+0xf54] ;  /* 0x000f5400013c7983 */ /* 0x000f280000300800 */
[----:B------:R-:W-:Y:S04]  /*bcd60*/  STL [R1+0x58c4], R53 ;  /* 0x0058c43501007387 */ /* 0x000fe80000100800 */
[----:B------:R-:W4:Y:S04]  /*bcd70*/  LDL.LU R0, [R1+0xf58] ;  /* 0x000f580001007983 */ /* 0x000f280000300800 */
[----:B------:R-:W4:Y:S01]  /*bcd80*/  LDL.LU R8, [R1+0xf5c] ;  /* 0x000f5c0001087983 */ /* 0x000f220000300800 */
[----:B------:R-:W-:-:S05]  /*bcd90*/  F2FP.SATFINITE.E5M2.F32.PACK_AB_MERGE_C R2, R39, R9, RZ ;  /* 0x000000092702723e */ /* 0x000fca00048060ff */
[----:B------:R0:W-:Y:S04]  /*bcda0*/  STL [R1+0x4f0], R2 ;  /* 0x0004f00201007387 */ /* 0x0001e80000100800 */
[----:B------:R-:W4:Y:S04]  /*bcdb0*/  LDL.LU R9, [R1+0xf40] ;  /* 0x000f400001097983 */ /* 0x000f280000300800 */
[----:B------:R-:W4:Y:S01]  /*bcdc0*/  LDL.LU R39, [R1+0xf44] ;  /* 0x000f440001277983 */ /* 0x000f220000300800 */
[----:B------:R-:W-:-:S05]  /*bcdd0*/  IADD3 R46, P1, R3, R30, RZ ;  /* 0x0000001e032e7210 */ /* 0x000fca0007f3e0ff */
[----:B------:R-:W-:Y:S01]  /*bcde0*/  IMAD.X R47, R4, 0x1, R29, P1 ;  /* 0x00000001042f7824 */ /* 0x000fe200008e061d */
[----:B------:R-:W-:-:S05]  /*bcdf0*/  F2FP.SATFINITE.E5M2.F32.PACK_AB_MERGE_C R50, R41, R40, RZ ;  /* 0x000000282932723e */ /* 0x000fca00048060ff */
[----:B------:R-:W-:Y:S04]  /*bce00*/  STL [R1+0x591c], R50 ;  /* 0x00591c3201007387 */ /* 0x000fe80000100800 */
[----:B------:R1:W-:Y:S04]  /*bce10*/  STL.64 [R1+0x1600], R46 ;  /* 0x0016002e01007387 */ /* 0x0003e80000100a00 */
[----:B------:R-:W4:Y:S04]  /*bce20*/  LDL.LU R61, [R1+0xf48] ;  /* 0x000f4800013d7983 */ /* 0x000f280000300800 */
[----:B0-----:R-:W4:Y:S01]  /*bce30*/  LDL.LU R2, [R1+0xf4c] ;  /* 0x000f4c0001027983 */ /* 0x001f220000300800 */
[----:B--2---:R-:W-:-:S02]  /*bce40*/  F2FP.SATFINITE.E5M2.F32.PACK_AB_MERGE_C R12, R43, R42, RZ ;  /* 0x0000002a2b0c723e */ /* 0x004fc400048060ff */
[----:B------:R-:W-:-:S03]  /*bce50*/  IADD3 R42, P1, R3, R28, RZ ;  /* 0x0000001c032a7210 */ /* 0x000fc60007f3e0ff */
[----:B------:R0:W-:Y:S02]  /*bce60*/  STL [R1+0x4c0], R12 ;  /* 0x0004c00c01007387 */ /* 0x0001e40000100800 */
[----:B------:R-:W-:Y:S02]  /*bce70*/  IMAD.X R43, R4, 0x1, R27, P1 ;  /* 0x00000001042b7824 */ /* 0x000fe400008e061b */
[----:B-1----:R-:W2:Y:S04]  /*bce80*/  LDL.LU R47, [R1+0xf30] ;  /* 0x000f3000012f7983 */ /* 0x002ea80000300800 */
[----:B------:R-:W2:Y:S01]  /*bce90*/  LDL.LU R46, [R1+0xf34] ;  /* 0x000f3400012e7983 */ /* 0x000ea20000300800 */
[----:B0-----:R-:W-:-:S03]  /*bcea0*/  IADD3 R12, P1, R3, R26, RZ ;  /* 0x0000001a030c7210 */ /* 0x001fc60007f3e0ff */
[----:B------:R-:W2:Y:S04]  /*bceb0*/  LDL.LU R40, [R1+0xf38] ;  /* 0x000f380001287983 */ /* 0x000ea80000300800 */
[----:B------:R-:W2:Y:S04]  /*bcec0*/  LDL.LU R41, [R1+0xf3c] ;  /* 0x000f3c0001297983 */ /* 0x000ea80000300800 */
[----:B------:R0:W-:Y:S04]  /*bced0*/  STL.64 [R1+0x15f8], R42 ;  /* 0x0015f82a01007387 */ /* 0x0001e80000100a00 */
[----:B0-----:R-:W2:Y:S04]  /*bcee0*/  LDL.LU R42, [R1+0x530] ;  /* 0x00053000012a7983 */ /* 0x001ea80000300800 */
[----:B------:R-:W2:Y:S01]  /*bcef0*/  LDL.LU R43, [R1+0x534] ;  /* 0x00053400012b7983 */ /* 0x000ea20000300800 */
[----:B---3--:R-:W-:Y:S01]  /*bcf00*/  F2FP.SATFINITE.E5M2.F32.PACK_AB_MERGE_C R45, R49, R13, RZ ;  /* 0x0000000d312d723e */ /* 0x008fe200048060ff */
[----:B------:R-:W-:Y:S01]  /*bcf10*/  IMAD.X R13, R4, 0x1, R25, P1 ;  /* 0x00000001040d7824 */ /* 0x000fe200008e0619 */
[----:B----4-:R-:W-:-:S03]  /*bcf20*/  F2FP.SATFINITE.E5M2.F32.PACK_AB_MERGE_C R44, R44, R48, RZ ;  /* 0x000000302c2c723e */ /* 0x010fc600048060ff */
[----:B------:R0:W-:Y:S04]  /*bcf30*/  STL [R1+0x4d0], R45 ;  /* 0x0004d02d01007387 */ /* 0x0001e80000100800 */
[----:B------:R1:W-:Y:S01]  /*bcf40*/  STL [R1+0x478], R44 ;  /* 0x0004782c01007387 */ /* 0x0003e20000100800 */
[----:B0-----:R-:W-:-:S03]  /*bcf50*/  F2FP.SATFINITE.E5M2.F32.PACK_AB_MERGE_C R45, R52, R51, RZ ;  /* 0x00000033342d723e */ /* 0x001fc600048060ff */
[----:B------:R0:W-:Y:S01]  /*bcf60*/  STL.64 [R1+0x15f0], R12 ;  /* 0x0015f00c01007387 */ /* 0x0001e20000100a00 */
[----:B-1----:R-:W-:-:S03]  /*bcf70*/  F2FP.SATFINITE.E5M2.F32.PACK_AB_MERGE_C R44, R55, R54, RZ ;  /* 0x00000036372c723e */ /* 0x002fc600048060ff */
[----:B------:R-:W-:Y:S04]  /*bcf80*/  STL [R1+0x480], R45 ;  /* 0x0004802d01007387 */ /* 0x000fe80000100800 */
[----:B------:R1:W-:Y:S01]  /*bcf90*/  STL [R1+0x43c], R44 ;  /* 0x00043c2c01007387 */ /* 0x0003e20000100800 */
[----:B0-----:R-:W-:-:S05]  /*bcfa0*/  IADD3 R12, P1, R3, R24, RZ ;  /* 0x00000018030c7210 */ /* 0x001fca0007f3e0ff */
[----:B------:R-:W-:Y:S01]  /*bcfb0*/  IMAD.X R13, R4, 0x1, R23, P1 ;  /* 0x00000001040d7824 */ /* 0x000fe200008e0617 */
[----:B-1----:R-:W-:-:S05]  /*bcfc0*/  F2FP.SATFINITE.E5M2.F32.PACK_AB_MERGE_C R44, R57, R56, RZ ;  /* 0x00000038392c723e */ /* 0x002fca00048060ff */
[----:B------:R0:W-:Y:S04]  /*bcfd0*/  STL [R1+0x5804], R44 ;  /* 0x0058042c01007387 */ /* 0x0001e80000100800 */
[----:B------:R1:W-:Y:S01]  /*bcfe0*/  STL.64 [R1+0x15e8], R12 ;  /* 0x0015e80c01007387 */ /* 0x0003e20000100a00 */
[----:B0-----:R-:W-:Y:S02]  /*bcff0*/  F2FP.SATFINITE.E5M2.F32.PACK_AB_MERGE_C R44, R60, R58, RZ ;  /* 0x0000003a3c2c723e */ /* 0x001fe400048060ff */
[----:B-1----:R-:W-:-:S03]  /*bd000*/  IADD3 R12, P1, R3, R22, RZ ;  /* 0x00000016030c7210 */ /* 0x002fc60007f3e0ff */
[----:B------:R0:W-:Y:S02]  /*bd010*/  STL [R1+0x3f8], R44 ;  /* 0x0003f82c01007387 */ /* 0x0001e40000100800 */
[----:B------:R-:W-:Y:S01]  /*bd020*/  IMAD.X R13, R4, 0x1, R21, P1 ;  /* 0x00000001040d7824 */ /* 0x000fe200008e0615 */
[----:B0-----:R-:W-:Y:S02]  /*bd030*/  F2FP.SATFINITE.E5M2.F32.PACK_AB_MERGE_C R44, R8, R0, RZ ;  /* 0x00000000082c723e */ /* 0x001fe400048060ff */
[----:B------:R-:W-:-:S03]  /*bd040*/  F2FP.SATFINITE.E5M2.F32.PACK_AB_MERGE_C R9, R39, R9, RZ ;  /* 0x000000092709723e */ /* 0x000fc600048060ff */
[----:B------:R-:W-:Y:S04]  /*bd050*/  STL [R1+0x5960], R44 ;  /* 0x0059602c01007387 */ /* 0x000fe80000100800 */
[----:B------:R-:W-:Y:S04]  /*bd060*/  STL.64 [R1+0x15e0], R12 ;  /* 0x0015e00c01007387 */ /* 0x000fe80000100a00 */
[----:B------:R-:W3:Y:S04]  /*bd070*/  LDL.LU R0, [R1+0x538] ;  /* 0x0005380001007983 */ /* 0x000ee80000300800 */
[----:B------:R-:W3:Y:S04]  /*bd080*/  LDL.LU R8, [R1+0x53c] ;  /* 0x00053c0001087983 */ /* 0x000ee80000300800 */
[----:B------:R0:W-:Y:S04]  /*bd090*/  STL [R1+0x33c], R9 ;  /* 0x00033c0901007387 */ /* 0x0001e80000100800 */
[----:B0-----:R-:W4:Y:S04]  /*bd0a0*/  LDL.LU R9, [R1+0xf20] ;  /* 0x000f200001097983 */ /* 0x001f280000300800 */
[----:B------:R-:W4:Y:S01]  /*bd0b0*/  LDL.LU R39, [R1+0xf24] ;  /* 0x000f240001277983 */ /* 0x000f220000300800 */
[----:B------:R-:W-:-:S05]  /*bd0c0*/  IADD3 R12, P1, R3, R20, RZ ;  /* 0x00000014030c7210 */ /* 0x000fca0007f3e0ff */
[----:B------:R-:W-:Y:S01]  /*bd0d0*/  IMAD.X R13, R4, 0x1, R19, P1 ;  /* 0x00000001040d7824 */ /* 0x000fe200008e0613 */
[----:B------:R-:W-:-:S04]  /*bd0e0*/  F2FP.SATFINITE.E5M2.F32.PACK_AB_MERGE_C R2, R2, R61, RZ ;  /* 0x0000003d0202723e */ /* 0x000fc800048060ff */
[----:B------:R0:W-:Y:S04]  /*bd0f0*/  STL.64 [R1+0x15d8], R12 ;  /* 0x0015d80c01007387 */ /* 0x0001e80000100a00 */
[----:B------:R2:W-:Y:S01]  /*bd100*/  STL [R1+0x3c8], R2 ;  /* 0x0003c80201007387 */ /* 0x0005e20000100800 */
[----:B0-----:R-:W-:-:S05]  /*bd110*/  IADD3 R12, P1, R3, R18, RZ ;  /* 0x00000012030c7210 */ /* 0x001fca0007f3e0ff */
[----:B------:R-:W-:Y:S02]  /*bd120*/  IMAD.X R13, R4, 0x1, R17, P1 ;  /* 0x00000001040d7824 */ /* 0x000fe400008e0611 */
[----:B------:R-:W-:Y:S01]  /*bd130*/  VIADD R3, R3, UR6 ;  /* 0x0000000603037c36 */ /* 0x000fe20008000000 */
[----:B------:R-:W-:-:S04]  /*bd140*/  ULDC UR6, c[0x0][0x248] ;  /* 0x0000920000067ab9 */ /* 0x000fc80000000800 */
[----:B------:R-:W-:Y:S02]  /*bd150*/  SHF.R.S32.HI R4, RZ, 0x1f, R3 ;  /* 0x0000001fff047819 */ /* 0x000fe40000011403 */
[----:B--2---:R-:W-:Y:S02]  /*bd160*/  F2FP.SATFINITE.E5M2.F32.PACK_AB_MERGE_C R2, R46, R47, RZ ;  /* 0x0000002f2e02723e */ /* 0x004fe400048060ff */
[----:B------:R-:W-:-:S05]  /*bd170*/  F2FP.SATFINITE.E5M2.F32.PACK_AB_MERGE_C R51, R41, R40, RZ ;  /* 0x000000282933723e */ /* 0x000fca00048060ff */
[----:B------:R-:W-:Y:S04]  /*bd180*/  STL [R1+0x5990], R51 ;  /* 0x0059903301007387 */ /* 0x000fe80000100800 */
[----:B------:R-:W-:Y:S04]  /*bd190*/  STL.64 [R1+0x15d0], R12 ;  /* 0x0015d00c01007387 */ /* 0x000fe80000100a00 */
[----:B------:R0:W-:Y:S04]  /*bd1a0*/  STL [R1+0x214], R2 ;  /* 0x0002140201007387 */ /* 0x0001e80000100800 */
[----:B------:R-:W2:Y:S04]  /*bd1b0*/  LDL.LU R44, [R1+0xf28] ;  /* 0x000f2800012c7983 */ /* 0x000ea80000300800 */
[----:B------:R-:W2:Y:S01]  /*bd1c0*/  LDL.LU R50, [R1+0xf2c] ;  /* 0x000f2c0001327983 */ /* 0x000ea20000300800 */
[----:B0-----:R-:W-:-:S05]  /*bd1d0*/  F2FP.SATFINITE.E5M2.F32.PACK_AB_MERGE_C R2, R43, R42, RZ ;  /* 0x0000002a2b02723e */ /* 0x001fca00048060ff */
[----:B------:R-:W-:Y:S04]  /*bd1e0*/  STL [R1+0x1e0], R2 ;  /* 0x0001e00201007387 */ /* 0x000fe80000100800 */
        /* <DEDUP_REMOVED lines=17> */
[----:B------:R0:W-:Y:S02]  /*bd300*/  STL.64 [R1+0x15c8], R12 ;  /* 0x0015c80c01007387 */ /* 0x0001e40000100a00 */
[----:B0-----:R-:W-:-:S05]  /*bd310*/  IADD3 R12, P1, R3, R15, RZ ;  /* 0x0000000f030c7210 */ /* 0x001fca0007f3e0ff */
[----:B------:R-:W-:Y:S01]  /*bd320*/  IMAD.X R13, R4, 0x1, R37, P1 ;  /* 0x00000001040d7824 */ /* 0x000fe200008e0625 */
[----:B---3--:R-:W-:-:S05]  /*bd330*/  F2FP.SATFINITE.E5M2.F32.PACK_AB_MERGE_C R2, R8, R0, RZ ;  /* 0x000000000802723e */ /* 0x008fca00048060ff */
[----:B------:R0:W-:Y:S04]  /*bd340*/  STL [R1+0x1e4], R2 ;  /* 0x0001e40201007387 */ /* 0x0001e80000100800 */
[----:B------:R-:W3:Y:S01]  /*bd350*/  LDL.LU R57, [R1+0xeec] ;  /* 0x000eec0001397983 */ /* 0x000ee20000300800 */
[----:B----4-:R-:W-:-:S05]  /*bd360*/  F2FP.SATFINITE.E5M2.F32.PACK_AB_MERGE_C R0, R39, R9, RZ ;  /* 0x000000092700723e */ /* 0x010fca00048060ff */
[----:B------:R1:W-:Y:S04]  /*bd370*/  STL [R1+0x509c], R0 ;  /* 0x00509c0001007387 */ /* 0x0003e80000100800 */
[----:B------:R-:W4:Y:S04]  /*bd380*/  LDL.LU R58, [R1+0xed0] ;  /* 0x000ed000013a7983 */ /* 0x000f280000300800 */
[----:B------:R-:W4:Y:S04]  /*bd390*/  LDL.LU R60, [R1+0xed4] ;  /* 0x000ed400013c7983 */ /* 0x000f280000300800 */
[----:B------:R-:W4:Y:S04]  /*bd3a0*/  LDL.LU R61, [R1+0xed8] ;  /* 0x000ed800013d7983 */ /* 0x000f280000300800 */
[----:B0-----:R-:W4:Y:S04]  /*bd3b0*/  LDL.LU R2, [R1+0xedc] ;  /* 0x000edc0001027983 */ /* 0x001f280000300800 */
[----:B-1----:R-:W4:Y:S04]  /*bd3c0*/  LDL.LU R0, [R1+0xec0] ;  /* 0x000ec00001007983 */ /* 0x002f280000300800 */
[----:B------:R-:W4:Y:S04]  /*bd3d0*/  LDL.LU R8, [R1+0xec4] ;  /* 0x000ec40001087983 */ /* 0x000f280000300800 */
[----:B------:R0:W-:Y:S04]  /*bd3e0*/  STL.64 [R1+0x15c0], R12 ;  /* 0x0015c00c01007387 */ /* 0x0001e80000100a00 */
[----:B0-----:R-:W3:Y:S04]  /*bd3f0*/  LDL.LU.64 R12, [R1+0x5a20] ;  /* 0x005a2000010c7983 */ /* 0x001ee80000300a00 */
[----:B------:R-:W4:Y:S04]  /*bd400*/  LDL.LU R9, [R1+0xec8] ;  /* 0x000ec80001097983 */ /* 0x000f280000300800 */
[----:B------:R-:W4:Y:S01]  /*bd410*/  LDL.LU R39, [R1+0xecc] ;  /* 0x000ecc0001277983 */ /* 0x000f220000300800 */
[----:B--2---:R-:W-:-:S02]  /*bd420*/  F2FP.SATFINITE.E5M2.F32.PACK_AB_MERGE_C R50, R50, R44, RZ ;  /* 0x0000002c3232723e */ /* 0x004fc400048060ff */
[----:B------:R-:W-:Y:S02]  /*bd430*/  F2FP.SATFINITE.E5M2.F32.PACK_AB_MERGE_C R44, R41, R40, RZ ;  /* 0x00000028292c723e */ /* 0x000fe400048060ff */
[----:B------:R-:W2:Y:S04]  /*bd440*/  LDL.LU R40, [R1+0xeb0] ;  /* 0x000eb00001287983 */ /* 0x000ea80000300800 */
[----:B------:R0:W-:Y:S04]  /*bd450*/  STL [R1+0x50b0], R50 ;  /* 0x0050b03201007387 */ /* 0x0001e80000100800 */
[----:B------:R-:W2:Y:S01]  /*bd460*/  LDL.LU R41, [R1+0xeb4] ;  /* 0x000eb40001297983 */ /* 0x000ea20000300800 */
[----:B0-----:R-:W-:-:S03]  /*bd470*/  IADD3 R50, P1, R3, R14, RZ ;  /* 0x0000000e03327210 */ /* 0x001fc60007f3e0ff */
[----:B------:R0:W-:Y:S01]  /*bd480*/  STL [R1+0x4f64], R44 ;  /* 0x004f642c01007387 */ /* 0x0001e20000100800 */
[----:B------:R-:W-:Y:S02]  /*bd490*/  F2FP.SATFINITE.E5M2.F32.PACK_AB_MERGE_C R49, R49, R45, RZ ;  /* 0x0000002d3131723e */ /* 0x000fe400048060ff */
[----:B------:R-:W-:Y:S01]  /*bd4a0*/  F2FP.SATFINITE.E5M2.F32.PACK_AB_MERGE_C R42, R43, R42, RZ ;  /* 0x0000002a2b2a723e */ /* 0x000fe200048060ff */
[----:B---3--:R-:W-:Y:S01]  /*bd4b0*/  IMAD.X R51, R4, 0x1, R13, P1 ;  /* 0x0000000104337824 */ /* 0x008fe200008e060d */
[----:B0-----:R-:W-:-:S04]  /*bd4c0*/  IADD3 R44, P1, R3, R12, RZ ;  /* 0x0000000c032c7210 */ /* 0x001fc80007f3e0ff */
[----:B------:R0:W-:Y:S01]  /*bd4d0*/  STL.64 [R1+0x15b8], R50 ;  /* 0x0015b83201007387 */ /* 0x0001e20000100a00 */
[----:B------:R-:W-:Y:S01]  /*bd4e0*/  IMAD.X R45, R4, 0x1, R11, P1 ;  /* 0x00000001042d7824 */ /* 0x000fe200008e060b */
[----:B0-----:R-:W-:-:S05]  /*bd4f0*/  F2FP.SATFINITE.E5M2.F32.PACK_AB_MERGE_C R50, R59, R53, RZ ;  /* 0x000000353b32723e */ /* 0x001fca00048060ff */
[----:B------:R-:W-:Y:S04]  /*bd500*/  STL [R1+0x4fac], R50 ;  /* 0x004fac3201007387 */ /* 0x000fe80000100800 */
[----:B------:R0:W-:Y:S04]  /*bd510*/  STL [R1+0x4ed4], R49 ;  /* 0x004ed43101007387 */ /* 0x0001e80000100800 */
[----:B------:R1:W-:Y:S01]  /*bd520*/  STL.64 [R1+0x15b0], R44 ;  /* 0x0015b02c01007387 */ /* 0x0003e20000100a00 */
[----:B0-----:R-:W-:Y:S02]  /*bd530*/  F2FP.SATFINITE.E5M2.F32.PACK_AB_MERGE_C R49, R52, R48, RZ ;  /* 0x000000303431723e */ /* 0x001fe400048060ff */
[----:B------:R-:W-:-:S02]  /*bd540*/  F2FP.SATFINITE.E5M2.F32.PACK_AB_MERGE_C R48, R55, R54, RZ ;  /* 0x000000363730723e */ /* 0x000fc400048060ff */
[----:B-1----:R-:W-:Y:S01]  /*bd550*/  IADD3 R44, P1, R3, R10, RZ ;  /* 0x0000000a032c7210 */ /* 0x002fe20007f3e0ff */
[----:B------:R-:W-:Y:S04]  /*bd560*/  STL [R1+0x4ee0], R49 ;  /* 0x004ee03101007387 */ /* 0x000fe80000100800 */
[----:B------:R-:W-:Y:S01]  /*bd570*/  IMAD.X R45, R4, 0x1, R7, P1 ;  /* 0x00000001042d7824 */ /* 0x000fe200008e0607 */
[----:B------:R-:W-:Y:S04]  /*bd580*/  STL [R1+0x4e54], R48 ;  /* 0x004e543001007387 */ /* 0x000fe80000100800 */
[----:B------:R0:W-:Y:S02]  /*bd590*/  STL.64 [R1+0x15a8], R44 ;  /* 0x0015a82c01007387 */ /* 0x0001e40000100a00 */
[----:B0-----:R-:W-:-:S02]  /*bd5a0*/  F2FP.SATFINITE.E5M2.F32.PACK_AB_MERGE_C R44, R46, R47, RZ ;  /* 0x0000002f2e2c723e */ /* 0x001fc400048060ff */
[----:B------:R-:W3:Y:S04]  /*bd5b0*/  LDL.LU R47, [R1+0xeb8] ;  /* 0x000eb800012f7983 */ /* 0x000ee80000300800 */
[----:B------:R-:W-:Y:S04]  /*bd5c0*/  STL [R1+0x4e58], R44 ;  /* 0x004e582c01007387 */ /* 0x000fe80000100800 */
[----:B------:R-:W3:Y:S04]  /*bd5d0*/  LDL.LU R46, [R1+0xebc] ;  /* 0x000ebc00012e7983 */ /* 0x000ee80000300800 */
[----:B------:R0:W-:Y:S04]  /*bd5e0*/  STL [R1+0x4d78], R42 ;  /* 0x004d782a01007387 */ /* 0x0001e80000100800 */
[----:B0-----:R-:W3:Y:S04]  /*bd5f0*/  LDL.LU R42, [R1+0xea0] ;  /* 0x000ea000012a7983 */ /* 0x001ee80000300800 */
[----:B------:R-:W3:Y:S01]  /*bd600*/  LDL.LU R43, [R1+0xea4] ;  /* 0x000ea400012b7983 */ /* 0x000ee20000300800 */
[----:B------:R-:W-:-:S05]  /*bd610*/  IADD3 R44, P1, R3, R6, RZ ;  /* 0x00000006032c7210 */ /* 0x000fca0007f3e0ff */
[----:B------:R-:W-:Y:S01]  /*bd620*/  IMAD.X R45, R4, 0x1, R5, P1 ;  /* 0x00000001042d7824 */ /* 0x000fe200008e0605 */
[----:B------:R-:W-:-:S04]  /*bd630*/  F2FP.SATFINITE.E5M2.F32.PACK_AB_MERGE_C R49, R57, R56, RZ ;  /* 0x000000383931723e */ /* 0x000fc800048060ff */
[----:B------:R0:W-:Y:S01]  /*bd640*/  STL.64 [R1+0x15a0], R44 ;  /* 0x0015a02c01007387 */ /* 0x0001e20000100a00 */
[----:B----4-:R-:W-:-:S03]  /*bd650*/  F2FP.SATFINITE.E5M2.F32.PACK_AB_MERGE_C R48, R60, R58, RZ ;  /* 0x0000003a3c30723e */ /* 0x010fc600048060ff */
[----:B------:R-:W-:Y:S01]  /*bd660*/  STL [R1+0x4d90], R49 ;  /* 0x004d903101007387 */ /* 0x000fe20000100800 */
[----:B0-----:R-:W-:-:S03]  /*bd670*/  IADD3 R44, P1, R3, R36, RZ ;  /* 0x00000024032c7210 */ /* 0x001fc60007f3e0ff */
[----:B------:R-:W-:Y:S02]  /*bd680*/  STL [R1+0x538], R48 ;  /* 0x0005383001007387 */ /* 0x000fe40000100800 */
        /* <DEDUP_REMOVED lines=8> */
[----:B0-----:R-:W-:-:S04]  /*bd710*/  F2FP.SATFINITE.E5M2.F32.PACK_AB_MERGE_C R0, R39, R9, RZ ;  /* 0x000000092700723e */ /* 0x001fc800048060ff */
[----:B------:R0:W-:Y:S04]  /*bd720*/  STL.64 [R1+0x1590], R44 ;  /* 0x0015902c01007387 */ /* 0x0001e80000100a00 */
[----:B0-----:R-:W4:Y:S04]  /*bd730*/  LDL.LU R44, [R1+0xea8] ;  /* 0x000ea800012c7983 */ /* 0x001f280000300800 */
[----:B------:R-:W4:Y:S04]  /*bd740*/  LDL.LU R50, [R1+0xeac] ;  /* 0x000eac0001327983 */ /* 0x000f280000300800 */
[----:B------:R0:W-:Y:S04]  /*bd750*/  STL [R1+0x534], R0 ;  /* 0x0005340001007387 */ /* 0x0001e80000100800 */
[----:B------:R-:W4:Y:S04]  /*bd760*/  LDL.LU R53, [R1+0xe90] ;  /* 0x000e900001357983 */ /* 0x000f280000300800 */
[----:B------:R-:W4:Y:S04]  /*bd770*/  LDL.LU R59, [R1+0xe94] ;  /* 0x000e9400013b7983 */ /* 0x000f280000300800 */
[----:B0-----:R-:W4:Y:S01]  /*bd780*/  LDL.LU R0, [R1+0xe98] ;  /* 0x000e980001007983 */ /* 0x001f220000300800 */
[----:B--2---:R-:W-:-:S03]  /*bd790*/  F2FP.SATFINITE.E5M2.F32.PACK_AB_MERGE_C R2, R41, R40, RZ ;  /* 0x000000282902723e */ /* 0x004fc600048060ff */
[----:B------:R-:W2:Y:S04]  /*bd7a0*/  LDL.LU R8, [R1+0xe9c] ;  /* 0x000e9c0001087983 */ /* 0x000ea80000300800 */
[----:B------:R-:W-:Y:S04]  /*bd7b0*/  STL [R1+0x4e8], R2 ;  /* 0x0004e80201007387 */ /* 0x000fe80000100800 */
        /* <DEDUP_REMOVED lines=12> */
[----:B------:R0:W-:Y:S04]  /*bd880*/  STL.64 [R1+0x1588], R56 ;  /* 0x0015883801007387 */ /* 0x0001e80000100a00 */
[----:B0-----:R-:W2:Y:S01]  /*bd890*/  LDL.LU R56, [R1+0xe68] ;  /* 0x000e680001387983 */ /* 0x001ea20000300800 */
[----:B---3--:R-:W-:-:S05]  /*bd8a0*/  F2FP.SATFINITE.E5M2.F32.PACK_AB_MERGE_C R46, R46, R47, RZ ;  /* 0x0000002f2e2e723e */ /* 0x008fca00048060ff */
[----:B------:R-:W-:Y:S04]  /*bd8b0*/  STL [R1+0x504], R46 ;  /* 0x0005042e01007387 */ /* 0x000fe80000100800 */
[----:B------:R-:W3:Y:S01]  /*bd8c0*/  LDL.LU R57, [R1+0xe6c] ;  /* 0x000e6c0001397983 */ /* 0x000ee20000300800 */
[----:B------:R-:W-:-:S05]  /*bd8d0*/  F2FP.SATFINITE.E5M2.F32.PACK_AB_MERGE_C R2, R43, R42, RZ ;  /* 0x0000002a2b02723e */ /* 0x000fca00048060ff */
[----:B------:R0:W-:Y:S01]  /*bd8e0*/  STL [R1+0x4b8], R2 ;  /* 0x0004b80201007387 */ /* 0x0001e20000100800 */
[----:B------:R-:W-:-:S03]  /*bd8f0*/  IADD3 R42, P1, R3, R30, RZ ;  /* 0x0000001e032a7210 */ /* 0x000fc60007f3e0ff */
[----:B------:R-:W3:Y:S04]  /*bd900*/  LDL.LU R58, [R1+0xe50] ;  /* 0x000e5000013a7983 */ /* 0x000ee80000300800 */
[----:B------:R-:W3:Y:S01]  /*bd910*/  LDL.LU R60, [R1+0xe54] ;  /* 0x000e5400013c7983 */ /* 0x000ee20000300800 */
[----:B------:R-:W-:-:S03]  /*bd920*/  IMAD.X R43, R4, 0x1, R29, P1 ;  /* 0x00000001042b7824 */ /* 0x000fc600008e061d */
[----:B------:R-:W3:Y:S04]  /*bd930*/  LDL.LU R61, [R1+0xe58] ;  /* 0x000e5800013d7983 */ /* 0x000ee80000300800 */
[----:B0-----:R-:W3:Y:S04]  /*bd940*/  LDL.LU R2, [R1+0xe5c] ;  /* 0x000e5c0001027983 */ /* 0x001ee80000300800 */
[----:B------:R-:W3:Y:S04]  /*bd950*/  LDL.LU R47, [R1+0xe40] ;  /* 0x000e4000012f7983 */ /* 0x000ee80000300800 */
[----:B------:R0:W-:Y:S04]  /*bd960*/  STL.64 [R1+0x1580], R42 ;  /* 0x0015802a01007387 */ /* 0x0001e80000100a00 */
[----:B------:R-:W3:Y:S04]  /*bd970*/  LDL.LU R46, [R1+0xe44] ;  /* 0x000e4400012e7983 */ /* 0x000ee80000300800 */
[----:B0-----:R-:W3:Y:S04]  /*bd980*/  LDL.LU R42, [R1+0xe48] ;  /* 0x000e4800012a7983 */ /* 0x001ee80000300800 */
[----:B------:R-:W3:Y:S01]  /*bd990*/  LDL.LU R43, [R1+0xe4c] ;  /* 0x000e4c00012b7983 */ /* 0x000ee20000300800 */
[----:B----4-:R-:W-:-:S02]  /*bd9a0*/  F2FP.SATFINITE.E5M2.F32.PACK_AB_MERGE_C R51, R50, R44, RZ ;  /* 0x0000002c3233723e */ /* 0x010fc400048060ff */
[----:B------:R-:W-:-:S03]  /*bd9b0*/  IADD3 R50, P1, R3, R28, RZ ;  /* 0x0000001c03327210 */ /* 0x000fc60007f3e0ff */
[----:B------:R0:W-:Y:S01]  /*bd9c0*/  STL [R1+0x4bc], R51 ;  /* 0x0004bc3301007387 */ /* 0x0001e20000100800 */
[----:B------:R-:W-:Y:S01]  /*bd9d0*/  F2FP.SATFINITE.E5M2.F32.PACK_AB_MERGE_C R44, R59, R53, RZ ;  /* 0x000000353b2c723e */ /* 0x000fe200048060ff */
[----:B0-----:R-:W-:-:S04]  /*bd9e0*/  IMAD.X R51, R4, 0x1, R27, P1 ;  /* 0x0000000104337824 */ /* 0x001fc800008e061b */
[----:B------:R2:W-:Y:S02]  /*bd9f0*/  STL [R1+0x464], R44 ;  /* 0x0004642c01007387 */ /* 0x0005e40000100800 */
[----:B--2---:R-:W-:Y:S02]  /*bda00*/  F2FP.SATFINITE.E5M2.F32.PACK_AB_MERGE_C R44, R8, R0, RZ ;  /* 0x00000000082c723e */ /* 0x004fe400048060ff */
[----:B------:R-:W2:Y:S04]  /*bda10*/  LDL.LU R0, [R1+0x520] ;  /* 0x0005200001007983 */ /* 0x000ea80000300800 */
[----:B------:R-:W2:Y:S04]  /*bda20*/  LDL.LU R8, [R1+0x524] ;  /* 0x0005240001087983 */ /* 0x000ea80000300800 */
[----:B------:R-:W-:Y:S04]  /*bda30*/  STL.64 [R1+0x1578], R50 ;  /* 0x0015783201007387 */ /* 0x000fe80000100a00 */
[----:B------:R0:W-:Y:S01]  /*bda40*/  STL [R1+0x46c], R44 ;  /* 0x00046c2c01007387 */ /* 0x0001e20000100800 */
[----:B------:R-:W-:-:S02]  /*bda50*/  F2FP.SATFINITE.E5M2.F32.PACK_AB_MERGE_C R49, R49, R45, RZ ;  /* 0x0000002d3131723e */ /* 0x000fc400048060ff */
[----:B0-----:R-:W-:-:S03]  /*bda60*/  IADD3 R44, P1, R3, R26, RZ ;  /* 0x0000001a032c7210 */ /* 0x001fc60007f3e0ff */
[----:B------:R0:W-:Y:S02]  /*bda70*/  STL [R1+0x42c], R49 ;  /* 0x00042c3101007387 */ /* 0x0001e40000100800 */
[----:B------:R-:W-:-:S05]  /*bda80*/  IMAD.X R45, R4, 0x1, R25, P1 ;  /* 0x00000001042d7824 */ /* 0x000fca00008e0619 */
[----:B------:R1:W-:Y:S01]  /*bda90*/  STL.64 [R1+0x1570], R44 ;  /* 0x0015702c01007387 */ /* 0x0003e20000100a00 */
[----:B0-----:R-:W-:Y:S02]  /*bdaa0*/  F2FP.SATFINITE.E5M2.F32.PACK_AB_MERGE_C R49, R52, R48, RZ ;  /* 0x000000303431723e */ /* 0x001fe400048060ff */
[----:B------:R-:W-:Y:S02]  /*bdab0*/  F2FP.SATFINITE.E5M2.F32.PACK_AB_MERGE_C R48, R55, R54, RZ ;  /* 0x000000363730723e */ /* 0x000fe400048060ff */
[----:B------:R-:W-:Y:S02]  /*bdac0*/  F2FP.SATFINITE.E5M2.F32.PACK_AB_MERGE_C R39, R39, R9, RZ ;  /* 0x000000092727723e */ /* 0x000fe400048060ff */
[----:B-1----:R-:W-:Y:S01]  /*bdad0*/  IADD3 R44, P1, R3, R24, RZ ;  /* 0x00000018032c7210 */ /* 0x002fe20007f3e0ff */
[----:B------:R-:W-:Y:S01]  /*bdae0*/  STL [R1+0x430], R49 ;  /* 0x0004303101007387 */ /* 0x000fe20000100800 */
[----:B------:R-:W-:-:S03]  /*bdaf0*/  F2FP.SATFINITE.E5M2.F32.PACK_AB_MERGE_C R40, R41, R40, RZ ;  /* 0x000000282928723e */ /* 0x000fc600048060ff */
[----:B------:R-:W-:Y:S01]  /*bdb00*/  IMAD.X R45, R4, 0x1, R23, P1 ;  /* 0x00000001042d7824 */ /* 0x000fe200008e0617 */
[----:B------:R-:W-:Y:S04]  /*bdb10*/  STL [R1+0x3e0], R48 ;  /* 0x0003e03001007387 */ /* 0x000fe80000100800 */
[----:B------:R-:W4:Y:S04]  /*bdb20*/  LDL.LU R9, [R1+0x528] ;  /* 0x0005280001097983 */ /* 0x000f280000300800 */
[----:B------:R-:W-:Y:S04]  /*bdb30*/  STL.64 [R1+0x1568], R44 ;  /* 0x0015682c01007387 */ /* 0x000fe80000100a00 */
[----:B------:R0:W-:Y:S04]  /*bdb40*/  STL [R1+0x3ec], R39 ;  /* 0x0003ec2701007387 */ /* 0x0001e80000100800 */
[----:B0-----:R-:W4:Y:S04]  /*bdb50*/  LDL.LU R39, [R1+0x52c] ;  /* 0x00052c0001277983 */ /* 0x001f280000300800 */
[----:B------:R0:W-:Y:S04]  /*bdb60*/  STL [R1+0x328], R40 ;  /* 0x0003282801007387 */ /* 0x0001e80000100800 */
[----:B0-----:R-:W4:Y:S04]  /*bdb70*/  LDL.LU R40, [R1+0xe30] ;  /* 0x000e300001287983 */ /* 0x001f280000300800 */
[----:B------:R-:W4:Y:S01]  /*bdb80*/  LDL.LU R41, [R1+0xe34] ;  /* 0x000e340001297983 */ /* 0x000f220000300800 */
[----:B------:R-:W-:-:S05]  /*bdb90*/  IADD3 R44, P1, R3, R22, RZ ;  /* 0x00000016032c7210 */ /* 0x000fca0007f3e0ff */
[----:B------:R-:W-:-:S05]  /*bdba0*/  IMAD.X R45, R4, 0x1, R21, P1 ;  /* 0x00000001042d7824 */ /* 0x000fca00008e0615 */
[----:B------:R0:W-:Y:S02]  /*bdbb0*/  STL.64 [R1+0x1560], R44 ;  /* 0x0015602c01007387 */ /* 0x0001e40000100a00 */
[----:B0-----:R-:W-:-:S05]  /*bdbc0*/  IADD3 R44, P1, R3, R20, RZ ;  /* 0x00000014032c7210 */ /* 0x001fca0007f3e0ff */
[----:B------:R-:W-:Y:S01]  /*bdbd0*/  IMAD.X R45, R4, 0x1, R19, P1 ;  /* 0x00000001042d7824 */ /* 0x000fe200008e0613 */
[----:B---3--:R-:W-:-:S05]  /*bdbe0*/  F2FP.SATFINITE.E5M2.F32.PACK_AB_MERGE_C R49, R57, R56, RZ ;  /* 0x000000383931723e */ /* 0x008fca00048060ff */
[----:B------:R-:W-:Y:S01]  /*bdbf0*/  STL [R1+0x330], R49 ;  /* 0x0003303101007387 */ /* 0x000fe20000100800 */
[----:B------:R-:W-:-:S05]  /*bdc00*/  F2FP.SATFINITE.E5M2.F32.PACK_AB_MERGE_C R48, R60, R58, RZ ;  /* 0x0000003a3c30723e */ /* 0x000fca00048060ff */
[----:B------:R-:W-:Y:S04]  /*bdc10*/  STL [R1+0x1e8], R48 ;  /* 0x0001e83001007387 */ /* 0x000fe80000100800 */
[----:B------:R0:W-:Y:S01]  /*bdc20*/  STL.64 [R1+0x1558], R44 ;  /* 0x0015582c01007387 */ /* 0x0001e20000100a00 */
[----:B------:R-:W-:Y:S02]  /*bdc30*/  F2FP.SATFINITE.E5M2.F32.PACK_AB_MERGE_C R2, R2, R61, RZ ;  /* 0x0000003d0202723e */ /* 0x000fe400048060ff */
[----:B0-----:R-:W-:-:S03]  /*bdc40*/  IADD3 R44, P1, R3, R18, RZ ;  /* 0x00000012032c7210 */ /* 0x001fc60007f3e0ff */
[----:B------:R0:W-:Y:S02]  /*bdc50*/  STL [R1+0x1ec], R2 ;  /* 0x0001ec0201007387 */ /* 0x0001e40000100800 */
[----:B------:R-:W-:Y:S01]  /*bdc60*/  IMAD.X R45, R4, 0x1, R17, P1 ;  /* 0x00000001042d7824 */ /* 0x000fe200008e0611 */
[----:B------:R-:W-:Y:S01]  /*bdc70*/  F2FP.SATFINITE.E5M2.F32.PACK_AB_MERGE_C R4, R46, R47, RZ ;  /* 0x0000002f2e04723e */ /* 0x000fe200048060ff */
[----:B------:R-:W3:Y:S01]  /*bdc80*/  LDL.LU R53, [R1+0xe38] ;  /* 0x000e380001357983 */ /* 0x000ee20000300800 */
[----:B0-----:R-:W-:-:S03]  /*bdc90*/  F2FP.SATFINITE.E5M2.F32.PACK_AB_MERGE_C R2, R43, R42, RZ ;  /* 0x0000002a2b02723e */ /* 0x001fc600048060ff */
[----:B------:R0:W-:Y:S04]  /*bdca0*/  STL.64 [R1+0x1550], R44 ;  /* 0x0015502c01007387 */ /* 0x0001e80000100a00 */
[----:B------:R1:W-:Y:S04]  /*bdcb0*/  STL [R1+0x1cc], R4 ;  /* 0x0001cc0401007387 */ /* 0x0003e80000100800 */
[----:B------:R-:W3:Y:S04]  /*bdcc0*/  LDL.LU R59, [R1+0xe3c] ;  /* 0x000e3c00013b7983 */ /* 0x000ee80000300800 */
[----:B------:R-:W-:Y:S04]  /*bdcd0*/  STL [R1+0x1d8], R2 ;  /* 0x0001d80201007387 */ /* 0x000fe80000100800 */
[----:B------:R-:W3:Y:S04]  /*bdce0*/  LDL.LU R42, [R1+0xe20] ;  /* 0x000e2000012a7983 */ /* 0x000ee80000300800 */
[----:B------:R-:W3:Y:S04]  /*bdcf0*/  LDL.LU R43, [R1+0xe24] ;  /* 0x000e2400012b7983 */ /* 0x000ee80000300800 */
[----:B0-----:R-:W3:Y:S04]  /*bdd00*/  LDL.LU R45, [R1+0xe28] ;  /* 0x000e2800012d7983 */ /* 0x001ee80000300800 */
[----:B------:R-:W3:Y:S01]  /*bdd10*/  LDL.LU R49, [R1+0xe2c] ;  /* 0x000e2c0001317983 */ /* 0x000ee20000300800 */
[----:B------:R-:W-:Y:S01]  /*bdd20*/  VIADD R3, R3, UR6 ;  /* 0x0000000603037c36 */ /* 0x000fe20008000000 */
[----:B------:R-:W-:-:S04]  /*bdd30*/  ULDC UR6, c[0x0][0x248] ;  /* 0x0000920000067ab9 */ /* 0x000fc80000000800 */
[----:B-1----:R-:W-:Y:S02]  /*bdd40*/  SHF.R.S32.HI R4, RZ, 0x1f, R3 ;  /* 0x0000001fff047819 */ /* 0x002fe40000011403 */
[----:B------:R-:W-:Y:S02]  /*bdd50*/  IADD3 R50, P1, R3, R16, RZ ;  /* 0x0000001003327210 */ /* 0x000fe40007f3e0ff */
[----:B--2---:R-:W-:-:S05]  /*bdd60*/  F2FP.SATFINITE.E5M2.F32.PACK_AB_MERGE_C R0, R8, R0, RZ ;  /* 0x000000000800723e */ /* 0x004fca00048060ff */
[----:B------:R0:W-:Y:S04]  /*bdd70*/  STL [R1+0x1c0], R0 ;  /* 0x0001c00001007387 */ /* 0x0001e80000100800 */
[----:B------:R-:W2:Y:S04]  /*bdd80*/  LDL.LU R48, [R1+0xe10] ;  /* 0x000e100001307983 */ /* 0x000ea80000300800 */
[----:B------:R-:W2:Y:S04]  /*bdd90*/  LDL.LU R52, [R1+0xe14] ;  /* 0x000e140001347983 */ /* 0x000ea80000300800 */
[----:B------:R-:W2:Y:S04]  /*bdda0*/  LDL.LU R47, [R1+0xe18] ;  /* 0x000e1800012f7983 */ /* 0x000ea80000300800 */
[----:B------:R-:W2:Y:S04]  /*bddb0*/  LDL.LU R46, [R1+0xe1c] ;  /* 0x000e1c00012e7983 */ /* 0x000ea80000300800 */
[----:B0-----:R-:W2:Y:S01]  /*bddc0*/  LDL.LU R0, [R1+0xe00] ;  /* 0x000e000001007983 */ /* 0x001ea20000300800 */
[----:B------:R-:W-:-:S03]  /*bddd0*/  IMAD.X R51, R4, 0x1, R38, P1 ;  /* 0x0000000104337824 */ /* 0x000fc600008e0626 */
[----:B------:R-:W2:Y:S04]  /*bdde0*/  LDL.LU R8, [R1+0xe04] ;  /* 0x000e040001087983 */ /* 0x000ea80000300800 */
[----:B------:R-:W2:Y:S04]  /*bddf0*/  LDL.LU R54, [R1+0xe08] ;  /* 0x000e080001367983 */ /* 0x000ea80000300800 */
[----:B------:R-:W-:Y:S01]  /*bde00*/  STL.64 [R1+0x1548], R50 ;  /* 0x0015483201007387 */ /* 0x000fe20000100a00 */
[----:B----4-:R-:W-:-:S05]  /*bde10*/  F2FP.SATFINITE.E5M2.F32.PACK_AB_MERGE_C R9, R39, R9, RZ ;  /* 0x000000092709723e */ /* 0x010fca00048060ff */
[----:B------:R-:W-:Y:S04]  /*bde20*/  STL [R1+0x1c8], R9 ;  /* 0x0001c80901007387 */ /* 0x000fe80000100800 */
[----:B------:R-:W4:Y:S01]  /*bde30*/  LDL.LU R55, [R1+0xe0c] ;  /* 0x000e0c0001377983 */ /* 0x000f220000300800 */
[----:B------:R-:W-:-:S05]  /*bde40*/  F2FP.SATFINITE.E5M2.F32.PACK_AB_MERGE_C R2, R41, R40, RZ ;  /* 0x000000282902723e */ /* 0x000fca00048060ff */
[----:B------:R0:W-:Y:S04]  /*bde50*/  STL [R1+0x5094], R2 ;  /* 0x0050940201007387 */ /* 0x0001e80000100800 */
[----:B------:R-:W4:Y:S04]  /*bde60*/  LDL.LU R56, [R1+0xdf0] ;  /* 0x000df00001387983 */ /* 0x000f280000300800 */
[----:B------:R-:W4:Y:S01]  /*bde70*/  LDL.LU R57, [R1+0xdf4] ;  /* 0x000df40001397983 */ /* 0x000f220000300800 */
[----:B------:R-:W-:-:S03]  /*bde80*/  IADD3 R40, P1, R3, R15, RZ ;  /* 0x0000000f03287210 */ /* 0x000fc60007f3e0ff */
[----:B------:R-:W4:Y:S04]  /*bde90*/  LDL.LU R58, [R1+0xdf8] ;  /* 0x000df800013a7983 */ /* 0x000f280000300800 */
[----:B------:R-:W4:Y:S04]  /*bdea0*/  LDL.LU R60, [R1+0xdfc] ;  /* 0x000dfc00013c7983 */ /* 0x000f280000300800 */
[----:B------:R-:W4:Y:S04]  /*bdeb0*/  LDL.LU R61, [R1+0xde0] ;  /* 0x000de000013d7983 */ /* 0x000f280000300800 */
[----:B0-----:R-:W4:Y:S01]  /*bdec0*/  LDL.LU R2, [R1+0xde4] ;  /* 0x000de40001027983 */ /* 0x001f220000300800 */
[----:B------:R-:W-:-:S03]  /*bded0*/  IMAD.X R41, R4, 0x1, R37, P1 ;  /* 0x0000000104297824 */ /* 0x000fc600008e0625 */
[----:B------:R-:W4:Y:S04]  /*bdee0*/  LDL.LU R9, [R1+0xde8] ;  /* 0x000de80001097983 */ /* 0x000f280000300800 */
[----:B------:R-:W4:Y:S04]  /*bdef0*/  LDL.LU R39, [R1+0xdec] ;  /* 0x000dec0001277983 */ /* 0x000f280000300800 */
[----:B------:R0:W-:Y:S04]  /*bdf00*/  STL.64 [R1+0x1540], R40 ;  /* 0x0015402801007387 */ /* 0x0001e80000100a00 */
[----:B0-----:R-:W4:Y:S04]  /*bdf10*/  LDL.LU R40, [R1+0xdd0] ;  /* 0x000dd00001287983 */ /* 0x001f280000300800 */
[----:B------:R-:W4:Y:S01]  /*bdf20*/  LDL.LU R41, [R1+0xdd4] ;  /* 0x000dd40001297983 */ /* 0x000f220000300800 */
[----:B---3--:R-:W-:-:S02]  /*bdf30*/  F2FP.SATFINITE.E5M2.F32.PACK_AB_MERGE_C R50, R59, R53, RZ ;  /* 0x000000353b32723e */ /* 0x008fc400048060ff */
[----:B------:R-:W-:Y:S02]  /*bdf40*/  F2FP.SATFINITE.E5M2.F32.PACK_AB_MERGE_C R44, R43, R42, RZ ;  /* 0x0000002a2b2c723e */ /* 0x000fe400048060ff */
[----:B------:R-:W3:Y:S04]  /*bdf50*/  LDL.LU R42, [R1+0xdd8] ;  /* 0x000dd800012a7983 */ /* 0x000ee80000300800 */
[----:B------:R0:W-:Y:S04]  /*bdf60*/  STL [R1+0x50b8], R50 ;  /* 0x0050b83201007387 */ /* 0x0001e80000100800 */
[----:B------:R-:W3:Y:S01]  /*bdf70*/  LDL.LU R43, [R1+0xddc] ;  /* 0x000ddc00012b7983 */ /* 0x000ee20000300800 */
[----:B0-----:R-:W-:-:S03]  /*bdf80*/  IADD3 R50, P1, R3, R14, RZ ;  /* 0x0000000e03327210 */ /* 0x001fc60007f3e0ff */
[----:B------:R-:W-:Y:S01]  /*bdf90*/  STL [R1+0x4f78], R44 ;  /* 0x004f782c01007387 */ /* 0x000fe20000100800 */
[----:B------:R-:W-:Y:S01]  /*bdfa0*/  F2FP.SATFINITE.E5M2.F32.PACK_AB_MERGE_C R45, R49, R45, RZ ;  /* 0x0000002d312d723e */ /* 0x000fe200048060ff */
[----:B------:R-:W-:Y:S02]  /*bdfb0*/  IMAD.X R51, R4, 0x1, R13, P1 ;  /* 0x0000000104337824 */ /* 0x000fe400008e060d */
[----:B------:R0:W-:Y:S04]  /*bdfc0*/  STL.64 [R1+0x5a18], R14 ;  /* 0x005a180e01007387 */ /* 0x0001e80000100a00 */
[----:B------:R-:W-:Y:S04]  /*bdfd0*/  STL.64 [R1+0x1538], R50 ;  /* 0x0015383201007387 */ /* 0x000fe80000100a00 */
[----:B------:R-:W-:Y:S01]  /*bdfe0*/  STL [R1+0x4fa8], R45 ;  /* 0x004fa82d01007387 */ /* 0x000fe20000100800 */
[----:B0-----:R-:W-:-:S03]  /*bdff0*/  IADD3 R14, P1, R3, R12, RZ ;  /* 0x0000000c030e7210 */ /* 0x001fc60007f3e0ff */
[----:B------:R0:W-:Y:S02]  /*be000*/  STL.64 [R1+0x5a10], R12 ;  /* 0x005a100c01007387 */ /* 0x0001e40000100a00 */
[----:B------:R-:W-:Y:S01]  /*be010*/  IMAD.X R15, R4, 0x1, R11, P1 ;  /* 0x00000001040f7824 */ /* 0x000fe200008e060b */
[----:B--2---:R-:W-:-:S05]  /*be020*/  F2FP.SATFINITE.E5M2.F32.PACK_AB_MERGE_C R44, R52, R48, RZ ;  /* 0x00000030342c723e */ /* 0x004fca00048060ff */
[----:B------:R-:W-:Y:S01]  /*be030*/  STL [R1+0x4ec0], R44 ;  /* 0x004ec02c01007387 */ /* 0x000fe20000100800 */
[----:B0-----:R-:W-:-:S03]  /*be040*/  F2FP.SATFINITE.E5M2.F32.PACK_AB_MERGE_C R12, R46, R47, RZ ;  /* 0x0000002f2e0c723e */ /* 0x001fc600048060ff */
[----:B------:R-:W2:Y:S04]  /*be050*/  LDL.LU R47, [R1+0xdc0] ;  /* 0x000dc000012f7983 */ /* 0x000ea80000300800 */
[----:B------:R-:W-:Y:S04]  /*be060*/  STL.64 [R1+0x1530], R14 ;  /* 0x0015300e01007387 */ /* 0x000fe80000100a00 */
[----:B------:R0:W-:Y:S01]  /*be070*/  STL [R1+0x4ee4], R12 ;  /* 0x004ee40c01007387 */ /* 0x0001e20000100800 */
[----:B------:R-:W-:-:S03]  /*be080*/  F2FP.SATFINITE.E5M2.F32.PACK_AB_MERGE_C R0, R8, R0, RZ ;  /* 0x000000000800723e */ /* 0x000fc600048060ff */
[----:B------:R-:W2:Y:S01]  /*be090*/  LDL.LU R46, [R1+0xdc4] ;  /* 0x000dc400012e7983 */ /* 0x000ea20000300800 */
[----:B0-----:R-:W-:-:S03]  /*be0a0*/  IADD3 R12, P1, R3, R10, RZ ;  /* 0x0000000a030c7210 */ /* 0x001fc60007f3e0ff */
[----:B------:R0:W-:Y:S02]  /*be0b0*/  STL [R1+0x4e44], R0 ;  /* 0x004e440001007387 */ /* 0x0001e40000100800 */
[----:B------:R-:W-:Y:S02]  /*be0c0*/  IMAD.X R13, R4, 0x1, R7, P1 ;  /* 0x00000001040d7824 */ /* 0x000fe400008e0607 */
[----:B0-----:R-:W2:Y:S04]  /*be0d0*/  LDL.LU R0, [R1+0xdc8] ;  /* 0x000dc80001007983 */ /* 0x001ea80000300800 */
[----:B------:R-:W2:Y:S04]  /*be0e0*/  LDL.LU R8, [R1+0xdcc] ;  /* 0x000dcc0001087983 */ /* 0x000ea80000300800 */
[----:B------:R0:W-:Y:S02]  /*be0f0*/  STL.64 [R1+0x1528], R12 ;  /* 0x0015280c01007387 */ /* 0x0001e40000100a00 */
[----:B0-----:R-:W-:-:S02]  /*be100*/  IADD3 R12, P1, R3, R6, RZ ;  /* 0x00000006030c7210 */ /* 0x001fc40007f3e0ff */
[----:B----4-:R-:W-:-:S03]  /*be110*/  F2FP.SATFINITE.E5M2.F32.PACK_AB_MERGE_C R15, R55, R54, RZ ;  /* 0x00000036370f723e */ /* 0x010fc600048060ff */
[----:B------:R-:W-:Y:S02]  /*be120*/  IMAD.X R13, R4, 0x1, R5, P1 ;  /* 0x00000001040d7824 */ /* 0x000fe400008e0605 */
[----:B------:R-:W-:Y:S01]  /*be130*/  STL [R1+0x4e4c], R15 ;  /* 0x004e4c0f01007387 */ /* 0x000fe20000100800 */
[----:B------:R-:W-:-:S05]  /*be140*/  F2FP.SATFINITE.E5M2.F32.PACK_AB_MERGE_C R14, R57, R56, RZ ;  /* 0x00000038390e723e */ /* 0x000fca00048060ff */
[----:B------:R-:W-:Y:S04]  /*be150*/  STL [R1+0x4d7c], R14 ;  /* 0x004d7c0e01007387 */ /* 0x000fe80000100800 */
[----:B------:R0:W-:Y:S01]  /*be160*/  STL.64 [R1+0x1520], R12 ;  /* 0x0015200c01007387 */ /* 0x0001e20000100a00 */
[----:B------:R-:W-:Y:S02]  /*be170*/  F2FP.SATFINITE.E5M2.F32.PACK_AB_MERGE_C R45, R2, R61, RZ ;  /* 0x0000003d022d723e */ /* 0x000fe400048060ff */
[----:B0-----:R-:W-:-:S03]  /*be180*/  F2FP.SATFINITE.E5M2.F32.PACK_AB_MERGE_C R12, R60, R58, RZ ;  /* 0x0000003a3c0c723e */ /* 0x001fc600048060ff */
[----:B------:R-:W-:Y:S04]  /*be190*/  STL [R1+0x5894], R45 ;  /* 0x0058942d01007387 */ /* 0x000fe80000100800 */
[----:B------:R0:W-:Y:S01]  /*be1a0*/  STL [R1+0x5164], R12 ;  /* 0x0051640c01007387 */ /* 0x0001e20000100800 */
[----:B------:R-:W-:Y:S02]  /*be1b0*/  F2FP.SATFINITE.E5M2.F32.PACK_AB_MERGE_C R2, R39, R9, RZ ;  /* 0x000000092702723e */ /* 0x000fe400048060ff */
[----:B0-----:R-:W-:-:S05]  /*be1c0*/  IADD3 R12, P1, R3, R36, RZ ;  /* 0x00000024030c7210 */ /* 0x001fca0007f3e0ff */
[----:B------:R-:W-:Y:S01]  /*be1d0*/  IMAD.X R13, R4, 0x1, R35, P1 ;  /* 0x00000001040d7824 */ /* 0x000fe200008e0623 */
[----:B------:R-:W-:-:S05]  /*be1e0*/  F2FP.SATFINITE.E5M2.F32.PACK_AB_MERGE_C R59, R41, R40, RZ ;  /* 0x00000028293b723e */ /* 0x000fca00048060ff */
[----:B------:R-:W-:Y:S04]  /*be1f0*/  STL [R1+0x58ac], R59 ;  /* 0x0058ac3b01007387 */ /* 0x000fe80000100800 */
[----:B------:R0:W-:Y:S04]  /*be200*/  STL.64 [R1+0x1518], R12 ;  /* 0x0015180c01007387 */ /* 0x0001e80000100a00 */
[----:B------:R-:W-:Y:S04]  /*be210*/  STL [R1+0x528], R2 ;  /* 0x0005280201007387 */ /* 0x000fe80000100800 */
[----:B------:R-:W4:Y:S01]  /*be220*/  LDL.LU R14, [R1+0xdb0] ;  /* 0x000db000010e7983 */ /* 0x000f220000300800 */
[----:B0-----:R-:W-:-:S03]  /*be230*/  IADD3 R12, P1, R3, R34, RZ ;  /* 0x00000022030c7210 */ /* 0x001fc60007f3e0ff */
[----:B------:R-:W4:Y:S02]  /*be240*/  LDL.LU R50, [R1+0xdb4] ;  /* 0x000db40001327983 */ /* 0x000f240000300800 */
[----:B------:R-:W-:-:S05]  /*be250*/  IMAD.X R13, R4, 0x1, R33, P1 ;  /* 0x00000001040d7824 */ /* 0x000fca00008e0621 */
[----:B------:R0:W-:Y:S04]  /*be260*/  STL.64 [R1+0x1510], R12 ;  /* 0x0015100c01007387 */ /* 0x0001e80000100a00 */
[----:B------:R-:W4:Y:S04]  /*be270*/  LDL.LU R9, [R1+0xdb8] ;  /* 0x000db80001097983 */ /* 0x000f280000300800 */
[----:B------:R-:W4:Y:S04]  /*be280*/  LDL.LU R39, [R1+0xdbc] ;  /* 0x000dbc0001277983 */ /* 0x000f280000300800 */
[----:B------:R-:W4:Y:S04]  /*be290*/  LDL.LU R40, [R1+0xda0] ;  /* 0x000da00001287983 */ /* 0x000f280000300800 */
[----:B------:R-:W4:Y:S04]  /*be2a0*/  LDL.LU R41, [R1+0xda4] ;  /* 0x000da40001297983 */ /* 0x000f280000300800 */
[----:B------:R-:W4:Y:S04]  /*be2b0*/  LDL.LU R15, [R1+0xda8] ;  /* 0x000da800010f7983 */ /* 0x000f280000300800 */
[----:B------:R-:W4:Y:S01]  /*be2c0*/  LDL.LU R51, [R1+0xdac] ;  /* 0x000dac0001337983 */ /* 0x000f220000300800 */
[----:B---3--:R-:W-:-:S03]  /*be2d0*/  F2FP.SATFINITE.E5M2.F32.PACK_AB_MERGE_C R60, R43, R42, RZ ;  /* 0x0000002a2b3c723e */ /* 0x008fc600048060ff */
[----:B------:R-:W3:Y:S04]  /*be2e0*/  LDL.LU R42, [R1+0xd90] ;  /* 0x000d9000012a7983 */ /* 0x000ee80000300800 */
[----:B------:R-:W3:Y:S01]  /*be2f0*/  LDL.LU R43, [R1+0xd94] ;  /* 0x000d9400012b7983 */ /* 0x000ee20000300800 */
[----:B0-----:R-:W-:-:S03]  /*be300*/  IADD3 R12, P1, R3, R32, RZ ;  /* 0x00000020030c7210 */ /* 0x001fc60007f3e0ff */
[----:B------:R-:W-:Y:S02]  /*be310*/  STL [R1+0x58b0], R60 ;  /* 0x0058b03c01007387 */ /* 0x000fe40000100800 */
[----:B------:R-:W-:Y:S01]  /*be320*/  IMAD.X R13, R4, 0x1, R31, P1 ;  /* 0x00000001040d7824 */ /* 0x000fe200008e061f */
[----:B--2---:R-:W-:-:S05]  /*be330*/  F2FP.SATFINITE.E5M2.F32.PACK_AB_MERGE_C R53, R46, R47, RZ ;  /* 0x0000002f2e35723e */ /* 0x004fca00048060ff */
[----:B------:R-:W-:Y:S04]  /*be340*/  STL [R1+0x58c8], R53 ;  /* 0x0058c83501007387 */ /* 0x000fe80000100800 */
        /* <DEDUP_REMOVED lines=8> */
[----:B------:R-:W2:Y:S01]  /*be3d0*/  LDL.LU R58, [R1+0xd74] ;  /* 0x000d7400013a7983 */ /* 0x000ea20000300800 */
[----:B0-----:R-:W-:-:S02]  /*be3e0*/  IADD3 R12, P1, R3, R30, RZ ;  /* 0x0000001e030c7210 */ /* 0x001fc40007f3e0ff */
[----:B------:R-:W-:Y:S01]  /*be3f0*/  F2FP.SATFINITE.E5M2.F32.PACK_AB_MERGE_C R55, R8, R0, RZ ;  /* 0x000000000837723e */ /* 0x000fe200048060ff */
[----:B------:R-:W2:Y:S02]  /*be400*/  LDL.LU R61, [R1+0xd78] ;  /* 0x000d7800013d7983 */ /* 0x000ea40000300800 */
[----:B------:R-:W-:Y:S02]  /*be410*/  IMAD.X R13, R4, 0x1, R29, P1 ;  /* 0x00000001040d7824 */ /* 0x000fe400008e061d */
[----:B------:R-:W2:Y:S04]  /*be420*/  LDL.LU R2, [R1+0xd7c] ;  /* 0x000d7c0001027983 */ /* 0x000ea80000300800 */
[----:B------:R-:W2:Y:S04]  /*be430*/  LDL.LU R47, [R1+0xd60] ;  /* 0x000d6000012f7983 */ /* 0x000ea80000300800 */
[----:B------:R-:W2:Y:S04]  /*be440*/  LDL.LU R46, [R1+0xd64] ;  /* 0x000d6400012e7983 */ /* 0x000ea80000300800 */
[----:B------:R-:W2:Y:S04]  /*be450*/  LDL.LU R0, [R1+0xd68] ;  /* 0x000d680001007983 */ /* 0x000ea80000300800 */
[----:B------:R-:W2:Y:S04]  /*be460*/  LDL.LU R8, [R1+0xd6c] ;  /* 0x000d6c0001087983 */ /* 0x000ea80000300800 */
[----:B------:R-:W-:Y:S01]  /*be470*/  STL [R1+0x58cc], R55 ;  /* 0x0058cc3701007387 */ /* 0x000fe20000100800 */
[----:B----4-:R-:W-:-:S05]  /*be480*/  F2FP.SATFINITE.E5M2.F32.PACK_AB_MERGE_C R50, R50, R14, RZ ;  /* 0x0000000e3232723e */ /* 0x010fca00048060ff */
[----:B------:R-:W-:Y:S04]  /*be490*/  STL [R1+0x5920], R50 ;  /* 0x0059203201007387 */ /* 0x000fe80000100800 */
[----:B------:R0:W-:Y:S02]  /*be4a0*/  STL.64 [R1+0x1500], R12 ;  /* 0x0015000c01007387 */ /* 0x0001e40000100a00 */
[----:B0-----:R-:W-:Y:S02]  /*be4b0*/  F2FP.SATFINITE.E5M2.F32.PACK_AB_MERGE_C R13, R39, R9, RZ ;  /* 0x00000009270d723e */ /* 0x001fe400048060ff */
[----:B------:R-:W4:Y:S01]  /*be4c0*/  LDL.LU R9, [R1+0xd50] ;  /* 0x000d500001097983 */ /* 0x000f220000300800 */
[----:B------:R-:W-:-:S03]  /*be4d0*/  F2FP.SATFINITE.E5M2.F32.PACK_AB_MERGE_C R12, R41, R40, RZ ;  /* 0x00000028290c723e */ /* 0x000fc600048060ff */
[----:B------:R-:W-:Y:S04]  /*be4e0*/  STL [R1+0x4b0], R13 ;  /* 0x0004b00d01007387 */ /* 0x000fe80000100800 */
[----:B------:R-:W4:Y:S04]  /*be4f0*/  LDL.LU R39, [R1+0xd54] ;  /* 0x000d540001277983 */ /* 0x000f280000300800 */
[----:B------:R0:W-:Y:S04]  /*be500*/  STL [R1+0x428], R12 ;  /* 0x0004280c01007387 */ /* 0x0001e80000100800 */
[----:B------:R-:W4:Y:S04]  /*be510*/  LDL.LU R40, [R1+0xd58] ;  /* 0x000d580001287983 */ /* 0x000f280000300800 */
[----:B------:R-:W4:Y:S01]  /*be520*/  LDL.LU R41, [R1+0xd5c] ;  /* 0x000d5c0001297983 */ /* 0x000f220000300800 */
        /* <DEDUP_REMOVED lines=10> */
[----:B------:R-:W-:-:S05]  /*be5d0*/  IMAD.X R13, R4, 0x1, R25, P1 ;  /* 0x00000001040d7824 */ /* 0x000fca00008e0619 */
[----:B------:R0:W-:Y:S02]  /*be5e0*/  STL.64 [R1+0x14f0], R12 ;  /* 0x0014f00c01007387 */ /* 0x0001e40000100a00 */
[----:B0-----:R-:W-:-:S05]  /*be5f0*/  IADD3 R12, P1, R3, R24, RZ ;  /* 0x00000018030c7210 */ /* 0x001fca0007f3e0ff */
[----:B------:R-:W-:Y:S01]  /*be600*/  IMAD.X R13, R4, 0x1, R23, P1 ;  /* 0x00000001040d7824 */ /* 0x000fe200008e0617 */
[----:B--2---:R-:W-:-:S05]  /*be610*/  F2FP.SATFINITE.E5M2.F32.PACK_AB_MERGE_C R15, R49, R44, RZ ;  /* 0x0000002c310f723e */ /* 0x004fca00048060ff */
[----:B------:R-:W-:Y:S01]  /*be620*/  STL [R1+0x4ac], R15 ;  /* 0x0004ac0f01007387 */ /* 0x000fe20000100800 */
[----:B------:R-:W-:-:S05]  /*be630*/  F2FP.SATFINITE.E5M2.F32.PACK_AB_MERGE_C R14, R52, R48, RZ ;  /* 0x00000030340e723e */ /* 0x000fca00048060ff */
[----:B------:R-:W-:Y:S04]  /*be640*/  STL [R1+0x32c], R14 ;  /* 0x00032c0e01007387 */ /* 0x000fe80000100800 */
[----:B------:R0:W-:Y:S01]  /*be650*/  STL.64 [R1+0x14e8], R12 ;  /* 0x0014e80c01007387 */ /* 0x0001e20000100a00 */
[----:B------:R-:W-:Y:S02]  /*be660*/  F2FP.SATFINITE.E5M2.F32.PACK_AB_MERGE_C R44, R58, R57, RZ ;  /* 0x000000393a2c723e */ /* 0x000fe400048060ff */
[----:B0-----:R-:W-:-:S03]  /*be670*/  F2FP.SATFINITE.E5M2.F32.PACK_AB_MERGE_C R12, R56, R54, RZ ;  /* 0x00000036380c723e */ /* 0x001fc600048060ff */
[----:B------:R-:W-:Y:S04]  /*be680*/  STL [R1+0x5964], R44 ;  /* 0x0059642c01007387 */ /* 0x000fe80000100800 */
[----:B------:R0:W-:Y:S02]  /*be690*/  STL [R1+0x5198], R12 ;  /* 0x0051980c01007387 */ /* 0x0001e40000100800 */
[----:B0-----:R-:W-:-:S05]  /*be6a0*/  IADD3 R12, P1, R3, R22, RZ ;  /* 0x00000016030c7210 */ /* 0x001fca0007f3e0ff */
[----:B------:R-:W-:Y:S01]  /*be6b0*/  IMAD.X R13, R4, 0x1, R21, P1 ;  /* 0x00000001040d7824 */ /* 0x000fe200008e0615 */
[----:B------:R-:W-:-:S04]  /*be6c0*/  F2FP.SATFINITE.E5M2.F32.PACK_AB_MERGE_C R14, R2, R61, RZ ;  /* 0x0000003d020e723e */ /* 0x000fc800048060ff */
[----:B------:R0:W-:Y:S01]  /*be6d0*/  STL.64 [R1+0x14e0], R12 ;  /* 0x0014e00c01007387 */ /* 0x0001e20000100a00 */
[----:B------:R-:W-:Y:S02]  /*be6e0*/  F2FP.SATFINITE.E5M2.F32.PACK_AB_MERGE_C R2, R46, R47, RZ ;  /* 0x0000002f2e02723e */ /* 0x000fe400048060ff */
[----:B------:R-:W-:Y:S01]  /*be6f0*/  F2FP.SATFINITE.E5M2.F32.PACK_AB_MERGE_C R55, R8, R0, RZ ;  /* 0x000000000837723e */ /* 0x000fe200048060ff */
[----:B------:R-:W-:Y:S01]  /*be700*/  STL [R1+0x4a8], R14 ;  /* 0x0004a80e01007387 */ /* 0x000fe20000100800 */
[----:B0-----:R-:W-:-:S03]  /*be710*/  IADD3 R12, P1, R3, R20, RZ ;  /* 0x00000014030c7210 */ /* 0x001fc60007f3e0ff */
[----:B------:R-:W-:Y:S02]  /*be720*/  STL [R1+0x1dc], R2 ;  /* 0x0001dc0201007387 */ /* 0x000fe40000100800 */
[----:B------:R-:W-:Y:S02]  /*be730*/  IMAD.X R13, R4, 0x1, R19, P1 ;  /* 0x00000001040d7824 */ /* 0x000fe400008e0613 */
[----:B------:R-:W-:Y:S04]  /*be740*/  STL [R1+0x58d8], R55 ;  /* 0x0058d83701007387 */ /* 0x000fe80000100800 */
[----:B------:R0:W-:Y:S02]  /*be750*/  STL.64 [R1+0x14d8], R12 ;  /* 0x0014d80c01007387 */ /* 0x0001e40000100a00 */
[----:B0-----:R-:W-:-:S05]  /*be760*/  IADD3 R12, P1, R3, R18, RZ ;  /* 0x00000012030c7210 */ /* 0x001fca0007f3e0ff */
[----:B------:R-:W-:-:S05]  /*be770*/  IMAD.X R13, R4, 0x1, R17, P1 ;  /* 0x00000001040d7824 */ /* 0x000fca00008e0611 */
[----:B------:R0:W-:Y:S04]  /*be780*/  STL.64 [R1+0x14d0], R12 ;  /* 0x0014d00c01007387 */ /* 0x0001e80000100a00 */
[----:B0-----:R-:W2:Y:S04]  /*be790*/  LDL.LU R12, [R1+0x518] ;  /* 0x00051800010c7983 */ /* 0x001ea80000300800 */
[----:B------:R-:W2:Y:S04]  /*be7a0*/  LDL.LU R13, [R1+0x51c] ;  /* 0x00051c00010d7983 */ /* 0x000ea80000300800 */
[----:B------:R-:W2:Y:S04]  /*be7b0*/  LDL.LU R0, [R1+0xd40] ;  /* 0x000d400001007983 */ /* 0x000ea80000300800 */
[----:B------:R-:W2:Y:S01]  /*be7c0*/  LDL.LU R8, [R1+0xd44] ;  /* 0x000d440001087983 */ /* 0x000ea20000300800 */
[----:B------:R-:W-:Y:S01]  /*be7d0*/  VIADD R3, R3, UR6 ;  /* 0x0000000603037c36 */ /* 0x000fe20008000000 */
[----:B------:R-:W-:Y:S01]  /*be7e0*/  ULDC UR6, c[0x0][0x248] ;  /* 0x0000920000067ab9 */ /* 0x000fe20000000800 */
[----:B----4-:R-:W-:-:S05]  /*be7f0*/  F2FP.SATFINITE.E5M2.F32.PACK_AB_MERGE_C R51, R39, R9, RZ ;  /* 0x000000092733723e */ /* 0x010fca00048060ff */
[----:B------:R-:W-:Y:S01]  /*be800*/  STL [R1+0x5994], R51 ;  /* 0x0059943301007387 */ /* 0x000fe20000100800 */
[----:B------:R-:W-:-:S03]  /*be810*/  F2FP.SATFINITE.E5M2.F32.PACK_AB_MERGE_C R2, R41, R40, RZ ;  /* 0x000000282902723e */ /* 0x000fc600048060ff */
[----:B------:R-:W4:Y:S04]  /*be820*/  LDL.LU R40, [R1+0xd48] ;  /* 0x000d480001287983 */ /* 0x000f280000300800 */
[----:B------:R-:W4:Y:S04]  /*be830*/  LDL.LU R41, [R1+0xd4c] ;  /* 0x000d4c0001297983 */ /* 0x000f280000300800 */
[----:B------:R3:W-:Y:S01]  /*be840*/  STL [R1+0x4df4], R2 ;  /* 0x004df40201007387 */ /* 0x0007e20000100800 */
[----:B------:R-:W-:Y:S02]  /*be850*/  SHF.R.S32.HI R4, RZ, 0x1f, R3 ;  /* 0x0000001fff047819 */ /* 0x000fe40000011403 */
[----:B------:R-:W-:-:S05]  /*be860*/  IADD3 R14, P1, R3, R16, RZ ;  /* 0x00000010030e7210 */ /* 0x000fca0007f3e0ff */
[----:B------:R-:W-:Y:S01]  /*be870*/  IMAD.X R15, R4, 0x1, R38, P1 ;  /* 0x00000001040f7824 */ /* 0x000fe200008e0626 */
[----:B---3--:R-:W-:Y:S02]  /*be880*/  F2FP.SATFINITE.E5M2.F32.PACK_AB_MERGE_C R2, R43, R42, RZ ;  /* 0x0000002a2b02723e */ /* 0x008fe400048060ff */
[----:B------:R-:W3:Y:S04]  /*be890*/  LDL.LU R42, [R1+0xd30] ;  /* 0x000d3000012a7983 */ /* 0x000ee80000300800 */
[----:B------:R-:W3:Y:S04]  /*be8a0*/  LDL.LU R43, [R1+0xd34] ;  /* 0x000d3400012b7983 */ /* 0x000ee80000300800 */
        /* <DEDUP_REMOVED lines=15> */
[----:B------:R-:W3:Y:S04]  /*be9a0*/  LDL.LU R47, [R1+0xcf0] ;  /* 0x000cf000012f7983 */ /* 0x000ee80000300800 */
[----:B------:R-:W3:Y:S04]  /*be9b0*/  LDL.LU R46, [R1+0xcf4] ;  /* 0x000cf400012e7983 */ /* 0x000ee80000300800 */
[----:B------:R0:W-:Y:S04]  /*be9c0*/  STL.64 [R1+0x14c8], R14 ;  /* 0x0014c80e01007387 */ /* 0x0001e80000100a00 */
[----:B0-----:R-:W4:Y:S04]  /*be9d0*/  LDL.LU.64 R14, [R1+0x5a18] ;  /* 0x005a1800010e7983 */ /* 0x001f280000300a00 */
[----:B------:R-:W3:Y:S04]  /*be9e0*/  LDL.LU R9, [R1+0xcf8] ;  /* 0x000cf80001097983 */ /* 0x000ee80000300800 */
[----:B------:R-:W3:Y:S01]  /*be9f0*/  LDL.LU R39, [R1+0xcfc] ;  /* 0x000cfc0001277983 */ /* 0x000ee20000300800 */
[----:B--2---:R-:W-:-:S02]  /*bea00*/  F2FP.SATFINITE.E5M2.F32.PACK_AB_MERGE_C R13, R13, R12, RZ ;  /* 0x0000000c0d0d723e */ /* 0x004fc400048060ff */
[----:B------:R-:W-:Y:S02]  /*bea10*/  F2FP.SATFINITE.E5M2.F32.PACK_AB_MERGE_C R12, R8, R0, RZ ;  /* 0x00000000080c723e */ /* 0x000fe400048060ff */
[----:B------:R-:W2:Y:S04]  /*bea20*/  LDL.LU R0, [R1+0xce0] ;  /* 0x000ce00001007983 */ /* 0x000ea80000300800 */
[----:B------:R-:W-:Y:S04]  /*bea30*/  STL [R1+0x4df0], R13 ;  /* 0x004df00d01007387 */ /* 0x000fe80000100800 */
[----:B------:R-:W2:Y:S04]  /*bea40*/  LDL.LU R8, [R1+0xce4] ;  /* 0x000ce40001087983 */ /* 0x000ea80000300800 */
[----:B------:R4:W-:Y:S02]  /*bea50*/  STL [R1+0x5274], R12 ;  /* 0x0052740c01007387 */ /* 0x0009e40000100800 */
[----:B----4-:R-:W-:-:S05]  /*bea60*/  IADD3 R12, P1, R3, R15, RZ ;  /* 0x0000000f030c7210 */ /* 0x010fca0007f3e0ff */
[----:B------:R-:W-:-:S05]  /*bea70*/  IMAD.X R13, R4, 0x1, R37, P1 ;  /* 0x00000001040d7824 */ /* 0x000fca00008e0625 */
[----:B------:R0:W-:Y:S04]  /*bea80*/  STL.64 [R1+0x14c0], R12 ;  /* 0x0014c00c01007387 */ /* 0x0001e80000100a00 */
[----:B0-----:R-:W4:Y:S01]  /*bea90*/  LDL.LU.64 R12, [R1+0x5a10] ;  /* 0x005a1000010c7983 */ /* 0x001f220000300a00 */
[----:B------:R-:W-:-:S03]  /*beaa0*/  F2FP.SATFINITE.E5M2.F32.PACK_AB_MERGE_C R44, R41, R40, RZ ;  /* 0x00000028292c723e */ /* 0x000fc600048060ff */
[----:B------:R-:W2:Y:S04]  /*beab0*/  LDL.LU R40, [R1+0xce8] ;  /* 0x000ce80001287983 */ /* 0x000ea80000300800 */
[----:B------:R-:W2:Y:S04]  /*beac0*/  LDL.LU R41, [R1+0xcec] ;  /* 0x000cec0001297983 */ /* 0x000ea80000300800 */
[----:B------:R3:W-:Y:S02]  /*bead0*/  STL [R1+0x5270], R44 ;  /* 0x0052702c01007387 */ /* 0x0007e40000100800 */
[----:B---3--:R-:W-:-:S02]  /*beae0*/  F2FP.SATFINITE.E5M2.F32.PACK_AB_MERGE_C R44, R43, R42, RZ ;  /* 0x0000002a2b2c723e */ /* 0x008fc400048060ff */
[----:B------:R-:W-:-:S03]  /*beaf0*/  IADD3 R42, P1, R3, R14, RZ ;  /* 0x0000000e032a7210 */ /* 0x000fc60007f3e0ff */
[----:B------:R0:W-:Y:S01]  /*beb00*/  STL [R1+0x52c0], R44 ;  /* 0x0052c02c01007387 */ /* 0x0001e20000100800 */
[----:B------:R-:W-:Y:S02]  /*beb10*/  F2FP.SATFINITE.E5M2.F32.PACK_AB_MERGE_C R53, R53, R50, RZ ;  /* 0x000000323535723e */ /* 0x000fe400048060ff */
[----:B0-----:R-:W-:Y:S02]  /*beb20*/  F2FP.SATFINITE.E5M2.F32.PACK_AB_MERGE_C R44, R59, R60, RZ ;  /* 0x0000003c3b2c723e */ /* 0x001fe400048060ff */
[----:B------:R-:W-:Y:S02]  /*beb30*/  F2FP.SATFINITE.E5M2.F32.PACK_AB_MERGE_C R49, R49, R45, RZ ;  /* 0x0000002d3131723e */ /* 0x000fe400048060ff */
[----:B------:R-:W-:Y:S01]  /*beb40*/  F2FP.SATFINITE.E5M2.F32.PACK_AB_MERGE_C R48, R52, R48, RZ ;  /* 0x000000303430723e */ /* 0x000fe200048060ff */
[----:B----4-:R-:W-:-:S05]  /*beb50*/  IMAD.X R43, R4, 0x1, R13, P1 ;  /* 0x00000001042b7824 */ /* 0x010fca00008e060d */
[----:B------:R0:W-:Y:S01]  /*beb60*/  STL.64 [R1+0x14b8], R42 ;  /* 0x0014b82a01007387 */ /* 0x0001e20000100a00 */
[----:B------:R-:W-:-:S03]  /*beb70*/  IADD3 R50, P1, R3, R12, RZ ;  /* 0x0000000c03327210 */ /* 0x000fc60007f3e0ff */
[----:B0-----:R-:W3:Y:S04]  /*beb80*/  LDL.LU R42, [R1+0xcd0] ;  /* 0x000cd000012a7983 */ /* 0x001ee80000300800 */
[----:B------:R-:W3:Y:S01]  /*beb90*/  LDL.LU R43, [R1+0xcd4] ;  /* 0x000cd400012b7983 */ /* 0x000ee20000300800 */
[----:B------:R-:W-:-:S03]  /*beba0*/  IMAD.X R51, R4, 0x1, R11, P1 ;  /* 0x0000000104337824 */ /* 0x000fc600008e060b */
[----:B------:R-:W-:Y:S04]  /*bebb0*/  STL [R1+0x52bc], R53 ;  /* 0x0052bc3501007387 */ /* 0x000fe80000100800 */
[----:B------:R0:W-:Y:S02]  /*bebc0*/  STL [R1+0x52f0], R44 ;  /* 0x0052f02c01007387 */ /* 0x0001e40000100800 */
[----:B0-----:R-:W-:Y:S02]  /*bebd0*/  IADD3 R44, P1, R3, R10, RZ ;  /* 0x0000000a032c7210 */ /* 0x001fe40007f3e0ff */
[----:B------:R-:W-:Y:S03]  /*bebe0*/  STL.64 [R1+0x14b0], R50 ;  /* 0x0014b03201007387 */ /* 0x000fe60000100a00 */
[----:B------:R-:W-:Y:S01]  /*bebf0*/  IMAD.X R45, R4, 0x1, R7, P1 ;  /* 0x00000001042d7824 */ /* 0x000fe200008e0607 */
[----:B------:R0:W-:Y:S04]  /*bec00*/  STL [R1+0x52ec], R49 ;  /* 0x0052ec3101007387 */ /* 0x0001e80000100800 */
[----:B------:R1:W-:Y:S04]  /*bec10*/  STL [R1+0x5368], R48 ;  /* 0x0053683001007387 */ /* 0x0003e80000100800 */
[----:B------:R4:W-:Y:S01]  /*bec20*/  STL.64 [R1+0x14a8], R44 ;  /* 0x0014a82c01007387 */ /* 0x0009e20000100a00 */
[----:B0-----:R-:W-:-:S02]  /*bec30*/  F2FP.SATFINITE.E5M2.F32.PACK_AB_MERGE_C R49, R56, R54, RZ ;  /* 0x000000363831723e */ /* 0x001fc400048060ff */
[----:B-1----:R-:W-:Y:S02]  /*bec40*/  F2FP.SATFINITE.E5M2.F32.PACK_AB_MERGE_C R48, R58, R57, RZ ;  /* 0x000000393a30723e */ /* 0x002fe400048060ff */
[----:B----4-:R-:W-:Y:S01]  /*bec50*/  IADD3 R44, P1, R3, R6, RZ ;  /* 0x00000006032c7210 */ /* 0x010fe20007f3e0ff */
[----:B------:R-:W-:Y:S04]  /*bec60*/  STL [R1+0x535c], R49 ;  /* 0x00535c3101007387 */ /* 0x000fe80000100800 */
[----:B------:R-:W-:Y:S01]  /*bec70*/  IMAD.X R45, R4, 0x1, R5, P1 ;  /* 0x00000001042d7824 */ /* 0x000fe200008e0605 */
[----:B------:R0:W-:Y:S04]  /*bec80*/  STL [R1+0x53e4], R48 ;  /* 0x0053e43001007387 */ /* 0x0001e80000100800 */
[----:B------:R1:W-:Y:S01]  /*bec90*/  STL.64 [R1+0x14a0], R44 ;  /* 0x0014a02c01007387 */ /* 0x0003e20000100a00 */
[----:B0-----:R-:W-:-:S02]  /*beca0*/  F2FP.SATFINITE.E5M2.F32.PACK_AB_MERGE_C R48, R2, R61, RZ ;  /* 0x0000003d0230723e */ /* 0x001fc400048060ff */
[----:B------:R-:W-:Y:S02]  /*becb0*/  F2FP.SATFINITE.E5M2.F32.PACK_AB_MERGE_C R2, R46, R47, RZ ;  /* 0x0000002f2e02723e */ /* 0x000fe400048060ff */
[----:B-1----:R-:W-:Y:S01]  /*becc0*/  IADD3 R44, P1, R3, R36, RZ ;  /* 0x00000024032c7210 */ /* 0x002fe20007f3e0ff */
[----:B------:R-:W-:Y:S04]  /*becd0*/  STL [R1+0x53d8], R48 ;  /* 0x0053d83001007387 */ /* 0x000fe80000100800 */
[----:B------:R-:W-:Y:S01]  /*bece0*/  IMAD.X R45, R4, 0x1, R35, P1 ;  /* 0x00000001042d7824 */ /* 0x000fe200008e0623 */
[----:B------:R0:W-:Y:S04]  /*becf0*/  STL [R1+0x5450], R2 ;  /* 0x0054500201007387 */ /* 0x0001e80000100800 */
[----:B------:R-:W4:Y:S04]  /*bed00*/  LDL.LU R47, [R1+0xcd8] ;  /* 0x000cd800012f7983 */ /* 0x000f280000300800 */
[----:B------:R-:W4:Y:S01]  /*bed10*/  LDL.LU R46, [R1+0xcdc] ;  /* 0x000cdc00012e7983 */ /* 0x000f220000300800 */
[----:B0-----:R-:W-:-:S03]  /*bed20*/  F2FP.SATFINITE.E5M2.F32.PACK_AB_MERGE_C R2, R39, R9, RZ ;  /* 0x000000092702723e */ /* 0x001fc600048060ff */
[----:B------:R0:W-:Y:S04]  /*bed30*/  STL.64 [R1+0x1498], R44 ;  /* 0x0014982c01007387 */ /* 0x0001e80000100a00 */
[----:B------:R-:W-:Y:S04]  /*bed40*/  STL [R1+0x544c], R2 ;  /* 0x00544c0201007387 */ /* 0x000fe80000100800 */
[----:B------:R-:W4:Y:S04]  /*bed50*/  LDL.LU R9, [R1+0xcc0] ;  /* 0x000cc00001097983 */ /* 0x000f280000300800 */
[----:B------:R-:W4:Y:S01]  /*bed60*/  LDL.LU R39, [R1+0xcc4] ;  /* 0x000cc40001277983 */ /* 0x000f220000300800 */
[----:B0-----:R-:W-:-:S02]  /*bed70*/  IADD3 R44, P1, R3, R34, RZ ;  /* 0x00000022032c7210 */ /* 0x001fc40007f3e0ff */
[----:B--2---:R-:W-:Y:S02]  /*bed80*/  F2FP.SATFINITE.E5M2.F32.PACK_AB_MERGE_C R54, R8, R0, RZ ;  /* 0x000000000836723e */ /* 0x004fe400048060ff */
[----:B------:R-:W-:Y:S01]  /*bed90*/  F2FP.SATFINITE.E5M2.F32.PACK_AB_MERGE_C R0, R41, R40, RZ ;  /* 0x000000282900723e */ /* 0x000fe200048060ff */
[----:B------:R-:W-:Y:S02]  /*beda0*/  IMAD.X R45, R4, 0x1, R33, P1 ;  /* 0x00000001042d7824 */ /* 0x000fe400008e0621 */
[----:B------:R-:W-:Y:S04]  /*bedb0*/  STL [R1+0x57e4], R54 ;  /* 0x0057e43601007387 */ /* 0x000fe80000100800 */
[----:B------:R-:W2:Y:S04]  /*bedc0*/  LDL.LU R51, [R1+0xcc8] ;  /* 0x000cc80001337983 */ /* 0x000ea80000300800 */
[----:B------:R-:W2:Y:S04]  /*bedd0*/  LDL.LU R55, [R1+0xccc] ;  /* 0x000ccc0001377983 */ /* 0x000ea80000300800 */
[----:B------:R0:W-:Y:S04]  /*bede0*/  STL.64 [R1+0x1490], R44 ;  /* 0x0014902c01007387 */ /* 0x0001e80000100a00 */
[----:B------:R3:W-:Y:S04]  /*bedf0*/  STL [R1+0x51a0], R0 ;  /* 0x0051a00001007387 */ /* 0x0007e80000100800 */
[----:B0-----:R-:W2:Y:S04]  /*bee00*/  LDL.LU R44, [R1+0xcb0] ;  /* 0x000cb000012c7983 */ /* 0x001ea80000300800 */
[----:B------:R-:W2:Y:S04]  /*bee10*/  LDL.LU R50, [R1+0xcb4] ;  /* 0x000cb40001327983 */ /* 0x000ea80000300800 */
[----:B------:R-:W2:Y:S04]  /*bee20*/  LDL.LU R40, [R1+0xcb8] ;  /* 0x000cb80001287983 */ /* 0x000ea80000300800 */
[----:B------:R-:W2:Y:S01]  /*bee30*/  LDL.LU R41, [R1+0xcbc] ;  /* 0x000cbc0001297983 */ /* 0x000ea20000300800 */
        /* <DEDUP_REMOVED lines=8> */
[----:B------:R-:W3:Y:S01]  /*beec0*/  LDL.LU R52, [R1+0xc98] ;  /* 0x000c980001347983 */ /* 0x000ee20000300800 */
[----:B------:R-:W-:-:S03]  /*beed0*/  IADD3 R42, P1, R3, R32, RZ ;  /* 0x00000020032a7210 */ /* 0x000fc60007f3e0ff */
[----:B------:R-:W3:Y:S04]  /*beee0*/  LDL.LU R56, [R1+0xc9c] ;  /* 0x000c9c0001387983 */ /* 0x000ee80000300800 */
[----:B------:R-:W3:Y:S04]  /*beef0*/  LDL.LU R57, [R1+0xc80] ;  /* 0x000c800001397983 */ /* 0x000ee80000300800 */
[----:B------:R-:W3:Y:S01]  /*bef00*/  LDL.LU R58, [R1+0xc84] ;  /* 0x000c8400013a7983 */ /* 0x000ee20000300800 */
[----:B------:R-:W-:-:S03]  /*bef10*/  IMAD.X R43, R4, 0x1, R31, P1 ;  /* 0x00000001042b7824 */ /* 0x000fc600008e061f */
[----:B------:R-:W3:Y:S04]  /*bef20*/  LDL.LU R61, [R1+0xc88] ;  /* 0x000c8800013d7983 */ /* 0x000ee80000300800 */
[----:B------:R-:W3:Y:S04]  /*bef30*/  LDL.LU R2, [R1+0xc8c] ;  /* 0x000c8c0001027983 */ /* 0x000ee80000300800 */
[----:B0-----:R-:W3:Y:S04]  /*bef40*/  LDL.LU R0, [R1+0xc70] ;  /* 0x000c700001007983 */ /* 0x001ee80000300800 */
[----:B------:R-:W3:Y:S04]  /*bef50*/  LDL.LU R8, [R1+0xc74] ;  /* 0x000c740001087983 */ /* 0x000ee80000300800 */
[----:B------:R0:W-:Y:S04]  /*bef60*/  STL.64 [R1+0x1488], R42 ;  /* 0x0014882a01007387 */ /* 0x0001e80000100a00 */
[----:B0-----:R-:W3:Y:S04]  /*bef70*/  LDL.LU R42, [R1+0xc78] ;  /* 0x000c7800012a7983 */ /* 0x001ee80000300800 */
[----:B------:R-:W3:Y:S01]  /*bef80*/  LDL.LU R43, [R1+0xc7c] ;  /* 0x000c7c00012b7983 */ /* 0x000ee20000300800 */
[----:B----4-:R-:W-:-:S02]  /*bef90*/  F2FP.SATFINITE.E5M2.F32.PACK_AB_MERGE_C R54, R46, R47, RZ ;  /* 0x0000002f2e36723e */ /* 0x010fc400048060ff */
[----:B------:R-:W-:-:S05]  /*befa0*/  IADD3 R46, P1, R3, R30, RZ ;  /* 0x0000001e032e7210 */ /* 0x000fca0007f3e0ff */
[----:B------:R-:W-:Y:S01]  /*befb0*/  IMAD.X R47, R4, 0x1, R29, P1 ;  /* 0x00000001042f7824 */ /* 0x000fe200008e061d */
[----:B------:R-:W-:Y:S01]  /*befc0*/  STL [R1+0x5130], R54 ;  /* 0x0051303601007387 */ /* 0x000fe20000100800 */
[----:B------:R-:W-:-:S05]  /*befd0*/  F2FP.SATFINITE.E5M2.F32.PACK_AB_MERGE_C R9, R39, R9, RZ ;  /* 0x000000092709723e */ /* 0x000fca00048060ff */
[----:B------:R-:W-:Y:S04]  /*befe0*/  STL [R1+0x5100], R9 ;  /* 0x0051000901007387 */ /* 0x000fe80000100800 */
[----:B------:R0:W-:Y:S04]  /*beff0*/  STL.64 [R1+0x1480], R46 ;  /* 0x0014802e01007387 */ /* 0x0001e80000100a00 */
[----:B0-----:R-:W4:Y:S04]  /*bf000*/  LDL.LU R47, [R1+0xc60] ;  /* 0x000c6000012f7983 */ /* 0x001f280000300800 */
[----:B------:R-:W4:Y:S04]  /*bf010*/  LDL.LU R46, [R1+0xc64] ;  /* 0x000c6400012e7983 */ /* 0x000f280000300800 */
[----:B------:R-:W4:Y:S04]  /*bf020*/  LDL.LU R9, [R1+0xc68] ;  /* 0x000c680001097983 */ /* 0x000f280000300800 */
[----:B------:R-:W4:Y:S01]  /*bf030*/  LDL.LU R39, [R1+0xc6c] ;  /* 0x000c6c0001277983 */ /* 0x000f220000300800 */
[----:B--2---:R-:W-:-:S02]  /*bf040*/  F2FP.SATFINITE.E5M2.F32.PACK_AB_MERGE_C R54, R55, R51, RZ ;  /* 0x000000333736723e */ /* 0x004fc400048060ff */
[----:B------:R-:W-:-:S03]  /*bf050*/  F2FP.SATFINITE.E5M2.F32.PACK_AB_MERGE_C R44, R50, R44, RZ ;  /* 0x0000002c322c723e */ /* 0x000fc600048060ff */
[----:B------:R-:W-:Y:S04]  /*bf060*/  STL [R1+0x50f8], R54 ;  /* 0x0050f83601007387 */ /* 0x000fe80000100800 */
[----:B------:R0:W-:Y:S01]  /*bf070*/  STL [R1+0x50c0], R44 ;  /* 0x0050c02c01007387 */ /* 0x0001e20000100800 */
[----:B------:R-:W-:Y:S02]  /*bf080*/  IADD3 R50, P1, R3, R28, RZ ;  /* 0x0000001c03327210 */ /* 0x000fe40007f3e0ff */
[----:B0-----:R-:W-:Y:S02]  /*bf090*/  F2FP.SATFINITE.E5M2.F32.PACK_AB_MERGE_C R44, R41, R40, RZ ;  /* 0x00000028292c723e */ /* 0x001fe400048060ff */
[----:B------:R-:W2:Y:S04]  /*bf0a0*/  LDL.LU R40, [R1+0x1f0] ;  /* 0x0001f00001287983 */ /* 0x000ea80000300800 */
[----:B------:R-:W2:Y:S01]  /*bf0b0*/  LDL.LU R41, [R1+0x1f4] ;  /* 0x0001f40001297983 */ /* 0x000ea20000300800 */
[----:B------:R-:W-:-:S05]  /*bf0c0*/  IMAD.X R51, R4, 0x1, R27, P1 ;  /* 0x0000000104337824 */ /* 0x000fca00008e061b */
[----:B------:R0:W-:Y:S04]  /*bf0d0*/  STL.64 [R1+0x1478], R50 ;  /* 0x0014783201007387 */ /* 0x0001e80000100a00 */
[----:B------:R3:W-:Y:S01]  /*bf0e0*/  STL [R1+0x50c8], R44 ;  /* 0x0050c82c01007387 */ /* 0x0007e20000100800 */
[----:B0-----:R-:W-:-:S05]  /*bf0f0*/  IADD3 R50, P1, R3, R26, RZ ;  /* 0x0000001a03327210 */ /* 0x001fca0007f3e0ff */
[----:B------:R-:W-:Y:S01]  /*bf100*/  IMAD.X R51, R4, 0x1, R25, P1 ;  /* 0x0000000104337824 */ /* 0x000fe200008e0619 */
[----:B---3--:R-:W-:-:S05]  /*bf110*/  F2FP.SATFINITE.E5M2.F32.PACK_AB_MERGE_C R44, R60, R53, RZ ;  /* 0x000000353c2c723e */ /* 0x008fca00048060ff */
[----:B------:R0:W-:Y:S04]  /*bf120*/  STL [R1+0x5068], R44 ;  /* 0x0050682c01007387 */ /* 0x0001e80000100800 */
[----:B------:R1:W-:Y:S01]  /*bf130*/  STL.64 [R1+0x1470], R50 ;  /* 0x0014703201007387 */ /* 0x0003e20000100a00 */
[----:B0-----:R-:W-:Y:S02]  /*bf140*/  IADD3 R44, P1, R3, R24, RZ ;  /* 0x00000018032c7210 */ /* 0x001fe40007f3e0ff */
[----:B------:R-:W-:Y:S02]  /*bf150*/  F2FP.SATFINITE.E5M2.F32.PACK_AB_MERGE_C R48, R48, R49, RZ ;  /* 0x000000313030723e */ /* 0x000fe400048060ff */
[----:B-1----:R-:W-:Y:S01]  /*bf160*/  F2FP.SATFINITE.E5M2.F32.PACK_AB_MERGE_C R50, R45, R59, RZ ;  /* 0x0000003b2d32723e */ /* 0x002fe200048060ff */
[----:B------:R-:W-:-:S04]  /*bf170*/  IMAD.X R45, R4, 0x1, R23, P1 ;  /* 0x00000001042d7824 */ /* 0x000fc800008e0617 */
[----:B------:R-:W-:Y:S04]  /*bf180*/  STL [R1+0x5064], R50 ;  /* 0x0050643201007387 */ /* 0x000fe80000100800 */
[----:B------:R0:W-:Y:S04]  /*bf190*/  STL [R1+0x4fe8], R48 ;  /* 0x004fe83001007387 */ /* 0x0001e80000100800 */
[----:B------:R1:W-:Y:S01]  /*bf1a0*/  STL.64 [R1+0x1468], R44 ;  /* 0x0014682c01007387 */ /* 0x0003e20000100a00 */
[----:B------:R-:W-:Y:S02]  /*bf1b0*/  F2FP.SATFINITE.E5M2.F32.PACK_AB_MERGE_C R49, R56, R52, RZ ;  /* 0x000000343831723e */ /* 0x000fe400048060ff */
[----:B0-----:R-:W-:-:S02]  /*bf1c0*/  F2FP.SATFINITE.E5M2.F32.PACK_AB_MERGE_C R48, R58, R57, RZ ;  /* 0x000000393a30723e */ /* 0x001fc400048060ff */
[----:B-1----:R-:W-:Y:S01]  /*bf1d0*/  IADD3 R44, P1, R3, R22, RZ ;  /* 0x00000016032c7210 */ /* 0x002fe20007f3e0ff */
[----:B------:R-:W-:Y:S04]  /*bf1e0*/  STL [R1+0x503c], R49 ;  /* 0x00503c3101007387 */ /* 0x000fe80000100800 */
[----:B------:R-:W-:Y:S01]  /*bf1f0*/  IMAD.X R45, R4, 0x1, R21, P1 ;  /* 0x00000001042d7824 */ /* 0x000fe200008e0615 */
[----:B------:R-:W-:Y:S01]  /*bf200*/  STL [R1+0x4fc4], R48 ;  /* 0x004fc43001007387 */ /* 0x000fe20000100800 */
[----:B------:R-:W-:-:S03]  /*bf210*/  F2FP.SATFINITE.E5M2.F32.PACK_AB_MERGE_C R2, R2, R61, RZ ;  /* 0x0000003d0202723e */ /* 0x000fc600048060ff */
[----:B------:R0:W-:Y:S01]  /*bf220*/  STL.64 [R1+0x1460], R44 ;  /* 0x0014602c01007387 */ /* 0x0001e20000100a00 */
[----:B------:R-:W-:-:S03]  /*bf230*/  F2FP.SATFINITE.E5M2.F32.PACK_AB_MERGE_C R0, R8, R0, RZ ;  /* 0x000000000800723e */ /* 0x000fc600048060ff */
[----:B------:R1:W-:Y:S01]  /*bf240*/  STL [R1+0x4fc8], R2 ;  /* 0x004fc80201007387 */ /* 0x0003e20000100800 */
[----:B0-----:R-:W-:-:S03]  /*bf250*/  IADD3 R44, P1, R3, R20, RZ ;  /* 0x00000014032c7210 */ /* 0x001fc60007f3e0ff */
[----:B------:R0:W-:Y:S01]  /*bf260*/  STL [R1+0x4f50], R0 ;  /* 0x004f500001007387 */ /* 0x0001e20000100800 */
[----:B-1----:R-:W-:Y:S01]  /*bf270*/  F2FP.SATFINITE.E5M2.F32.PACK_AB_MERGE_C R2, R43, R42, RZ ;  /* 0x0000002a2b02723e */ /* 0x002fe200048060ff */
[----:B------:R-:W-:Y:S02]  /*bf280*/  IMAD.X R45, R4, 0x1, R19, P1 ;  /* 0x00000001042d7824 */ /* 0x000fe400008e0613 */
[----:B0-----:R-:W3:Y:S04]  /*bf290*/  LDL.LU R0, [R1+0x1f8] ;  /* 0x0001f80001007983 */ /* 0x001ee80000300800 */
[----:B------:R-:W3:Y:S04]  /*bf2a0*/  LDL.LU R8, [R1+0x1fc] ;  /* 0x0001fc0001087983 */ /* 0x000ee80000300800 */
[----:B------:R0:W-:Y:S04]  /*bf2b0*/  STL.64 [R1+0x1458], R44 ;  /* 0x0014582c01007387 */ /* 0x0001e80000100a00 */
[----:B------:R1:W-:Y:S04]  /*bf2c0*/  STL [R1+0x4f58], R2 ;  /* 0x004f580201007387 */ /* 0x0003e80000100800 */
[----:B------:R-:W3:Y:S04]  /*bf2d0*/  LDL.LU R42, [R1+0xc50] ;  /* 0x000c5000012a7983 */ /* 0x000ee80000300800 */
[----:B------:R-:W3:Y:S01]  /*bf2e0*/  LDL.LU R43, [R1+0xc54] ;  /* 0x000c5400012b7983 */ /* 0x000ee20000300800 */
[----:B0-----:R-:W-:-:S05]  /*bf2f0*/  IADD3 R44, P1, R3, R18, RZ ;  /* 0x00000012032c7210 */ /* 0x001fca0007f3e0ff */
[----:B------:R-:W-:Y:S01]  /*bf300*/  IMAD.X R45, R4, 0x1, R17, P1 ;  /* 0x00000001042d7824 */ /* 0x000fe200008e0611 */
[----:B----4-:R-:W-:-:S04]  /*bf310*/  F2FP.SATFINITE.E5M2.F32.PACK_AB_MERGE_C R4, R46, R47, RZ ;  /* 0x0000002f2e04723e */ /* 0x010fc800048060ff */
[----:B------:R0:W-:Y:S01]  /*bf320*/  STL.64 [R1+0x1450], R44 ;  /* 0x0014502c01007387 */ /* 0x0001e20000100a00 */
[----:B-1----:R-:W-:-:S03]  /*bf330*/  F2FP.SATFINITE.E5M2.F32.PACK_AB_MERGE_C R2, R39, R9, RZ ;  /* 0x000000092702723e */ /* 0x002fc600048060ff */
[----:B0-----:R-:W4:Y:S04]  /*bf340*/  LDL.LU R44, [R1+0xc58] ;  /* 0x000c5800012c7983 */ /* 0x001f280000300800 */
[----:B------:R-:W-:Y:S04]  /*bf350*/  STL [R1+0x4f2c], R4 ;  /* 0x004f2c0401007387 */ /* 0x000fe80000100800 */
[----:B------:R-:W4:Y:S04]  /*bf360*/  LDL.LU R50, [R1+0xc5c] ;  /* 0x000c5c0001327983 */ /* 0x000f280000300800 */
        /* <DEDUP_REMOVED lines=19> */
[----:B------:R-:W-:Y:S01]  /*bf4a0*/  VIADD R3, R3, UR6 ;  /* 0x0000000603037c36 */ /* 0x000fe20008000000 */
[----:B------:R-:W-:-:S02]  /*bf4b0*/  ULDC UR6, c[0x0][0x248] ;  /* 0x0000920000067ab9 */ /* 0x000fc40000000800 */
[----:B------:R-:W2:Y:S04]  /*bf4c0*/  LDL.LU R40, [R1+0xc00] ;  /* 0x000c000001287983 */ /* 0x000ea80000300800 */
[----:B------:R-:W2:Y:S01]  /*bf4d0*/  LDL.LU R41, [R1+0xc04] ;  /* 0x000c040001297983 */ /* 0x000ea20000300800 */
[----:B------:R-:W-:Y:S02]  /*bf4e0*/  SHF.R.S32.HI R4, RZ, 0x1f, R3 ;  /* 0x0000001fff047819 */ /* 0x000fe40000011403 */
[----:B------:R-:W-:-:S05]  /*bf4f0*/  IADD3 R54, P1, R3, R16, RZ ;  /* 0x0000001003367210 */ /* 0x000fca0007f3e0ff */
[----:B------:R-:W-:Y:S01]  /*bf500*/  IMAD.X R55, R4, 0x1, R38, P1 ;  /* 0x0000000104377824 */ /* 0x000fe200008e0626 */
[----:B---3--:R-:W-:Y:S02]  /*bf510*/  F2FP.SATFINITE.E5M2.F32.PACK_AB_MERGE_C R8, R8, R0, RZ ;  /* 0x000000000808723e */ /* 0x008fe400048060ff */
[----:B------:R-:W3:Y:S04]  /*bf520*/  LDL.LU R0, [R1+0xc08] ;  /* 0x000c080001007983 */ /* 0x000ee80000300800 */
[----:B------:R-:W-:Y:S04]  /*bf530*/  STL.64 [R1+0x1448], R54 ;  /* 0x0014483601007387 */ /* 0x000fe80000100a00 */
[----:B------:R0:W-:Y:S01]  /*bf540*/  STL [R1+0x5544], R8 ;  /* 0x0055440801007387 */ /* 0x0001e20000100800 */
[----:B------:R-:W-:-:S03]  /*bf550*/  F2FP.SATFINITE.E5M2.F32.PACK_AB_MERGE_C R42, R43, R42, RZ ;  /* 0x0000002a2b2a723e */ /* 0x000fc600048060ff */
[----:B0-----:R-:W3:Y:S04]  /*bf560*/  LDL.LU R8, [R1+0xc0c] ;  /* 0x000c0c0001087983 */ /* 0x001ee80000300800 */
[----:B------:R0:W-:Y:S01]  /*bf570*/  STL [R1+0x5254], R42 ;  /* 0x0052542a01007387 */ /* 0x0001e20000100800 */
[----:B------:R-:W-:-:S03]  /*bf580*/  IADD3 R54, P1, R3, R15, RZ ;  /* 0x0000000f03367210 */ /* 0x000fc60007f3e0ff */
[----:B0-----:R-:W3:Y:S04]  /*bf590*/  LDL.LU R42, [R1+0xbf0] ;  /* 0x000bf000012a7983 */ /* 0x001ee80000300800 */
[----:B------:R-:W3:Y:S01]  /*bf5a0*/  LDL.LU R43, [R1+0xbf4] ;  /* 0x000bf400012b7983 */ /* 0x000ee20000300800 */
[----:B------:R-:W-:Y:S01]  /*bf5b0*/  IMAD.X R55, R4, 0x1, R37, P1 ;  /* 0x0000000104377824 */ /* 0x000fe200008e0625 */
[----:B----4-:R-:W-:Y:S02]  /*bf5c0*/  F2FP.SATFINITE.E5M2.F32.PACK_AB_MERGE_C R50, R50, R44, RZ ;  /* 0x0000002c3232723e */ /* 0x010fe400048060ff */
[----:B------:R-:W-:Y:S02]  /*bf5d0*/  F2FP.SATFINITE.E5M2.F32.PACK_AB_MERGE_C R44, R39, R9, RZ ;  /* 0x00000009272c723e */ /* 0x000fe400048060ff */
[----:B------:R-:W4:Y:S04]  /*bf5e0*/  LDL.LU R9, [R1+0xbf8] ;  /* 0x000bf80001097983 */ /* 0x000f280000300800 */
[----:B------:R-:W-:Y:S04]  /*bf5f0*/  STL.64 [R1+0x1440], R54 ;  /* 0x0014403601007387 */ /* 0x000fe80000100a00 */
[----:B------:R0:W-:Y:S04]  /*bf600*/  STL [R1+0x5250], R50 ;  /* 0x0052503201007387 */ /* 0x0001e80000100800 */
[----:B------:R-:W4:Y:S01]  /*bf610*/  LDL.LU R39, [R1+0xbfc] ;  /* 0x000bfc0001277983 */ /* 0x000f220000300800 */
[----:B0-----:R-:W-:-:S03]  /*bf620*/  IADD3 R50, P1, R3, R14, RZ ;  /* 0x0000000e03327210 */ /* 0x001fc60007f3e0ff */
[----:B------:R2:W-:Y:S02]  /*bf630*/  STL [R1+0x5288], R44 ;  /* 0x0052882c01007387 */ /* 0x0005e40000100800 */
[----:B------:R-:W-:-:S05]  /*bf640*/  IMAD.X R51, R4, 0x1, R13, P1 ;  /* 0x0000000104337824 */ /* 0x000fca00008e060d */
[----:B------:R0:W-:Y:S01]  /*bf650*/  STL.64 [R1+0x1438], R50 ;  /* 0x0014383201007387 */ /* 0x0001e20000100a00 */
[----:B--2---:R-:W-:-:S03]  /*bf660*/  F2FP.SATFINITE.E5M2.F32.PACK_AB_MERGE_C R44, R46, R47, RZ ;  /* 0x0000002f2e2c723e */ /* 0x004fc600048060ff */
[----:B------:R-:W2:Y:S01]  /*bf670*/  LDL.LU R47, [R1+0xbe0] ;  /* 0x000be000012f7983 */ /* 0x000ea20000300800 */
[----:B0-----:R-:W-:-:S05]  /*bf680*/  F2FP.SATFINITE.E5M2.F32.PACK_AB_MERGE_C R50, R60, R53, RZ ;  /* 0x000000353c32723e */ /* 0x001fca00048060ff */
[----:B------:R0:W-:Y:S04]  /*bf690*/  STL [R1+0x5284], R50 ;  /* 0x0052843201007387 */ /* 0x0001e80000100800 */
[----:B------:R-:W2:Y:S01]  /*bf6a0*/  LDL.LU R46, [R1+0xbe4] ;  /* 0x000be400012e7983 */ /* 0x000ea20000300800 */
[----:B0-----:R-:W-:-:S03]  /*bf6b0*/  IADD3 R50, P1, R3, R12, RZ ;  /* 0x0000000c03327210 */ /* 0x001fc60007f3e0ff */
[----:B------:R0:W-:Y:S02]  /*bf6c0*/  STL [R1+0x52c8], R44 ;  /* 0x0052c82c01007387 */ /* 0x0001e40000100800 */
[----:B------:R-:W-:Y:S01]  /*bf6d0*/  IMAD.X R51, R4, 0x1, R11, P1 ;  /* 0x0000000104337824 */ /* 0x000fe200008e060b */
[----:B------:R-:W-:Y:S02]  /*bf6e0*/  F2FP.SATFINITE.E5M2.F32.PACK_AB_MERGE_C R48, R48, R49, RZ ;  /* 0x000000313030723e */ /* 0x000fe400048060ff */
[----:B0-----:R-:W-:Y:S02]  /*bf6f0*/  IADD3 R44, P1, R3, R10, RZ ;  /* 0x0000000a032c7210 */ /* 0x001fe40007f3e0ff */
[----:B------:R0:W-:Y:S01]  /*bf700*/  STL.64 [R1+0x1430], R50 ;  /* 0x0014303201007387 */ /* 0x0001e20000100a00 */
[----:B------:R-:W-:Y:S02]  /*bf710*/  F2FP.SATFINITE.E5M2.F32.PACK_AB_MERGE_C R49, R56, R52, RZ ;  /* 0x000000343831723e */ /* 0x000fe400048060ff */
[----:B0-----:R-:W-:Y:S01]  /*bf720*/  F2FP.SATFINITE.E5M2.F32.PACK_AB_MERGE_C R50, R45, R59, RZ ;  /* 0x0000003b2d32723e */ /* 0x001fe200048060ff */
[----:B------:R-:W-:-:S04]  /*bf730*/  IMAD.X R45, R4, 0x1, R7, P1 ;  /* 0x00000001042d7824 */ /* 0x000fc800008e0607 */
[----:B------:R-:W-:Y:S04]  /*bf740*/  STL [R1+0x52c4], R50 ;  /* 0x0052c43201007387 */ /* 0x000fe80000100800 */
[----:B------:R0:W-:Y:S04]  /*bf750*/  STL [R1+0x5304], R48 ;  /* 0x0053043001007387 */ /* 0x0001e80000100800 */
[----:B------:R1:W-:Y:S01]  /*bf760*/  STL.64 [R1+0x1428], R44 ;  /* 0x0014282c01007387 */ /* 0x0003e20000100a00 */
[----:B0-----:R-:W-:Y:S02]  /*bf770*/  F2FP.SATFINITE.E5M2.F32.PACK_AB_MERGE_C R48, R58, R57, RZ ;  /* 0x000000393a30723e */ /* 0x001fe400048060ff */
[----:B-1----:R-:W-:Y:S01]  /*bf780*/  IADD3 R44, P1, R3, R6, RZ ;  /* 0x00000006032c7210 */ /* 0x002fe20007f3e0ff */
[----:B------:R-:W-:Y:S04]  /*bf790*/  STL [R1+0x5300], R49 ;  /* 0x0053003101007387 */ /* 0x000fe80000100800 */
[----:B------:R-:W-:Y:S01]  /*bf7a0*/  IMAD.X R45, R4, 0x1, R5, P1 ;  /* 0x00000001042d7824 */ /* 0x000fe200008e0605 */
[----:B------:R-:W-:Y:S04]  /*bf7b0*/  STL [R1+0x5388], R48 ;  /* 0x0053883001007387 */ /* 0x000fe80000100800 */
[----:B------:R0:W-:Y:S02]  /*bf7c0*/  STL.64 [R1+0x1420], R44 ;  /* 0x0014202c01007387 */ /* 0x0001e40000100a00 */
[----:B0-----:R-:W-:-:S02]  /*bf7d0*/  F2FP.SATFINITE.E5M2.F32.PACK_AB_MERGE_C R44, R2, R61, RZ ;  /* 0x0000003d022c723e */ /* 0x001fc400048060ff */
[----:B------:R-:W-:Y:S02]  /*bf7e0*/  F2FP.SATFINITE.E5M2.F32.PACK_AB_MERGE_C R2, R41, R40, RZ ;  /* 0x000000282902723e */ /* 0x000fe400048060ff */
[C---:B------:R-:W-:Y:S01]  /*bf7f0*/  IADD3 R40, P1, R3.reuse, R36, RZ ;  /* 0x0000002403287210 */ /* 0x040fe20007f3e0ff */
[----:B------:R0:W-:Y:S04]  /*bf800*/  STL [R1+0x5384], R44 ;  /* 0x0053842c01007387 */ /* 0x0001e80000100800 */
[----:B------:R-:W-:Y:S01]  /*bf810*/  IMAD.X R41, R4, 0x1, R35, P1 ;  /* 0x0000000104297824 */ /* 0x000fe200008e0623 */
[----:B------:R-:W-:Y:S04]  /*bf820*/  STL [R1+0x53fc], R2 ;  /* 0x0053fc0201007387 */ /* 0x000fe80000100800 */
[----:B------:R1:W-:Y:S01]  /*bf830*/  STL.64 [R1+0x1418], R40 ;  /* 0x0014182801007387 */ /* 0x0003e20000100a00 */
[----:B0-----:R-:W-:-:S03]  /*bf840*/  IADD3 R44, P1, R3, R34, RZ ;  /* 0x00000022032c7210 */ /* 0x001fc60007f3e0ff */
[----:B-1----:R-:W2:Y:S04]  /*bf850*/  LDL.LU R40, [R1+0xbe8] ;  /* 0x000be80001287983 */ /* 0x002ea80000300800 */
[----:B------:R-:W2:Y:S01]  /*bf860*/  LDL.LU R41, [R1+0xbec] ;  /* 0x000bec0001297983 */ /* 0x000ea20000300800 */
[----:B------:R-:W-:Y:S01]  /*bf870*/  IMAD.X R45, R4, 0x1, R33, P1 ;  /* 0x00000001042d7824 */ /* 0x000fe200008e0621 */
[----:B---3--:R-:W-:Y:S02]  /*bf880*/  F2FP.SATFINITE.E5M2.F32.PACK_AB_MERGE_C R2, R8, R0, RZ ;  /* 0x000000000802723e */ /* 0x008fe400048060ff */
[----:B------:R-:W3:Y:S04]  /*bf890*/  LDL.LU R0, [R1+0xbd0] ;  /* 0x000bd00001007983 */ /* 0x000ee80000300800 */
[----:B------:R-:W3:Y:S04]  /*bf8a0*/  LDL.LU R8, [R1+0xbd4] ;  /* 0x000bd40001087983 */ /* 0x000ee80000300800 */
[----:B------:R0:W-:Y:S02]  /*bf8b0*/  STL [R1+0x53f8], R2 ;  /* 0x0053f80201007387 */ /* 0x0001e40000100800 */
[----:B0-----:R-:W-:-:S02]  /*bf8c0*/  F2FP.SATFINITE.E5M2.F32.PACK_AB_MERGE_C R2, R43, R42, RZ ;  /* 0x0000002a2b02723e */ /* 0x001fc400048060ff */
[----:B------:R-:W3:Y:S04]  /*bf8d0*/  LDL.LU R42, [R1+0xbd8] ;  /* 0x000bd800012a7983 */ /* 0x000ee80000300800 */
[----:B------:R-:W3:Y:S04]  /*bf8e0*/  LDL.LU R43, [R1+0xbdc] ;  /* 0x000bdc00012b7983 */ /* 0x000ee80000300800 */
[----:B------:R-:W-:Y:S04]  /*bf8f0*/  STL [R1+0x5174], R2 ;  /* 0x0051740201007387 */ /* 0x000fe80000100800 */
[----:B------:R0:W-:Y:S04]  /*bf900*/  STL.64 [R1+0x1410], R44 ;  /* 0x0014102c01007387 */ /* 0x0001e80000100a00 */
[----:B0-----:R-:W3:Y:S04]  /*bf910*/  LDL.LU R44, [R1+0xbc0] ;  /* 0x000bc000012c7983 */ /* 0x001ee80000300800 */
[----:B------:R-:W3:Y:S01]  /*bf920*/  LDL.LU R50, [R1+0xbc4] ;  /* 0x000bc40001327983 */ /* 0x000ee20000300800 */
[----:B----4-:R-:W-:-:S05]  /*bf930*/  F2FP.SATFINITE.E5M2.F32.PACK_AB_MERGE_C R2, R39, R9, RZ ;  /* 0x000000092702723e */ /* 0x010fca00048060ff */
[----:B------:R2:W-:Y:S04]  /*bf940*/  STL [R1+0x5444], R2 ;  /* 0x0054440201007387 */ /* 0x0005e80000100800 */
[----:B------:R-:W4:Y:S04]  /*bf950*/  LDL.LU R53, [R1+0xbc8] ;  /* 0x000bc80001357983 */ /* 0x000f280000300800 */
[----:B------:R-:W4:Y:S04]  /*bf960*/  LDL.LU R60, [R1+0xbcc] ;  /* 0x000bcc00013c7983 */ /* 0x000f280000300800 */
[----:B------:R-:W4:Y:S04]  /*bf970*/  LDL.LU R9, [R1+0xbb0] ;  /* 0x000bb00001097983 */ /* 0x000f280000300800 */
[----:B------:R-:W4:Y:S01]  /*bf980*/  LDL.LU R39, [R1+0xbb4] ;  /* 0x000bb40001277983 */ /* 0x000f220000300800 */
[----:B--2---:R-:W-:-:S02]  /*bf990*/  F2FP.SATFINITE.E5M2.F32.PACK_AB_MERGE_C R2, R46, R47, RZ ;  /* 0x0000002f2e02723e */ /* 0x004fc400048060ff */
[----:B------:R-:W-:-:S03]  /*bf9a0*/  IADD3 R46, P1, R3, R32, RZ ;  /* 0x00000020032e7210 */ /* 0x000fc60007f3e0ff */
[----:B------:R0:W-:Y:S02]  /*bf9b0*/  STL [R1+0x5118], R2 ;  /* 0x0051180201007387 */ /* 0x0001e40000100800 */
[----:B------:R-:W-:Y:S02]  /*bf9c0*/  IMAD.X R47, R4, 0x1, R31, P1 ;  /* 0x00000001042f7824 */ /* 0x000fe400008e061f */
        /* <DEDUP_REMOVED lines=10> */
[----:B0-----:R-:W2:Y:S04]  /*bfa70*/  LDL.LU R2, [R1+0xb9c] ;  /* 0x000b9c0001027983 */ /* 0x001ea80000300800 */
[----:B-1----:R-:W2:Y:S04]  /*bfa80*/  LDL.LU R47, [R1+0x1f00] ;  /* 0x001f0000012f7983 */ /* 0x002ea80000300800 */
[----:B------:R-:W2:Y:S01]  /*bfa90*/  LDL.LU R46, [R1+0x1f04] ;  /* 0x001f0400012e7983 */ /* 0x000ea20000300800 */
[----:B------:R-:W-:-:S05]  /*bfaa0*/  IADD3 R54, P1, R3, R30, RZ ;  /* 0x0000001e03367210 */ /* 0x000fca0007f3e0ff */
[----:B------:R-:W-:Y:S01]  /*bfab0*/  IMAD.X R55, R4, 0x1, R29, P1 ;  /* 0x0000000104377824 */ /* 0x000fe200008e061d */
[----:B------:R-:W-:Y:S02]  /*bfac0*/  F2FP.SATFINITE.E5M2.F32.PACK_AB_MERGE_C R51, R41, R40, RZ ;  /* 0x000000282933723e */ /* 0x000fe400048060ff */
[----:B------:R-:W2:Y:S04]  /*bfad0*/  LDL.LU R40, [R1+0x1f08] ;  /* 0x001f080001287983 */ /* 0x000ea80000300800 */
[----:B------:R-:W2:Y:S04]  /*bfae0*/  LDL.LU R41, [R1+0x1f0c] ;  /* 0x001f0c0001297983 */ /* 0x000ea80000300800 */
[----:B------:R-:W-:Y:S01]  /*bfaf0*/  STL [R1+0x5454], R51 ;  /* 0x0054543301007387 */ /* 0x000fe20000100800 */
[----:B---3--:R-:W-:-:S05]  /*bfb00*/  F2FP.SATFINITE.E5M2.F32.PACK_AB_MERGE_C R0, R8, R0, RZ ;  /* 0x000000000800723e */ /* 0x008fca00048060ff */
[----:B------:R0:W-:Y:S04]  /*bfb10*/  STL [R1+0x50dc], R0 ;  /* 0x0050dc0001007387 */ /* 0x0001e80000100800 */
[----:B0-----:R-:W3:Y:S04]  /*bfb20*/  LDL.LU R0, [R1+0x1ef0] ;  /* 0x001ef00001007983 */ /* 0x001ee80000300800 */
[----:B------:R-:W3:Y:S01]  /*bfb30*/  LDL.LU R8, [R1+0x1ef4] ;  /* 0x001ef40001087983 */ /* 0x000ee20000300800 */
[----:B------:R-:W-:-:S03]  /*bfb40*/  F2FP.SATFINITE.E5M2.F32.PACK_AB_MERGE_C R42, R43, R42, RZ ;  /* 0x0000002a2b2a723e */ /* 0x000fc600048060ff */
[----:B------:R-:W-:Y:S04]  /*bfb50*/  STL.64 [R1+0x1400], R54 ;  /* 0x0014003601007387 */ /* 0x000fe80000100a00 */
[----:B------:R0:W-:Y:S04]  /*bfb60*/  STL [R1+0x5464], R42 ;  /* 0x0054642a01007387 */ /* 0x0001e80000100800 */
[----:B0-----:R-:W3:Y:S04]  /*bfb70*/  LDL.LU R42, [R1+0x1ef8] ;  /* 0x001ef800012a7983 */ /* 0x001ee80000300800 */
[----:B------:R-:W3:Y:S01]  /*bfb80*/  LDL.LU R43, [R1+0x1efc] ;  /* 0x001efc00012b7983 */ /* 0x000ee20000300800 */
[----:B------:R-:W-:-:S02]  /*bfb90*/  F2FP.SATFINITE.E5M2.F32.PACK_AB_MERGE_C R44, R50, R44, RZ ;  /* 0x0000002c322c723e */ /* 0x000fc400048060ff */
[----:B------:R-:W-:-:S05]  /*bfba0*/  IADD3 R50, P1, R3, R28, RZ ;  /* 0x0000001c03327210 */ /* 0x000fca0007f3e0ff */
[----:B------:R-:W-:Y:S01]  /*bfbb0*/  IMAD.X R51, R4, 0x1, R27, P1 ;  /* 0x0000000104337824 */ /* 0x000fe200008e061b */
[----:B------:R-:W-:Y:S04]  /*bfbc0*/  STL [R1+0x5088], R44 ;  /* 0x0050882c01007387 */ /* 0x000fe80000100800 */
[----:B------:R4:W-:Y:S02]  /*bfbd0*/  STL.64 [R1+0x13f8], R50 ;  /* 0x0013f83201007387 */ /* 0x0009e40000100a00 */
[----:B----4-:R-:W-:Y:S02]  /*bfbe0*/  F2FP.SATFINITE.E5M2.F32.PACK_AB_MERGE_C R50, R60, R53, RZ ;  /* 0x000000353c32723e */ /* 0x010fe400048060ff */
[----:B------:R-:W-:Y:S02]  /*bfbf0*/  F2FP.SATFINITE.E5M2.F32.PACK_AB_MERGE_C R44, R39, R9, RZ ;  /* 0x00000009272c723e */ /* 0x000fe400048060ff */
[----:B------:R-:W4:Y:S04]  /*bfc00*/  LDL.LU R9, [R1+0xb80] ;  /* 0x000b800001097983 */ /* 0x000f280000300800 */
[----:B------:R0:W-:Y:S04]  /*bfc10*/  STL [R1+0x5494], R50 ;  /* 0x0054943201007387 */ /* 0x0001e80000100800 */
[----:B------:R-:W4:Y:S01]  /*bfc20*/  LDL.LU R39, [R1+0xb84] ;  /* 0x000b840001277983 */ /* 0x000f220000300800 */
[----:B0-----:R-:W-:-:S03]  /*bfc30*/  IADD3 R50, P1, R3, R26, RZ ;  /* 0x0000001a03327210 */ /* 0x001fc60007f3e0ff */
[----:B------:R-:W-:Y:S04]  /*bfc40*/  STL [R1+0x5050], R44 ;  /* 0x0050502c01007387 */ /* 0x000fe80000100800 */
[----:B------:R0:W-:Y:S01]  /*bfc50*/  STL.64 [R1+0x5a08], R26 ;  /* 0x005a081a01007387 */ /* 0x0001e20000100a00 */
[C---:B------:R-:W-:Y:S01]  /*bfc60*/  IMAD.X R51, R4.reuse, 0x1, R25, P1 ;  /* 0x0000000104337824 */ /* 0x040fe200008e0619 */
[----:B--2---:R-:W-:Y:S02]  /*bfc70*/  F2FP.SATFINITE.E5M2.F32.PACK_AB_MERGE_C R45, R45, R59, RZ ;  /* 0x0000003b2d2d723e */ /* 0x004fe400048060ff */
[----:B0-----:R-:W-:Y:S02]  /*bfc80*/  IADD3 R26, P1, R3, R24, RZ ;  /* 0x00000018031a7210 */ /* 0x001fe40007f3e0ff */
[----:B------:R-:W-:Y:S03]  /*bfc90*/  STL.64 [R1+0x13f0], R50 ;  /* 0x0013f03201007387 */ /* 0x000fe60000100a00 */
[----:B------:R-:W-:Y:S01]  /*bfca0*/  IMAD.X R27, R4, 0x1, R23, P1 ;  /* 0x00000001041b7824 */ /* 0x000fe200008e0617 */
[----:B------:R-:W-:Y:S01]  /*bfcb0*/  F2FP.SATFINITE.E5M2.F32.PACK_AB_MERGE_C R44, R48, R49, RZ ;  /* 0x00000031302c723e */ /* 0x000fe200048060ff */
        /* <DEDUP_REMOVED lines=16> */
[----:B------:R1:W-:Y:S04]  /*bfdc0*/  STL.64 [R1+0x13d8], R26 ;  /* 0x0013d81a01007387 */ /* 0x0003e80000100a00 */
[----:B------:R-:W2:Y:S04]  /*bfdd0*/  LDL.LU R61, [R1+0xb88] ;  /* 0x000b8800013d7983 */ /* 0x000ea80000300800 */
[----:B0-----:R-:W2:Y:S01]  /*bfde0*/  LDL.LU R2, [R1+0xb8c] ;  /* 0x000b8c0001027983 */ /* 0x001ea20000300800 */
[----:B-1----:R-:W-:-:S05]  /*bfdf0*/  F2FP.SATFINITE.E5M2.F32.PACK_AB_MERGE_C R26, R41, R40, RZ ;  /* 0x00000028291a723e */ /* 0x002fca00048060ff */
[----:B------:R0:W-:Y:S04]  /*bfe00*/  STL [R1+0x54f4], R26 ;  /* 0x0054f41a01007387 */ /* 0x0001e80000100800 */
[----:B------:R-:W2:Y:S04]  /*bfe10*/  LDL.LU R40, [R1+0xb70] ;  /* 0x000b700001287983 */ /* 0x000ea80000300800 */
[----:B------:R-:W2:Y:S01]  /*bfe20*/  LDL.LU R41, [R1+0xb74] ;  /* 0x000b740001297983 */ /* 0x000ea20000300800 */
[----:B0-----:R-:W-:-:S03]  /*bfe30*/  IADD3 R26, P1, R3, R18, RZ ;  /* 0x00000012031a7210 */ /* 0x001fc60007f3e0ff */
[----:B------:R-:W2:Y:S02]  /*bfe40*/  LDL.LU R44, [R1+0xb78] ;  /* 0x000b7800012c7983 */ /* 0x000ea40000300800 */
[----:B------:R-:W-:-:S05]  /*bfe50*/  IMAD.X R27, R4, 0x1, R17, P1 ;  /* 0x00000001041b7824 */ /* 0x000fca00008e0611 */
[----:B------:R-:W-:Y:S01]  /*bfe60*/  STL.64 [R1+0x13d0], R26 ;  /* 0x0013d01a01007387 */ /* 0x000fe20000100a00 */
[----:B---3--:R-:W-:-:S05]  /*bfe70*/  F2FP.SATFINITE.E5M2.F32.PACK_AB_MERGE_C R4, R8, R0, RZ ;  /* 0x000000000804723e */ /* 0x008fca00048060ff */
[----:B------:R-:W-:Y:S04]  /*bfe80*/  STL [R1+0x1f08], R4 ;  /* 0x001f080401007387 */ /* 0x000fe80000100800 */
[----:B------:R-:W3:Y:S01]  /*bfe90*/  LDL.LU R50, [R1+0xb7c] ;  /* 0x000b7c0001327983 */ /* 0x000ee20000300800 */
[----:B------:R-:W-:-:S05]  /*bfea0*/  F2FP.SATFINITE.E5M2.F32.PACK_AB_MERGE_C R0, R43, R42, RZ ;  /* 0x0000002a2b00723e */ /* 0x000fca00048060ff */
[----:B------:R4:W-:Y:S04]  /*bfeb0*/  STL [R1+0x5514], R0 ;  /* 0x0055140001007387 */ /* 0x0009e80000100800 */
[----:B------:R-:W3:Y:S04]  /*bfec0*/  LDL.LU R42, [R1+0xb60] ;  /* 0x000b6000012a7983 */ /* 0x000ee80000300800 */
[----:B------:R-:W3:Y:S04]  /*bfed0*/  LDL.LU R43, [R1+0xb64] ;  /* 0x000b6400012b7983 */ /* 0x000ee80000300800 */
        /* <DEDUP_REMOVED lines=17> */
[----:B------:R-:W4:Y:S01]  /*bfff0*/  LDL.LU R39, [R1+0xb24] ;  /* 0x000b240001277983 */ /* 0x000f220000300800 */
[----:B------:R-:W-:Y:S01]  /*c0000*/  VIADD R3, R3, UR6 ;  /* 0x0000000603037c36 */ /* 0x000fe20008000000 */
[----:B------:R-:W-:-:S04]  /*c0010*/  ULDC UR6, c[0x0][0x248] ;  /* 0x0000920000067ab9 */ /* 0x000fc80000000800 */
[----:B------:R-:W-:Y:S02]  /*c0020*/  SHF.R.S32.HI R4, RZ, 0x1f, R3 ;  /* 0x0000001fff047819 */ /* 0x000fe40000011403 */
[----:B------:R-:W-:-:S05]  /*c0030*/  IADD3 R26, P1, R3, R16, RZ ;  /* 0x00000010031a7210 */ /* 0x000fca0007f3e0ff */
[----:B------:R-:W-:-:S05]  /*c0040*/  IMAD.X R27, R4, 0x1, R38, P1 ;  /* 0x00000001041b7824 */ /* 0x000fca00008e0626 */
[----:B------:R-:W-:Y:S01]  /*c0050*/  STL.64 [R1+0x13c8], R26 ;  /* 0x0013c81a01007387 */ /* 0x000fe20000100a00 */
[----:B--2---:R-:W-:-:S03]  /*c0060*/  F2FP.SATFINITE.E5M2.F32.PACK_AB_MERGE_C R2, R2, R61, RZ ;  /* 0x0000003d0202723e */ /* 0x004fc600048060ff */
[----:B------:R-:W2:Y:S04]  /*c0070*/  LDL.LU R61, [R1+0xb28] ;  /* 0x000b2800013d7983 */ /* 0x000ea80000300800 */
[----:B------:R0:W-:Y:S04]  /*c0080*/  STL [R1+0x5524], R2 ;  /* 0x0055240201007387 */ /* 0x0001e80000100800 */
[----:B0-----:R-:W2:Y:S01]  /*c0090*/  LDL.LU R2, [R1+0xb2c] ;  /* 0x000b2c0001027983 */ /* 0x001ea20000300800 */
[----:B------:R-:W-:-:S05]  /*c00a0*/  F2FP.SATFINITE.E5M2.F32.PACK_AB_MERGE_C R26, R41, R40, RZ ;  /* 0x00000028291a723e */ /* 0x000fca00048060ff */
[----:B------:R0:W-:Y:S04]  /*c00b0*/  STL [R1+0x4f74], R26 ;  /* 0x004f741a01007387 */ /* 0x0001e80000100800 */
[----:B------:R-:W2:Y:S04]  /*c00c0*/  LDL.LU R40, [R1+0xb10] ;  /* 0x000b100001287983 */ /* 0x000ea80000300800 */
[----:B------:R-:W2:Y:S01]  /*c00d0*/  LDL.LU R41, [R1+0xb14] ;  /* 0x000b140001297983 */ /* 0x000ea20000300800 */
[----:B0-----:R-:W-:-:S05]  /*c00e0*/  IADD3 R26, P1, R3, R15, RZ ;  /* 0x0000000f031a7210 */ /* 0x001fca0007f3e0ff */
[----:B------:R-:W-:-:S05]  /*c00f0*/  IMAD.X R27, R4, 0x1, R37, P1 ;  /* 0x00000001041b7824 */ /* 0x000fca00008e0625 */
[----:B------:R3:W-:Y:S02]  /*c0100*/  STL.64 [R1+0x13c0], R26 ;  /* 0x0013c01a01007387 */ /* 0x0007e40000100a00 */
[----:B---3--:R-:W-:Y:S02]  /*c0110*/  F2FP.SATFINITE.E5M2.F32.PACK_AB_MERGE_C R27, R50, R44, RZ ;  /* 0x0000002c321b723e */ /* 0x008fe400048060ff */
[----:B------:R-:W-:Y:S02]  /*c0120*/  F2FP.SATFINITE.E5M2.F32.PACK_AB_MERGE_C R26, R43, R42, RZ ;  /* 0x0000002a2b1a723e */ /* 0x000fe400048060ff */
        /* <DEDUP_REMOVED lines=8> */
[----:B----4-:R-:W-:-:S03]  /*c01b0*/  F2FP.SATFINITE.E5M2.F32.PACK_AB_MERGE_C R44, R46, R47, RZ ;  /* 0x0000002f2e2c723e */ /* 0x010fc600048060ff */
[----:B------:R-:W-:Y:S01]  /*c01c0*/  STL [R1+0x1f00], R50 ;  /* 0x001f003201007387 */ /* 0x000fe20000100800 */
[----:B0-----:R-:W-:-:S03]  /*c01d0*/  IADD3 R26, P1, R3, R12, RZ ;  /* 0x0000000c031a7210 */ /* 0x001fc60007f3e0ff */
[----:B------:R0:W-:Y:S02]  /*c01e0*/  STL [R1+0x1ef4], R44 ;  /* 0x001ef42c01007387 */ /* 0x0001e40000100800 */
[----:B------:R-:W-:Y:S02]  /*c01f0*/  IMAD.X R27, R4, 0x1, R11, P1 ;  /* 0x00000001041b7824 */ /* 0x000fe400008e060b */
[----:B------:R-:W4:Y:S04]  /*c0200*/  LDL.LU R47, [R1+0xb00] ;  /* 0x000b0000012f7983 */ /* 0x000f280000300800 */
[----:B------:R-:W4:Y:S04]  /*c0210*/  LDL.LU R46, [R1+0xb04] ;  /* 0x000b0400012e7983 */ /* 0x000f280000300800 */
[----:B------:R1:W-:Y:S01]  /*c0220*/  STL.64 [R1+0x13b0], R26 ;  /* 0x0013b01a01007387 */ /* 0x0003e20000100a00 */
[----:B------:R-:W-:-:S02]  /*c0230*/  F2FP.SATFINITE.E5M2.F32.PACK_AB_MERGE_C R45, R45, R59, RZ ;  /* 0x0000003b2d2d723e */ /* 0x000fc400048060ff */
[----:B0-----:R-:W-:Y:S02]  /*c0240*/  F2FP.SATFINITE.E5M2.F32.PACK_AB_MERGE_C R44, R48, R49, RZ ;  /* 0x00000031302c723e */ /* 0x001fe400048060ff */
[----:B-1----:R-:W-:Y:S01]  /*c0250*/  IADD3 R26, P1, R3, R10, RZ ;  /* 0x0000000a031a7210 */ /* 0x002fe20007f3e0ff */
[----:B------:R0:W-:Y:S04]  /*c0260*/  STL [R1+0x1ef8], R45 ;  /* 0x001ef82d01007387 */ /* 0x0001e80000100800 */
[----:B------:R-:W-:Y:S01]  /*c0270*/  IMAD.X R27, R4, 0x1, R7, P1 ;  /* 0x00000001041b7824 */ /* 0x000fe200008e0607 */
[----:B------:R1:W-:Y:S04]  /*c0280*/  STL [R1+0x51c], R44 ;  /* 0x00051c2c01007387 */ /* 0x0003e80000100800 */
[----:B------:R1:W-:Y:S01]  /*c0290*/  STL.64 [R1+0x13a8], R26 ;  /* 0x0013a81a01007387 */ /* 0x0003e20000100a00 */
[----:B0-----:R-:W-:-:S02]  /*c02a0*/  F2FP.SATFINITE.E5M2.F32.PACK_AB_MERGE_C R45, R56, R52, RZ ;  /* 0x00000034382d723e */ /* 0x001fc400048060ff */
[----:B-1----:R-:W-:Y:S02]  /*c02b0*/  F2FP.SATFINITE.E5M2.F32.PACK_AB_MERGE_C R44, R58, R57, RZ ;  /* 0x000000393a2c723e */ /* 0x002fe400048060ff */
[----:B------:R-:W-:Y:S01]  /*c02c0*/  IADD3 R26, P1, R3, R6, RZ ;  /* 0x00000006031a7210 */ /* 0x000fe20007f3e0ff */
[----:B------:R-:W-:Y:S04]  /*c02d0*/  STL [R1+0x1ef0], R45 ;  /* 0x001ef02d01007387 */ /* 0x000fe80000100800 */
[----:B------:R-:W-:Y:S01]  /*c02e0*/  IMAD.X R27, R4, 0x1, R5, P1 ;  /* 0x00000001041b7824 */ /* 0x000fe200008e0605 */
[----:B------:R-:W-:Y:S04]  /*c02f0*/  STL [R1+0x49c], R44 ;  /* 0x00049c2c01007387 */ /* 0x000fe80000100800 */
[----:B------:R0:W-:Y:S02]  /*c0300*/  STL.64 [R1+0x13a0], R26 ;  /* 0x0013a01a01007387 */ /* 0x0001e40000100a00 */
[----:B0-----:R-:W-:-:S02]  /*c0310*/  F2FP.SATFINITE.E5M2.F32.PACK_AB_MERGE_C R26, R8, R0, RZ ;  /* 0x00000000081a723e */ /* 0x001fc400048060ff */
[----:B------:R-:W-:Y:S02]  /*c0320*/  IADD3 R8, P1, R3, R36, RZ ;  /* 0x0000002403087210 */ /* 0x000fe40007f3e0ff */
[----:B------:R-:W-:Y:S01]  /*c0330*/  F2FP.SATFINITE.E5M2.F32.PACK_AB_MERGE_C R0, R39, R9, RZ ;  /* 0x000000092700723e */ /* 0x000fe200048060ff */
[----:B------:R-:W-:Y:S02]  /*c0340*/  STL [R1+0x4a0], R26 ;  /* 0x0004a01a01007387 */ /* 0x000fe40000100800 */
[----:B------:R-:W-:Y:S02]  /*c0350*/  IMAD.X R9, R4, 0x1, R35, P1 ;  /* 0x0000000104097824 */ /* 0x000fe400008e0623 */
[----:B------:R0:W-:Y:S04]  /*c0360*/  STL [R1+0x45c], R0 ;  /* 0x00045c0001007387 */ /* 0x0001e80000100800 */
[----:B0-----:R-:W4:Y:S04]  /*c0370*/  LDL.LU R0, [R1+0xb08] ;  /* 0x000b080001007983 */ /* 0x001f280000300800 */
[----:B------:R0:W-:Y:S04]  /*c0380*/  STL.64 [R1+0x1398], R8 ;  /* 0x0013980801007387 */ /* 0x0001e80000100a00 */
[----:B0-----:R-:W4:Y:S04]  /*c0390*/  LDL.LU R8, [R1+0xb0c] ;  /* 0x000b0c0001087983 */ /* 0x001f280000300800 */
        /* <DEDUP_REMOVED lines=8> */
[----:B------:R-:W-:Y:S02]  /*c0420*/  STL [R1+0x418], R2 ;  /* 0x0004180201007387 */ /* 0x000fe40000100800 */
[----:B------:R-:W-:Y:S02]  /*c0430*/  IMAD.X R27, R4, 0x1, R33, P1 ;  /* 0x00000001041b7824 */ /* 0x000fe400008e0621 */
[----:B------:R-:W2:Y:S04]  /*c0440*/  LDL.LU R55, [R1+0xae0] ;  /* 0x000ae00001377983 */ /* 0x000ea80000300800 */
[----:B------:R-:W2:Y:S04]  /*c0450*/  LDL.LU R44, [R1+0xae4] ;  /* 0x000ae400012c7983 */ /* 0x000ea80000300800 */
[----:B------:R0:W-:Y:S04]  /*c0460*/  STL.64 [R1+0x1390], R26 ;  /* 0x0013901a01007387 */ /* 0x0001e80000100a00 */
[----:B------:R-:W2:Y:S04]  /*c0470*/  LDL.LU R50, [R1+0xae8] ;  /* 0x000ae80001327983 */ /* 0x000ea80000300800 */
[----:B------:R-:W2:Y:S01]  /*c0480*/  LDL.LU R53, [R1+0xaec] ;  /* 0x000aec0001357983 */ /* 0x000ea20000300800 */
[----:B0-----:R-:W-:-:S05]  /*c0490*/  IADD3 R26, P1, R3, R32, RZ ;  /* 0x00000020031a7210 */ /* 0x001fca0007f3e0ff */
[----:B------:R-:W-:Y:S01]  /*c04a0*/  IMAD.X R27, R4, 0x1, R31, P1 ;  /* 0x00000001041b7824 */ /* 0x000fe200008e061f */
[----:B---3--:R-:W-:Y:S02]  /*c04b0*/  F2FP.SATFINITE.E5M2.F32.PACK_AB_MERGE_C R61, R43, R42, RZ ;  /* 0x0000002a2b3d723e */ /* 0x008fe400048060ff */
[----:B------:R-:W3:Y:S04]  /*c04c0*/  LDL.LU R42, [R1+0xad0] ;  /* 0x000ad000012a7983 */ /* 0x000ee80000300800 */
[----:B------:R-:W3:Y:S04]  /*c04d0*/  LDL.LU R43, [R1+0xad4] ;  /* 0x000ad400012b7983 */ /* 0x000ee80000300800 */
[----:B------:R-:W-:Y:S01]  /*c04e0*/  STL [R1+0x58b8], R61 ;  /* 0x0058b83d01007387 */ /* 0x000fe20000100800 */
[----:B----4-:R-:W-:-:S05]  /*c04f0*/  F2FP.SATFINITE.E5M2.F32.PACK_AB_MERGE_C R2, R46, R47, RZ ;  /* 0x0000002f2e02723e */ /* 0x010fca00048060ff */
[----:B------:R-:W-:Y:S04]  /*c0500*/  STL [R1+0x338], R2 ;  /* 0x0003380201007387 */ /* 0x000fe80000100800 */
[----:B------:R-:W4:Y:S04]  /*c0510*/  LDL.LU R60, [R1+0xad8] ;  /* 0x000ad800013c7983 */ /* 0x000f280000300800 */
[----:B------:R-:W4:Y:S04]  /*c0520*/  LDL.LU R59, [R1+0xadc] ;  /* 0x000adc00013b7983 */ /* 0x000f280000300800 */
[----:B------:R-:W4:Y:S04]  /*c0530*/  LDL.LU R45, [R1+0xac0] ;  /* 0x000ac000012d7983 */ /* 0x000f280000300800 */
[----:B------:R0:W-:Y:S04]  /*c0540*/  STL.64 [R1+0x1388], R26 ;  /* 0x0013881a01007387 */ /* 0x0001e80000100a00 */
[----:B------:R-:W4:Y:S04]  /*c0550*/  LDL.LU R49, [R1+0xac4] ;  /* 0x000ac40001317983 */ /* 0x000f280000300800 */
[----:B------:R-:W4:Y:S04]  /*c0560*/  LDL.LU R48, [R1+0xac8] ;  /* 0x000ac80001307983 */ /* 0x000f280000300800 */
[----:B------:R-:W4:Y:S01]  /*c0570*/  LDL.LU R52, [R1+0xacc] ;  /* 0x000acc0001347983 */ /* 0x000f220000300800 */
[----:B0-----:R-:W-:-:S03]  /*c0580*/  IADD3 R26, P1, R3, R30, RZ ;  /* 0x0000001e031a7210 */ /* 0x001fc60007f3e0ff */
[----:B------:R-:W4:Y:S04]  /*c0590*/  LDL.LU R56, [R1+0xab0] ;  /* 0x000ab00001387983 */ /* 0x000f280000300800 */
[----:B------:R-:W4:Y:S01]  /*c05a0*/  LDL.LU R57, [R1+0xab4] ;  /* 0x000ab40001397983 */ /* 0x000f220000300800 */
[----:B------:R-:W-:-:S03]  /*c05b0*/  IMAD.X R27, R4, 0x1, R29, P1 ;  /* 0x00000001041b7824 */ /* 0x000fc600008e061d */
[----:B------:R-:W4:Y:S04]  /*c05c0*/  LDL.LU R58, [R1+0xab8] ;  /* 0x000ab800013a7983 */ /* 0x000f280000300800 */
[----:B------:R-:W4:Y:S04]  /*c05d0*/  LDL.LU R2, [R1+0xabc] ;  /* 0x000abc0001027983 */ /* 0x000f280000300800 */
[----:B------:R-:W4:Y:S04]  /*c05e0*/  LDL.LU R47, [R1+0xaa0] ;  /* 0x000aa000012f7983 */ /* 0x000f280000300800 */
[----:B------:R-:W4:Y:S01]  /*c05f0*/  LDL.LU R46, [R1+0xaa4] ;  /* 0x000aa400012e7983 */ /* 0x000f220000300800 */
[----:B------:R-:W-:-:S02]  /*c0600*/  F2FP.SATFINITE.E5M2.F32.PACK_AB_MERGE_C R8, R8, R0, RZ ;  /* 0x000000000808723e */ /* 0x000fc400048060ff */
[----:B------:R-:W-:Y:S02]  /*c0610*/  F2FP.SATFINITE.E5M2.F32.PACK_AB_MERGE_C R0, R39, R9, RZ ;  /* 0x000000092700723e */ /* 0x000fe400048060ff */
[----:B------:R-:W4:Y:S04]  /*c0620*/  LDL.LU R9, [R1+0xaa8] ;  /* 0x000aa80001097983 */ /* 0x000f280000300800 */
[----:B------:R-:W-:Y:S04]  /*c0630*/  STL [R1+0x3c0], R8 ;  /* 0x0003c00801007387 */ /* 0x000fe80000100800 */
[----:B------:R-:W4:Y:S04]  /*c0640*/  LDL.LU R39, [R1+0xaac] ;  /* 0x000aac0001277983 */ /* 0x000f280000300800 */
[----:B------:R-:W-:Y:S04]  /*c0650*/  STL [R1+0x2f8], R0 ;  /* 0x0002f80001007387 */ /* 0x000fe80000100800 */
[----:B------:R0:W-:Y:S04]  /*c0660*/  STL.64 [R1+0x1380], R26 ;  /* 0x0013801a01007387 */ /* 0x0001e80000100a00 */
[----:B0-----:R-:W4:Y:S01]  /*c0670*/  LDL.LU.64 R26, [R1+0x5a08] ;  /* 0x005a0800011a7983 */ /* 0x001f220000300a00 */
[----:B--2---:R-:W-:-:S03]  /*c0680*/  F2FP.SATFINITE.E5M2.F32.PACK_AB_MERGE_C R40, R41, R40, RZ ;  /* 0x000000282928723e */ /* 0x004fc600048060ff */
[----:B------:R-:W2:Y:S04]  /*c0690*/  LDL.LU R0, [R1+0x1ee0] ;  /* 0x001ee00001007983 */ /* 0x000ea80000300800 */
[----:B------:R-:W2:Y:S04]  /*c06a0*/  LDL.LU R8, [R1+0x1ee4] ;  /* 0x001ee40001087983 */ /* 0x000ea80000300800 */
[----:B------:R0:W-:Y:S01]  /*c06b0*/  STL [R1+0x2fc], R40 ;  /* 0x0002fc2801007387 */ /* 0x0001e20000100800 */
[----:B------:R-:W-:-:S03]  /*c06c0*/  IADD3 R54, P1, R3, R28, RZ ;  /* 0x0000001c03367210 */ /* 0x000fc60007f3e0ff */
[----:B0-----:R-:W2:Y:S04]  /*c06d0*/  LDL.LU R40, [R1+0x1ee8] ;  /* 0x001ee80001287983 */ /* 0x001ea80000300800 */
[----:B------:R-:W2:Y:S01]  /*c06e0*/  LDL.LU R41, [R1+0x1eec] ;  /* 0x001eec0001297983 */ /* 0x000ea20000300800 */
[----:B------:R-:W-:Y:S02]  /*c06f0*/  F2FP.SATFINITE.E5M2.F32.PACK_AB_MERGE_C R44, R44, R55, RZ ;  /* 0x000000372c2c723e */ /* 0x000fe400048060ff */
[----:B------:R-:W-:-:S03]  /*c0700*/  F2FP.SATFINITE.E5M2.F32.PACK_AB_MERGE_C R50, R53, R50, RZ ;  /* 0x000000323532723e */ /* 0x000fc600048060ff */
[----:B------:R3:W-:Y:S02]  /*c0710*/  STL [R1+0x2dc], R44 ;  /* 0x0002dc2c01007387 */ /* 0x0007e40000100800 */
[----:B---3--:R-:W-:Y:S02]  /*c0720*/  F2FP.SATFINITE.E5M2.F32.PACK_AB_MERGE_C R44, R43, R42, RZ ;  /* 0x0000002a2b2c723e */ /* 0x008fe400048060ff */
[----:B------:R-:W3:Y:S01]  /*c0730*/  LDL.LU R42, [R1+0xa90] ;  /* 0x000a9000012a7983 */ /* 0x000ee20000300800 */
[----:B----4-:R-:W-:-:S05]  /*c0740*/  IMAD.X R55, R4, 0x1, R27, P1 ;  /* 0x0000000104377824 */ /* 0x010fca00008e061b */
[----:B------:R-:W-:Y:S04]  /*c0750*/  STL.64 [R1+0x1378], R54 ;  /* 0x0013783601007387 */ /* 0x000fe80000100a00 */
[----:B------:R0:W-:Y:S04]  /*c0760*/  STL [R1+0x2e8], R50 ;  /* 0x0002e83201007387 */ /* 0x0001e80000100800 */
[----:B------:R-:W3:Y:S01]  /*c0770*/  LDL.LU R43, [R1+0xa94] ;  /* 0x000a9400012b7983 */ /* 0x000ee20000300800 */
[----:B0-----:R-:W-:-:S03]  /*c0780*/  IADD3 R50, P1, R3, R26, RZ ;  /* 0x0000001a03327210 */ /* 0x001fc60007f3e0ff */
[----:B------:R0:W-:Y:S02]  /*c0790*/  STL [R1+0x2c4], R44 ;  /* 0x0002c42c01007387 */ /* 0x0001e40000100800 */
[----:B------:R-:W-:Y:S02]  /*c07a0*/  IMAD.X R51, R4, 0x1, R25, P1 ;  /* 0x0000000104337824 */ /* 0x000fe400008e0619 */
[----:B------:R1:W-:Y:S04]  /*c07b0*/  STL.64 [R1+0x5a00], R26 ;  /* 0x005a001a01007387 */ /* 0x0003e80000100a00 */
[----:B------:R4:W-:Y:S01]  /*c07c0*/  STL.64 [R1+0x1370], R50 ;  /* 0x0013703201007387 */ /* 0x0009e20000100a00 */
[----:B0-----:R-:W-:Y:S02]  /*c07d0*/  F2FP.SATFINITE.E5M2.F32.PACK_AB_MERGE_C R44, R49, R45, RZ ;  /* 0x0000002d312c723e */ /* 0x001fe400048060ff */
[----:B-1----:R-:W-:-:S02]  /*c07e0*/  IADD3 R26, P1, R3, R24, RZ ;  /* 0x00000018031a7210 */ /* 0x002fc40007f3e0ff */
[----:B----4-:R-:W-:-:S03]  /*c07f0*/  F2FP.SATFINITE.E5M2.F32.PACK_AB_MERGE_C R50, R59, R60, RZ ;  /* 0x0000003c3b32723e */ /* 0x010fc600048060ff */
[----:B------:R-:W-:Y:S02]  /*c0800*/  IMAD.X R27, R4, 0x1, R23, P1 ;  /* 0x00000001041b7824 */ /* 0x000fe400008e0617 */
[----:B------:R-:W-:Y:S04]  /*c0810*/  STL [R1+0x2b0], R50 ;  /* 0x0002b03201007387 */ /* 0x000fe80000100800 */
[----:B------:R0:W-:Y:S04]  /*c0820*/  STL [R1+0x288], R44 ;  /* 0x0002882c01007387 */ /* 0x0001e80000100800 */
[----:B------:R1:W-:Y:S01]  /*c0830*/  STL.64 [R1+0x1368], R26 ;  /* 0x0013681a01007387 */ /* 0x0003e20000100a00 */
[----:B------:R-:W-:-:S02]  /*c0840*/  F2FP.SATFINITE.E5M2.F32.PACK_AB_MERGE_C R45, R52, R48, RZ ;  /* 0x00000030342d723e */ /* 0x000fc400048060ff */
        /* <DEDUP_REMOVED lines=11> */
[----:B------:R0:W-:Y:S02]  /*c0900*/  STL [R1+0x1a4], R2 ;  /* 0x0001a40201007387 */ /* 0x0001e40000100800 */
[----:B0-----:R-:W-:-:S02]  /*c0910*/  F2FP.SATFINITE.E5M2.F32.PACK_AB_MERGE_C R2, R39, R9, RZ ;  /* 0x000000092702723e */ /* 0x001fc400048060ff */
[----:B------:R-:W4:Y:S04]  /*c0920*/  LDL.LU R9, [R1+0xa80] ;  /* 0x000a800001097983 */ /* 0x000f280000300800 */
[----:B------:R-:W4:Y:S01]  /*c0930*/  LDL.LU R39, [R1+0xa84] ;  /* 0x000a840001277983 */ /* 0x000f220000300800 */
[----:B------:R-:W-:-:S05]  /*c0940*/  IADD3 R26, P1, R3, R20, RZ ;  /* 0x00000014031a7210 */ /* 0x000fca0007f3e0ff */
[----:B------:R-:W-:-:S05]  /*c0950*/  IMAD.X R27, R4, 0x1, R19, P1 ;  /* 0x00000001041b7824 */ /* 0x000fca00008e0613 */
[----:B------:R0:W-:Y:S04]  /*c0960*/  STL.64 [R1+0x1358], R26 ;  /* 0x0013581a01007387 */ /* 0x0001e80000100a00 */
[----:B------:R2:W-:Y:S04]  /*c0970*/  STL [R1+0x1a0], R2 ;  /* 0x0001a00201007387 */ /* 0x0005e80000100800 */
[----:B------:R-:W4:Y:S01]  /*c0980*/  LDL.LU R55, [R1+0xa88] ;  /* 0x000a880001377983 */ /* 0x000f220000300800 */
[----:B0-----:R-:W-:Y:S02]  /*c0990*/  IADD3 R26, P1, R3, R18, RZ ;  /* 0x00000012031a7210 */ /* 0x001fe40007f3e0ff */
[----:B--2---:R-:W-:-:S03]  /*c09a0*/  F2FP.SATFINITE.E5M2.F32.PACK_AB_MERGE_C R2, R8, R0, RZ ;  /* 0x000000000802723e */ /* 0x004fc600048060ff */
[----:B------:R-:W-:Y:S01]  /*c09b0*/  IMAD.X R27, R4, 0x1, R17, P1 ;  /* 0x00000001041b7824 */ /* 0x000fe200008e0611 */
[----:B------:R-:W-:-:S04]  /*c09c0*/  F2FP.SATFINITE.E5M2.F32.PACK_AB_MERGE_C R0, R41, R40, RZ ;  /* 0x000000282900723e */ /* 0x000fc800048060ff */
[----:B------:R0:W-:Y:S04]  /*c09d0*/  STL.64 [R1+0x1350], R26 ;  /* 0x0013501a01007387 */ /* 0x0001e80000100a00 */
[----:B------:R-:W-:Y:S04]  /*c09e0*/  STL [R1+0x168], R2 ;  /* 0x0001680201007387 */ /* 0x000fe80000100800 */
[----:B------:R-:W2:Y:S04]  /*c09f0*/  LDL.LU R44, [R1+0xa8c] ;  /* 0x000a8c00012c7983 */ /* 0x000ea80000300800 */
[----:B------:R3:W-:Y:S04]  /*c0a00*/  STL [R1+0x16c], R0 ;  /* 0x00016c0001007387 */ /* 0x0007e80000100800 */
[----:B------:R-:W2:Y:S04]  /*c0a10*/  LDL.LU R40, [R1+0xa70] ;  /* 0x000a700001287983 */ /* 0x000ea80000300800 */
[----:B------:R-:W2:Y:S04]  /*c0a20*/  LDL.LU R41, [R1+0xa74] ;  /* 0x000a740001297983 */ /* 0x000ea80000300800 */
        /* <DEDUP_REMOVED lines=20> */
[----:B------:R-:W3:Y:S04]  /*c0b70*/  LDL.LU R57, [R1+0xa4c] ;  /* 0x000a4c0001397983 */ /* 0x000ee80000300800 */
[----:B------:R-:W-:Y:S01]  /*c0b80*/  STL.64 [R1+0x1348], R26 ;  /* 0x0013481a01007387 */ /* 0x000fe20000100a00 */
[----:B----4-:R-:W-:-:S05]  /*c0b90*/  F2FP.SATFINITE.E5M2.F32.PACK_AB_MERGE_C R2, R46, R47, RZ ;  /* 0x0000002f2e02723e */ /* 0x010fca00048060ff */
[----:B------:R0:W-:Y:S04]  /*c0ba0*/  STL [R1+0x120], R2 ;  /* 0x0001200201007387 */ /* 0x0001e80000100800 */
[----:B------:R-:W4:Y:S04]  /*c0bb0*/  LDL.LU R58, [R1+0xa30] ;  /* 0x000a3000013a7983 */ /* 0x000f280000300800 */
[----:B0-----:R-:W4:Y:S01]  /*c0bc0*/  LDL.LU R2, [R1+0xa34] ;  /* 0x000a340001027983 */ /* 0x001f220000300800 */
[----:B------:R-:W-:-:S03]  /*c0bd0*/  F2FP.SATFINITE.E5M2.F32.PACK_AB_MERGE_C R26, R39, R9, RZ ;  /* 0x00000009271a723e */ /* 0x000fc600048060ff */
[----:B------:R-:W4:Y:S04]  /*c0be0*/  LDL.LU R9, [R1+0xa38] ;  /* 0x000a380001097983 */ /* 0x000f280000300800 */
[----:B------:R-:W4:Y:S04]  /*c0bf0*/  LDL.LU R39, [R1+0xa3c] ;  /* 0x000a3c0001277983 */ /* 0x000f280000300800 */
        /* <DEDUP_REMOVED lines=28> */
[----:B------:R-:W-:Y:S02]  /*c0dc0*/  STL [R1+0x514], R44 ;  /* 0x0005142c01007387 */ /* 0x000fe40000100800 */
[----:B------:R-:W-:-:S05]  /*c0dd0*/  IMAD.X R27, R4, 0x1, R7, P1 ;  /* 0x00000001041b7824 */ /* 0x000fca00008e0607 */
[----:B------:R0:W-:Y:S02]  /*c0de0*/  STL.64 [R1+0x1328], R26 ;  /* 0x0013281a01007387 */ /* 0x0001e40000100a00 */
[----:B0-----:R-:W-:Y:S02]  /*c0df0*/  F2FP.SATFINITE.E5M2.F32.PACK_AB_MERGE_C R27, R52, R48, RZ ;  /* 0x00000030341b723e */ /* 0x001fe400048060ff */
[----:B------:R-:W-:Y:S02]  /*c0e00*/  F2FP.SATFINITE.E5M2.F32.PACK_AB_MERGE_C R26, R8, R0, RZ ;  /* 0x00000000081a723e */ /* 0x000fe400048060ff */
[----:B------:R-:W3:Y:S04]  /*c0e10*/  LDL.LU R0, [R1+0xa18] ;  /* 0x000a180001007983 */ /* 0x000ee80000300800 */
[----:B------:R-:W-:Y:S04]  /*c0e20*/  STL [R1+0x1ee0], R27 ;  /* 0x001ee01b01007387 */ /* 0x000fe80000100800 */
[----:B------:R-:W3:Y:S04]  /*c0e30*/  LDL.LU R8, [R1+0xa1c] ;  /* 0x000a1c0001087983 */ /* 0x000ee80000300800 */
[----:B------:R0:W-:Y:S01]  /*c0e40*/  STL [R1+0x460], R26 ;  /* 0x0004601a01007387 */ /* 0x0001e20000100800 */
[----:B------:R-:W-:-:S02]  /*c0e50*/  F2FP.SATFINITE.E5M2.F32.PACK_AB_MERGE_C R44, R57, R56, RZ ;  /* 0x00000038392c723e */ /* 0x000fc400048060ff */
[----:B0-----:R-:W-:Y:S02]  /*c0e60*/  IADD3 R26, P1, R3, R6, RZ ;  /* 0x00000006031a7210 */ /* 0x001fe40007f3e0ff */
[----:B----4-:R-:W-:-:S03]  /*c0e70*/  F2FP.SATFINITE.E5M2.F32.PACK_AB_MERGE_C R2, R2, R58, RZ ;  /* 0x0000003a0202723e */ /* 0x010fc600048060ff */
[----:B------:R-:W-:Y:S01]  /*c0e80*/  IMAD.X R27, R4, 0x1, R5, P1 ;  /* 0x00000001041b7824 */ /* 0x000fe200008e0605 */
[----:B------:R-:W-:-:S04]  /*c0e90*/  F2FP.SATFINITE.E5M2.F32.PACK_AB_MERGE_C R45, R39, R9, RZ ;  /* 0x00000009272d723e */ /* 0x000fc800048060ff */
[----:B------:R0:W-:Y:S04]  /*c0ea0*/  STL.64 [R1+0x1320], R26 ;  /* 0x0013201a01007387 */ /* 0x0001e80000100a00 */
[----:B------:R-:W-:Y:S04]  /*c0eb0*/  STL [R1+0x474], R44 ;  /* 0x0004742c01007387 */ /* 0x000fe80000100800 */
[----:B------:R-:W-:Y:S04]  /*c0ec0*/  STL [R1+0x420], R2 ;  /* 0x0004200201007387 */ /* 0x000fe80000100800 */
[----:B------:R-:W4:Y:S04]  /*c0ed0*/  LDL.LU R9, [R1+0xa00] ;  /* 0x000a000001097983 */ /* 0x000f280000300800 */
[----:B------:R-:W4:Y:S01]  /*c0ee0*/  LDL.LU R39, [R1+0xa04] ;  /* 0x000a040001277983 */ /* 0x000f220000300800 */
[----:B0-----:R-:W-:-:S05]  /*c0ef0*/  IADD3 R26, P1, R3, R36, RZ ;  /* 0x00000024031a7210 */ /* 0x001fca0007f3e0ff */
[----:B------:R-:W-:Y:S01]  /*c0f00*/  IMAD.X R27, R4, 0x1, R35, P1 ;  /* 0x00000001041b7824 */ /* 0x000fe200008e0623 */
[----:B------:R-:W-:-:S04]  /*c0f10*/  F2FP.SATFINITE.E5M2.F32.PACK_AB_MERGE_C R61, R46, R47, RZ ;  /* 0x0000002f2e3d723e */ /* 0x000fc800048060ff */
[----:B------:R0:W-:Y:S04]  /*c0f20*/  STL.64 [R1+0x1318], R26 ;  /* 0x0013181a01007387 */ /* 0x0001e80000100a00 */
[----:B------:R1:W-:Y:S01]  /*c0f30*/  STL [R1+0x5898], R45 ;  /* 0x0058982d01007387 */ /* 0x0003e20000100800 */
[----:B0-----:R-:W-:-:S03]  /*c0f40*/  IADD3 R26, P1, R3, R34, RZ ;  /* 0x00000022031a7210 */ /* 0x001fc60007f3e0ff */
[----:B------:R-:W-:Y:S02]  /*c0f50*/  STL [R1+0x58bc], R61 ;  /* 0x0058bc3d01007387 */ /* 0x000fe40000100800 */
[----:B------:R-:W-:Y:S02]  /*c0f60*/  IMAD.X R27, R4, 0x1, R33, P1 ;  /* 0x00000001041b7824 */ /* 0x000fe400008e0621 */
[----:B-1----:R-:W4:Y:S04]  /*c0f70*/  LDL.LU R45, [R1+0xa08] ;  /* 0x000a0800012d7983 */ /* 0x002f280000300800 */
[----:B------:R-:W4:Y:S01]  /*c0f80*/  LDL.LU R49, [R1+0xa0c] ;  /* 0x000a0c0001317983 */ /* 0x000f220000300800 */
[----:B--2---:R-:W-:-:S03]  /*c0f90*/  F2FP.SATFINITE.E5M2.F32.PACK_AB_MERGE_C R59, R41, R40, RZ ;  /* 0x00000028293b723e */ /* 0x004fc600048060ff */
[----:B------:R0:W-:Y:S04]  /*c0fa0*/  STL.64 [R1+0x1310], R26 ;  /* 0x0013101a01007387 */ /* 0x0001e80000100a00 */
[----:B------:R-:W2:Y:S04]  /*c0fb0*/  LDL.LU R40, [R1+0x9f0] ;  /* 0x0009f00001287983 */ /* 0x000ea80000300800 */
[----:B------:R-:W2:Y:S04]  /*c0fc0*/  LDL.LU R41, [R1+0x9f4] ;  /* 0x0009f40001297983 */ /* 0x000ea80000300800 */
[----:B------:R-:W-:Y:S01]  /*c0fd0*/  STL [R1+0x58b4], R59 ;  /* 0x0058b43b01007387 */ /* 0x000fe20000100800 */
[----:B0-----:R-:W-:-:S03]  /*c0fe0*/  IADD3 R26, P1, R3, R32, RZ ;  /* 0x00000020031a7210 */ /* 0x001fc60007f3e0ff */
[----:B------:R-:W2:Y:S04]  /*c0ff0*/  LDL.LU R54, [R1+0x9f8] ;  /* 0x0009f80001367983 */ /* 0x000ea80000300800 */
[----:B------:R-:W2:Y:S01]  /*c1000*/  LDL.LU R51, [R1+0x9fc] ;  /* 0x0009fc0001337983 */ /* 0x000ea20000300800 */
        /* <DEDUP_REMOVED lines=15> */
[----:B0-----:R-:W3:Y:S04]  /*c1100*/  LDL.LU R2, [R1+0x9cc] ;  /* 0x0009cc0001027983 */ /* 0x001ee80000300800 */
[----:B------:R-:W3:Y:S04]  /*c1110*/  LDL.LU R47, [R1+0x1ed0] ;  /* 0x001ed000012f7983 */ /* 0x000ee80000300800 */
[----:B------:R-:W3:Y:S01]  /*c1120*/  LDL.LU R46, [R1+0x1ed4] ;  /* 0x001ed400012e7983 */ /* 0x000ee20000300800 */
[----:B------:R-:W-:-:S03]  /*c1130*/  F2FP.SATFINITE.E5M2.F32.PACK_AB_MERGE_C R48, R8, R0, RZ ;  /* 0x000000000830723e */ /* 0x000fc600048060ff */
[----:B------:R-:W3:Y:S04]  /*c1140*/  LDL.LU R0, [R1+0x1ed8] ;  /* 0x001ed80001007983 */ /* 0x000ee80000300800 */
[----:B------:R-:W3:Y:S04]  /*c1150*/  LDL.LU R8, [R1+0x1edc] ;  /* 0x001edc0001087983 */ /* 0x000ee80000300800 */
[----:B------:R-:W-:Y:S01]  /*c1160*/  STL [R1+0x5900], R48 ;  /* 0x0059003001007387 */ /* 0x000fe20000100800 */
[----:B----4-:R-:W-:-:S03]  /*c1170*/  F2FP.SATFINITE.E5M2.F32.PACK_AB_MERGE_C R26, R39, R9, RZ ;  /* 0x00000009271a723e */ /* 0x010fc600048060ff */
[----:B------:R-:W4:Y:S04]  /*c1180*/  LDL.LU R9, [R1+0x1ec0] ;  /* 0x001ec00001097983 */ /* 0x000f280000300800 */
[----:B------:R-:W4:Y:S04]  /*c1190*/  LDL.LU R39, [R1+0x1ec4] ;  /* 0x001ec40001277983 */ /* 0x000f280000300800 */
[----:B------:R0:W-:Y:S02]  /*c11a0*/  STL [R1+0x2d4], R26 ;  /* 0x0002d41a01007387 */ /* 0x0001e40000100800 */
[----:B0-----:R-:W-:-:S05]  /*c11b0*/  IADD3 R26, P1, R3, R30, RZ ;  /* 0x0000001e031a7210 */ /* 0x001fca0007f3e0ff */
[----:B------:R-:W-:-:S05]  /*c11c0*/  IMAD.X R27, R4, 0x1, R29, P1 ;  /* 0x00000001041b7824 */ /* 0x000fca00008e061d */
[----:B------:R0:W-:Y:S04]  /*c11d0*/  STL.64 [R1+0x1300], R26 ;  /* 0x0013001a01007387 */ /* 0x0001e80000100a00 */
[----:B0-----:R-:W4:Y:S01]  /*c11e0*/  LDL.LU.64 R26, [R1+0x5a00] ;  /* 0x005a0000011a7983 */ /* 0x001f220000300a00 */
[----:B------:R-:W-:Y:S02]  /*c11f0*/  F2FP.SATFINITE.E5M2.F32.PACK_AB_MERGE_C R49, R49, R45, RZ ;  /* 0x0000002d3131723e */ /* 0x000fe400048060ff */
[----:B--2---:R-:W-:Y:S02]  /*c1200*/  F2FP.SATFINITE.E5M2.F32.PACK_AB_MERGE_C R45, R41, R40, RZ ;  /* 0x00000028292d723e */ /* 0x004fe400048060ff */
[----:B------:R-:W-:Y:S01]  /*c1210*/  IADD3 R40, P1, R3, R28, RZ ;  /* 0x0000001c03287210 */ /* 0x000fe20007f3e0ff */
[----:B------:R0:W-:Y:S04]  /*c1220*/  STL [R1+0x5928], R49 ;  /* 0x0059283101007387 */ /* 0x0001e80000100800 */
[----:B------:R-:W-:Y:S01]  /*c1230*/  STL [R1+0x2c0], R45 ;  /* 0x0002c02d01007387 */ /* 0x000fe20000100800 */
[----:B0-----:R-:W-:-:S02]  /*c1240*/  F2FP.SATFINITE.E5M2.F32.PACK_AB_MERGE_C R49, R51, R54, RZ ;  /* 0x000000363331723e */ /* 0x001fc400048060ff */
[----:B---3--:R-:W-:Y:S01]  /*c1250*/  F2FP.SATFINITE.E5M2.F32.PACK_AB_MERGE_C R48, R44, R55, RZ ;  /* 0x000000372c30723e */ /* 0x008fe200048060ff */
[----:B----4-:R-:W-:-:S05]  /*c1260*/  IMAD.X R41, R4, 0x1, R27, P1 ;  /* 0x0000000104297824 */ /* 0x010fca00008e061b */
[----:B------:R0:W-:Y:S01]  /*c1270*/  STL.64 [R1+0x12f8], R40 ;  /* 0x0012f82801007387 */ /* 0x0001e20000100a00 */
[----:B------:R-:W-:-:S03]  /*c1280*/  IADD3 R44, P1, R3, R26, RZ ;  /* 0x0000001a032c7210 */ /* 0x000fc60007f3e0ff */
[----:B0-----:R-:W2:Y:S04]  /*c1290*/  LDL.LU R40, [R1+0x1ec8] ;  /* 0x001ec80001287983 */ /* 0x001ea80000300800 */
[----:B------:R-:W2:Y:S01]  /*c12a0*/  LDL.LU R41, [R1+0x1ecc] ;  /* 0x001ecc0001297983 */ /* 0x000ea20000300800 */
[----:B------:R-:W-:-:S03]  /*c12b0*/  IMAD.X R45, R4, 0x1, R25, P1 ;  /* 0x00000001042d7824 */ /* 0x000fc600008e0619 */
[----:B------:R-:W-:Y:S04]  /*c12c0*/  STL [R1+0x2c8], R49 ;  /* 0x0002c83101007387 */ /* 0x000fe80000100800 */
[----:B------:R-:W-:Y:S04]  /*c12d0*/  STL [R1+0x28c], R48 ;  /* 0x00028c3001007387 */ /* 0x000fe80000100800 */
[----:B------:R0:W-:Y:S02]  /*c12e0*/  STL.64 [R1+0x12f0], R44 ;  /* 0x0012f02c01007387 */ /* 0x0001e40000100a00 */
[----:B0-----:R-:W-:-:S02]  /*c12f0*/  F2FP.SATFINITE.E5M2.F32.PACK_AB_MERGE_C R45, R53, R50, RZ ;  /* 0x00000032352d723e */ /* 0x001fc400048060ff */
        /* <DEDUP_REMOVED lines=20> */
[----:B------:R-:W-:Y:S01]  /*c1440*/  STL [R1+0x14c], R2 ;  /* 0x00014c0201007387 */ /* 0x000fe20000100800 */
[----:B------:R-:W-:-:S03]  /*c1450*/  F2FP.SATFINITE.E5M2.F32.PACK_AB_MERGE_C R0, R8, R0, RZ ;  /* 0x000000000800723e */ /* 0x000fc600048060ff */
[----:B------:R1:W-:Y:S04]  /*c1460*/  STL.64 [R1+0x12d8], R44 ;  /* 0x0012d82c01007387 */ /* 0x0003e80000100a00 */
[----:B------:R4:W-:Y:S04]  /*c1470*/  STL [R1+0x160], R0 ;  /* 0x0001600001007387 */ /* 0x0009e80000100800 */
[----:B0-----:R-:W3:Y:S01]  /*c1480*/  LDL.LU R48, [R1+0x9b8] ;  /* 0x0009b80001307983 */ /* 0x001ee20000300800 */
[----:B-1----:R-:W-:-:S03]  /*c1490*/  IADD3 R44, P1, R3, R18, RZ ;  /* 0x00000012032c7210 */ /* 0x002fc60007f3e0ff */
[----:B------:R-:W3:Y:S01]  /*c14a0*/  LDL.LU R59, [R1+0x9bc] ;  /* 0x0009bc00013b7983 */ /* 0x000ee20000300800 */
[----:B----4-:R-:W-:Y:S01]  /*c14b0*/  F2FP.SATFINITE.E5M2.F32.PACK_AB_MERGE_C R0, R39, R9, RZ ;  /* 0x000000092700723e */ /* 0x010fe200048060ff */
[----:B------:R-:W-:-:S05]  /*c14c0*/  IMAD.X R45, R4, 0x1, R17, P1 ;  /* 0x00000001042d7824 */ /* 0x000fca00008e0611 */
[----:B------:R0:W-:Y:S04]  /*c14d0*/  STL.64 [R1+0x12d0], R44 ;  /* 0x0012d02c01007387 */ /* 0x0001e80000100a00 */
[----:B------:R2:W-:Y:S04]  /*c14e0*/  STL [R1+0xec], R0 ;  /* 0x0000ec0001007387 */ /* 0x0005e80000100800 */
[----:B------:R-:W4:Y:S04]  /*c14f0*/  LDL.LU R61, [R1+0x9a0] ;  /* 0x0009a000013d7983 */ /* 0x000f280000300800 */
[----:B0-----:R-:W4:Y:S04]  /*c1500*/  LDL.LU R45, [R1+0x9a4] ;  /* 0x0009a400012d7983 */ /* 0x001f280000300800 */
[----:B------:R-:W4:Y:S04]  /*c1510*/  LDL.LU R54, [R1+0x9a8] ;  /* 0x0009a80001367983 */ /* 0x000f280000300800 */
[----:B------:R-:W4:Y:S04]  /*c1520*/  LDL.LU R51, [R1+0x9ac] ;  /* 0x0009ac0001337983 */ /* 0x000f280000300800 */
[----:B------:R-:W4:Y:S04]  /*c1530*/  LDL.LU R9, [R1+0x990] ;  /* 0x0009900001097983 */ /* 0x000f280000300800 */
[----:B------:R-:W4:Y:S04]  /*c1540*/  LDL.LU R39, [R1+0x994] ;  /* 0x0009940001277983 */ /* 0x000f280000300800 */
[----:B------:R-:W4:Y:S04]  /*c1550*/  LDL.LU R55, [R1+0x998] ;  /* 0x0009980001377983 */ /* 0x000f280000300800 */
[----:B------:R-:W4:Y:S01]  /*c1560*/  LDL.LU R44, [R1+0x99c] ;  /* 0x00099c00012c7983 */ /* 0x000f220000300800 */
[----:B------:R-:W-:Y:S01]  /*c1570*/  VIADD R3, R3, UR6 ;  /* 0x0000000603037c36 */ /* 0x000fe20008000000 */
[----:B------:R-:W-:-:S04]  /*c1580*/  ULDC UR6, c[0x0][0x248] ;  /* 0x0000920000067ab9 */ /* 0x000fc80000000800 */
[----:B------:R-:W-:Y:S02]  /*c1590*/  SHF.R.S32.HI R4, RZ, 0x1f, R3 ;  /* 0x0000001fff047819 */ /* 0x000fe40000011403 */
[----:B--2---:R-:W-:-:S05]  /*c15a0*/  F2FP.SATFINITE.E5M2.F32.PACK_AB_MERGE_C R0, R41, R40, RZ ;  /* 0x000000282900723e */ /* 0x004fca00048060ff */
[----:B------:R0:W-:Y:S04]  /*c15b0*/  STL [R1+0x100], R0 ;  /* 0x0001000001007387 */ /* 0x0001e80000100800 */
[----:B------:R-:W2:Y:S04]  /*c15c0*/  LDL.LU R50, [R1+0x980] ;  /* 0x0009800001327983 */ /* 0x000ea80000300800 */
[----:B------:R-:W2:Y:S04]  /*c15d0*/  LDL.LU R53, [R1+0x984] ;  /* 0x0009840001357983 */ /* 0x000ea80000300800 */
[----:B0-----:R-:W2:Y:S04]  /*c15e0*/  LDL.LU R0, [R1+0x988] ;  /* 0x0009880001007983 */ /* 0x001ea80000300800 */
[----:B------:R-:W2:Y:S04]  /*c15f0*/  LDL.LU R8, [R1+0x98c] ;  /* 0x00098c0001087983 */ /* 0x000ea80000300800 */
[----:B------:R-:W2:Y:S04]  /*c1600*/  LDL.LU R60, [R1+0x970] ;  /* 0x00097000013c7983 */ /* 0x000ea80000300800 */
[----:B------:R-:W2:Y:S01]  /*c1610*/  LDL.LU R52, [R1+0x974] ;  /* 0x0009740001347983 */ /* 0x000ea20000300800 */
[----:B---3--:R-:W-:-:S05]  /*c1620*/  F2FP.SATFINITE.E5M2.F32.PACK_AB_MERGE_C R2, R43, R42, RZ ;  /* 0x0000002a2b02723e */ /* 0x008fca00048060ff */
[----:B------:R0:W-:Y:S04]  /*c1630*/  STL [R1+0xa8], R2 ;  /* 0x0000a80201007387 */ /* 0x0001e80000100800 */
[----:B------:R-:W3:Y:S04]  /*c1640*/  LDL.LU R40, [R1+0x978] ;  /* 0x0009780001287983 */ /* 0x000ee80000300800 */
[----:B------:R-:W3:Y:S01]  /*c1650*/  LDL.LU R41, [R1+0x97c] ;  /* 0x00097c0001297983 */ /* 0x000ee20000300800 */
[----:B------:R-:W-:-:S03]  /*c1660*/  IADD3 R42, P1, R3, R16, RZ ;  /* 0x00000010032a7210 */ /* 0x000fc60007f3e0ff */
[----:B------:R-:W3:Y:S04]  /*c1670*/  LDL.LU R56, [R1+0x960] ;  /* 0x0009600001387983 */ /* 0x000ee80000300800 */
[----:B------:R-:W3:Y:S01]  /*c1680*/  LDL.LU R57, [R1+0x964] ;  /* 0x0009640001397983 */ /* 0x000ee20000300800 */
[----:B------:R-:W-:-:S03]  /*c1690*/  IMAD.X R43, R4, 0x1, R38, P1 ;  /* 0x00000001042b7824 */ /* 0x000fc600008e0626 */
[----:B------:R-:W3:Y:S04]  /*c16a0*/  LDL.LU R58, [R1+0x968] ;  /* 0x00096800013a7983 */ /* 0x000ee80000300800 */
[----:B0-----:R-:W3:Y:S04]  /*c16b0*/  LDL.LU R2, [R1+0x96c] ;  /* 0x00096c0001027983 */ /* 0x001ee80000300800 */
[----:B------:R-:W3:Y:S04]  /*c16c0*/  LDL.LU R47, [R1+0x950] ;  /* 0x00095000012f7983 */ /* 0x000ee80000300800 */
[----:B------:R-:W3:Y:S04]  /*c16d0*/  LDL.LU R46, [R1+0x954] ;  /* 0x00095400012e7983 */ /* 0x000ee80000300800 */
[----:B------:R0:W-:Y:S04]  /*c16e0*/  STL.64 [R1+0x12c8], R42 ;  /* 0x0012c82a01007387 */ /* 0x0001e80000100a00 */
[----:B0-----:R-:W3:Y:S04]  /*c16f0*/  LDL.LU R42, [R1+0x958] ;  /* 0x00095800012a7983 */ /* 0x001ee80000300800 */
[----:B------:R-:W3:Y:S01]  /*c1700*/  LDL.LU R43, [R1+0x95c] ;  /* 0x00095c00012b7983 */ /* 0x000ee20000300800 */
[----:B------:R-:W-:-:S02]  /*c1710*/  F2FP.SATFINITE.E5M2.F32.PACK_AB_MERGE_C R59, R59, R48, RZ ;  /* 0x000000303b3b723e */ /* 0x000fc400048060ff */
[----:B------:R-:W-:-:S05]  /*c1720*/  IADD3 R48, P1, R3, R15, RZ ;  /* 0x0000000f03307210 */ /* 0x000fca0007f3e0ff */
[----:B------:R-:W-:Y:S01]  /*c1730*/  IMAD.X R49, R4, 0x1, R37, P1 ;  /* 0x0000000104317824 */ /* 0x000fe200008e0625 */
[----:B------:R-:W-:Y:S01]  /*c1740*/  STL [R1+0xac], R59 ;  /* 0x0000ac3b01007387 */ /* 0x000fe20000100800 */
[----:B----4-:R-:W-:-:S05]  /*c1750*/  F2FP.SATFINITE.E5M2.F32.PACK_AB_MERGE_C R45, R45, R61, RZ ;  /* 0x0000003d2d2d723e */ /* 0x010fca00048060ff */
[----:B------:R0:W-:Y:S04]  /*c1760*/  STL [R1+0x1ed0], R45 ;  /* 0x001ed02d01007387 */ /* 0x0001e80000100800 */
[----:B------:R1:W-:Y:S01]  /*c1770*/  STL.64 [R1+0x12c0], R48 ;  /* 0x0012c03001007387 */ /* 0x0003e20000100a00 */
[----:B0-----:R-:W-:-:S03]  /*c1780*/  F2FP.SATFINITE.E5M2.F32.PACK_AB_MERGE_C R45, R39, R9, RZ ;  /* 0x00000009272d723e */ /* 0x001fc600048060ff */
[----:B------:R-:W4:Y:S01]  /*c1790*/  LDL.LU R9, [R1+0x940] ;  /* 0x0009400001097983 */ /* 0x000f220000300800 */
[----:B-1----:R-:W-:-:S05]  /*c17a0*/  F2FP.SATFINITE.E5M2.F32.PACK_AB_MERGE_C R48, R51, R54, RZ ;  /* 0x000000363330723e */ /* 0x002fca00048060ff */
[----:B------:R0:W-:Y:S04]  /*c17b0*/  STL [R1+0x1ed4], R48 ;  /* 0x001ed43001007387 */ /* 0x0001e80000100800 */
[----:B------:R-:W4:Y:S01]  /*c17c0*/  LDL.LU R39, [R1+0x944] ;  /* 0x0009440001277983 */ /* 0x000f220000300800 */
[----:B0-----:R-:W-:-:S03]  /*c17d0*/  IADD3 R48, P1, R3, R14, RZ ;  /* 0x0000000e03307210 */ /* 0x001fc60007f3e0ff */
[----:B------:R-:W-:Y:S02]  /*c17e0*/  STL [R1+0x1ec8], R45 ;  /* 0x001ec82d01007387 */ /* 0x000fe40000100800 */
[----:B------:R-:W-:-:S05]  /*c17f0*/  IMAD.X R49, R4, 0x1, R13, P1 ;  /* 0x0000000104317824 */ /* 0x000fca00008e060d */
[----:B------:R0:W-:Y:S02]  /*c1800*/  STL.64 [R1+0x12b8], R48 ;  /* 0x0012b83001007387 */ /* 0x0001e40000100a00 */
[----:B0-----:R-:W-:Y:S02]  /*c1810*/  F2FP.SATFINITE.E5M2.F32.PACK_AB_MERGE_C R49, R44, R55, RZ ;  /* 0x000000372c31723e */ /* 0x001fe400048060ff */
[----:B------:R-:W-:-:S05]  /*c1820*/  IADD3 R44, P1, R3, R12, RZ ;  /* 0x0000000c032c7210 */ /* 0x000fca0007f3e0ff */
[----:B------:R-:W-:Y:S01]  /*c1830*/  IMAD.X R45, R4, 0x1, R11, P1 ;  /* 0x00000001042d7824 */ /* 0x000fe200008e060b */
[----:B------:R-:W-:Y:S01]  /*c1840*/  STL [R1+0x1ecc], R49 ;  /* 0x001ecc3101007387 */ /* 0x000fe20000100800 */
[----:B--2---:R-:W-:-:S05]  /*c1850*/  F2FP.SATFINITE.E5M2.F32.PACK_AB_MERGE_C R48, R53, R50, RZ ;  /* 0x000000323530723e */ /* 0x004fca00048060ff */
[----:B------:R-:W-:Y:S04]  /*c1860*/  STL [R1+0x1ec0], R48 ;  /* 0x001ec03001007387 */ /* 0x000fe80000100800 */
[----:B------:R0:W-:Y:S02]  /*c1870*/  STL.64 [R1+0x12b0], R44 ;  /* 0x0012b02c01007387 */ /* 0x0001e40000100a00 */
[----:B0-----:R-:W-:Y:S02]  /*c1880*/  F2FP.SATFINITE.E5M2.F32.PACK_AB_MERGE_C R44, R8, R0, RZ ;  /* 0x00000000082c723e */ /* 0x001fe400048060ff */
[----:B------:R-:W2:Y:S04]  /*c1890*/  LDL.LU R0, [R1+0x948] ;  /* 0x0009480001007983 */ /* 0x000ea80000300800 */
[----:B------:R-:W2:Y:S04]  /*c18a0*/  LDL.LU R8, [R1+0x94c] ;  /* 0x00094c0001087983 */ /* 0x000ea80000300800 */
[----:B------:R0:W-:Y:S01]  /*c18b0*/  STL [R1+0x1ec4], R44 ;  /* 0x001ec42c01007387 */ /* 0x0001e20000100800 */
[----:B------:R-:W-:-:S02]  /*c18c0*/  F2FP.SATFINITE.E5M2.F32.PACK_AB_MERGE_C R48, R52, R60, RZ ;  /* 0x0000003c3430723e */ /* 0x000fc400048060ff */
[----:B0-----:R-:W-:-:S03]  /*c18d0*/  IADD3 R44, P1, R3, R10, RZ ;  /* 0x0000000a032c7210 */ /* 0x001fc60007f3e0ff */
[----:B------:R3:W-:Y:S02]  /*c18e0*/  STL [R1+0x4cc], R48 ;  /* 0x0004cc3001007387 */ /* 0x0007e40000100800 */
[----:B------:R-:W-:-:S05]  /*c18f0*/  IMAD.X R45, R4, 0x1, R7, P1 ;  /* 0x00000001042d7824 */ /* 0x000fca00008e0607 */
[----:B------:R0:W-:Y:S01]  /*c1900*/  STL.64 [R1+0x12a8], R44 ;  /* 0x0012a82c01007387 */ /* 0x0001e20000100a00 */
[----:B---3--:R-:W-:Y:S02]  /*c1910*/  F2FP.SATFINITE.E5M2.F32.PACK_AB_MERGE_C R48, R57, R56, RZ ;  /* 0x000000383930723e */ /* 0x008fe400048060ff */
[----:B0-----:R-:W-:Y:S02]  /*c1920*/  F2FP.SATFINITE.E5M2.F32.PACK_AB_MERGE_C R44, R41, R40, RZ ;  /* 0x00000028292c723e */ /* 0x001fe400048060ff */
[----:B------:R-:W3:Y:S04]  /*c1930*/  LDL.LU R40, [R1+0x930] ;  /* 0x0009300001287983 */ /* 0x000ee80000300800 */
[----:B------:R-:W3:Y:S04]  /*c1940*/  LDL.LU R41, [R1+0x934] ;  /* 0x0009340001297983 */ /* 0x000ee80000300800 */
[----:B------:R0:W-:Y:S02]  /*c1950*/  STL [R1+0x510], R44 ;  /* 0x0005102c01007387 */ /* 0x0001e40000100800 */
[----:B0-----:R-:W-:-:S02]  /*c1960*/  IADD3 R44, P1, R3, R6, RZ ;  /* 0x00000006032c7210 */ /* 0x001fc40007f3e0ff */
[----:B------:R0:W-:Y:S03]  /*c1970*/  STL [R1+0x40c], R48 ;  /* 0x00040c3001007387 */ /* 0x0001e60000100800 */
[----:B------:R-:W-:-:S05]  /*c1980*/  IMAD.X R45, R4, 0x1, R5, P1 ;  /* 0x00000001042d7824 */ /* 0x000fca00008e0605 */
[----:B------:R1:W-:Y:S01]  /*c1990*/  STL.64 [R1+0x12a0], R44 ;  /* 0x0012a02c01007387 */ /* 0x0003e20000100a00 */
[----:B0-----:R-:W-:Y:S02]  /*c19a0*/  F2FP.SATFINITE.E5M2.F32.PACK_AB_MERGE_C R48, R2, R58, RZ ;  /* 0x0000003a0230723e */ /* 0x001fe400048060ff */
[----:B------:R-:W-:-:S03]  /*c19b0*/  F2FP.SATFINITE.E5M2.F32.PACK_AB_MERGE_C R2, R46, R47, RZ ;  /* 0x0000002f2e02723e */ /* 0x000fc600048060ff */
[----:B------:R0:W-:Y:S01]  /*c19c0*/  STL [R1+0x410], R48 ;  /* 0x0004103001007387 */ /* 0x0001e20000100800 */
[----:B-1----:R-:W-:-:S03]  /*c19d0*/  IADD3 R44, P1, R3, R36, RZ ;  /* 0x00000024032c7210 */ /* 0x002fc60007f3e0ff */
[----:B------:R1:W-:Y:S02]  /*c19e0*/  STL [R1+0x3d0], R2 ;  /* 0x0003d00201007387 */ /* 0x0003e40000100800 */
[----:B------:R-:W-:Y:S02]  /*c19f0*/  IMAD.X R45, R4, 0x1, R35, P1 ;  /* 0x00000001042d7824 */ /* 0x000fe400008e0623 */
[----:B0-----:R-:W3:Y:S04]  /*c1a00*/  LDL.LU R48, [R1+0x938] ;  /* 0x0009380001307983 */ /* 0x001ee80000300800 */
[----:B------:R-:W3:Y:S01]  /*c1a10*/  LDL.LU R59, [R1+0x93c] ;  /* 0x00093c00013b7983 */ /* 0x000ee20000300800 */
[----:B-1----:R-:W-:-:S03]  /*c1a20*/  F2FP.SATFINITE.E5M2.F32.PACK_AB_MERGE_C R2, R43, R42, RZ ;  /* 0x0000002a2b02723e */ /* 0x002fc600048060ff */
[----:B------:R0:W-:Y:S04]  /*c1a30*/  STL.64 [R1+0x1298], R44 ;  /* 0x0012982c01007387 */ /* 0x0001e80000100a00 */
[----:B------:R1:W-:Y:S04]  /*c1a40*/  STL [R1+0x3cc], R2 ;  /* 0x0003cc0201007387 */ /* 0x0003e80000100800 */
[----:B------:R-:W3:Y:S04]  /*c1a50*/  LDL.LU R42, [R1+0x920] ;  /* 0x00092000012a7983 */ /* 0x000ee80000300800 */
[----:B------:R-:W3:Y:S04]  /*c1a60*/  LDL.LU R43, [R1+0x924] ;  /* 0x00092400012b7983 */ /* 0x000ee80000300800 */
[----:B0-----:R-:W3:Y:S04]  /*c1a70*/  LDL.LU R45, [R1+0x928] ;  /* 0x00092800012d7983 */ /* 0x001ee80000300800 */
[----:B------:R-:W3:Y:S04]  /*c1a80*/  LDL.LU R54, [R1+0x92c] ;  /* 0x00092c0001367983 */ /* 0x000ee80000300800 */
[----:B------:R-:W3:Y:S04]  /*c1a90*/  LDL.LU R58, [R1+0x910] ;  /* 0x00091000013a7983 */ /* 0x000ee80000300800 */
[----:B-1----:R-:W3:Y:S01]  /*c1aa0*/  LDL.LU R2, [R1+0x914] ;  /* 0x0009140001027983 */ /* 0x002ee20000300800 */
[----:B------:R-:W-:-:S02]  /*c1ab0*/  IADD3 R46, P1, R3, R34, RZ ;  /* 0x00000022032e7210 */ /* 0x000fc40007f3e0ff */
[----:B----4-:R-:W-:-:S03]  /*c1ac0*/  F2FP.SATFINITE.E5M2.F32.PACK_AB_MERGE_C R61, R39, R9, RZ ;  /* 0x00000009273d723e */ /* 0x010fc600048060ff */
[----:B------:R-:W-:Y:S02]  /*c1ad0*/  IMAD.X R47, R4, 0x1, R33, P1 ;  /* 0x00000001042f7824 */ /* 0x000fe400008e0621 */
[----:B------:R-:W-:Y:S04]  /*c1ae0*/  STL [R1+0x58d0], R61 ;  /* 0x0058d03d01007387 */ /* 0x000fe80000100800 */
[----:B------:R-:W4:Y:S04]  /*c1af0*/  LDL.LU R51, [R1+0x918] ;  /* 0x0009180001337983 */ /* 0x000f280000300800 */
[----:B------:R-:W4:Y:S04]  /*c1b00*/  LDL.LU R55, [R1+0x91c] ;  /* 0x00091c0001377983 */ /* 0x000f280000300800 */
[----:B------:R-:W4:Y:S04]  /*c1b10*/  LDL.LU R9, [R1+0x900] ;  /* 0x0009000001097983 */ /* 0x000f280000300800 */
[----:B------:R-:W-:Y:S04]  /*c1b20*/  STL.64 [R1+0x1290], R46 ;  /* 0x0012902e01007387 */ /* 0x000fe80000100a00 */
[----:B------:R-:W4:Y:S04]  /*c1b30*/  LDL.LU R39, [R1+0x904] ;  /* 0x0009040001277983 */ /* 0x000f280000300800 */
[----:B------:R-:W4:Y:S04]  /*c1b40*/  LDL.LU R44, [R1+0x908] ;  /* 0x00090800012c7983 */ /* 0x000f280000300800 */
[----:B------:R-:W4:Y:S04]  /*c1b50*/  LDL.LU R50, [R1+0x90c] ;  /* 0x00090c0001327983 */ /* 0x000f280000300800 */
[----:B------:R-:W4:Y:S04]  /*c1b60*/  LDL.LU R53, [R1+0x8f0] ;  /* 0x0008f00001357983 */ /* 0x000f280000300800 */
[----:B------:R-:W4:Y:S01]  /*c1b70*/  LDL.LU R52, [R1+0x8f4] ;  /* 0x0008f40001347983 */ /* 0x000f220000300800 */
[----:B--2---:R-:W-:-:S05]  /*c1b80*/  F2FP.SATFINITE.E5M2.F32.PACK_AB_MERGE_C R60, R8, R0, RZ ;  /* 0x00000000083c723e */ /* 0x004fca00048060ff */
[----:B------:R0:W-:Y:S02]  /*c1b90*/  STL [R1+0x58c0], R60 ;  /* 0x0058c03c01007387 */ /* 0x0001e40000100800 */
[----:B0-----:R-:W-:Y:S02]  /*c1ba0*/  IADD3 R60, P1, R3, R32, RZ ;  /* 0x00000020033c7210 */ /* 0x001fe40007f3e0ff */
[----:B---3--:R-:W-:Y:S02]  /*c1bb0*/  F2FP.SATFINITE.E5M2.F32.PACK_AB_MERGE_C R0, R41, R40, RZ ;  /* 0x000000282900723e */ /* 0x008fe400048060ff */
[----:B------:R-:W2:Y:S04]  /*c1bc0*/  LDL.LU R40, [R1+0x8f8] ;  /* 0x0008f80001287983 */ /* 0x000ea80000300800 */
[----:B------:R-:W2:Y:S04]  /*c1bd0*/  LDL.LU R41, [R1+0x8fc] ;  /* 0x0008fc0001297983 */ /* 0x000ea80000300800 */
[----:B------:R0:W-:Y:S04]  /*c1be0*/  STL [R1+0x2cc], R0 ;  /* 0x0002cc0001007387 */ /* 0x0001e80000100800 */
[----:B------:R-:W3:Y:S04]  /*c1bf0*/  LDL.LU R56, [R1+0x8e0] ;  /* 0x0008e00001387983 */ /* 0x000ee80000300800 */
[----:B------:R-:W3:Y:S04]  /*c1c00*/  LDL.LU R57, [R1+0x8e4] ;  /* 0x0008e40001397983 */ /* 0x000ee80000300800 */
[----:B------:R-:W3:Y:S04]  /*c1c10*/  LDL.LU R47, [R1+0x8e8] ;  /* 0x0008e800012f7983 */ /* 0x000ee80000300800 */
[----:B------:R-:W3:Y:S01]  /*c1c20*/  LDL.LU R46, [R1+0x8ec] ;  /* 0x0008ec00012e7983 */ /* 0x000ee20000300800 */
[----:B------:R-:W-:-:S03]  /*c1c30*/  IMAD.X R61, R4, 0x1, R31, P1 ;  /* 0x00000001043d7824 */ /* 0x000fc600008e061f */
[----:B0-----:R-:W3:Y:S04]  /*c1c40*/  LDL.LU R0, [R1+0x1eb0] ;  /* 0x001eb00001007983 */ /* 0x001ee80000300800 */
[----:B------:R-:W3:Y:S01]  /*c1c50*/  LDL.LU R8, [R1+0x1eb4] ;  /* 0x001eb40001087983 */ /* 0x000ee20000300800 */
[----:B------:R-:W-:-:S03]  /*c1c60*/  F2FP.SATFINITE.E5M2.F32.PACK_AB_MERGE_C R49, R59, R48, RZ ;  /* 0x000000303b31723e */ /* 0x000fc600048060ff */
[----:B------:R-:W-:Y:S04]  /*c1c70*/  STL.64 [R1+0x1288], R60 ;  /* 0x0012883c01007387 */ /* 0x000fe80000100a00 */
[----:B------:R-:W-:Y:S01]  /*c1c80*/  STL [R1+0x2d0], R49 ;  /* 0x0002d03101007387 */ /* 0x000fe20000100800 */
[----:B------:R-:W-:Y:S02]  /*c1c90*/  F2FP.SATFINITE.E5M2.F32.PACK_AB_MERGE_C R48, R43, R42, RZ ;  /* 0x0000002a2b30723e */ /* 0x000fe400048060ff */
[----:B------:R-:W-:-:S05]  /*c1ca0*/  IADD3 R42, P1, R3, R30, RZ ;  /* 0x0000001e032a7210 */ /* 0x000fca0007f3e0ff */
[----:B------:R-:W-:Y:S01]  /*c1cb0*/  IMAD.X R43, R4, 0x1, R29, P1 ;  /* 0x00000001042b7824 */ /* 0x000fe200008e061d */
[----:B------:R-:W-:Y:S04]  /*c1cc0*/  STL [R1+0x29c], R48 ;  /* 0x00029c3001007387 */ /* 0x000fe80000100800 */
[----:B------:R0:W-:Y:S04]  /*c1cd0*/  STL.64 [R1+0x1280], R42 ;  /* 0x0012802a01007387 */ /* 0x0001e80000100a00 */
[----:B0-----:R-:W3:Y:S04]  /*c1ce0*/  LDL.LU R42, [R1+0x1eb8] ;  /* 0x001eb800012a7983 */ /* 0x001ee80000300800 */
[----:B------:R-:W3:Y:S01]  /*c1cf0*/  LDL.LU R43, [R1+0x1ebc] ;  /* 0x001ebc00012b7983 */ /* 0x000ee20000300800 */
[----:B------:R-:W-:-:S02]  /*c1d00*/  F2FP.SATFINITE.E5M2.F32.PACK_AB_MERGE_C R48, R54, R45, RZ ;  /* 0x0000002d3630723e */ /* 0x000fc400048060ff */
[----:B------:R-:W-:Y:S02]  /*c1d10*/  F2FP.SATFINITE.E5M2.F32.PACK_AB_MERGE_C R45, R2, R58, RZ ;  /* 0x0000003a022d723e */ /* 0x000fe400048060ff */
[----:B------:R-:W3:Y:S04]  /*c1d20*/  LDL.LU R58, [R1+0x1ea0] ;  /* 0x001ea000013a7983 */ /* 0x000ee80000300800 */
[----:B------:R0:W-:Y:S04]  /*c1d30*/  STL [R1+0x2a0], R48 ;  /* 0x0002a03001007387 */ /* 0x0001e80000100800 */
[----:B------:R-:W3:Y:S01]  /*c1d40*/  LDL.LU R2, [R1+0x1ea4] ;  /* 0x001ea40001027983 */ /* 0x000ee20000300800 */
        /* <DEDUP_REMOVED lines=8> */
[----:B------:R0:W-:Y:S02]  /*c1dd0*/  STL [R1+0x25c], R9 ;  /* 0x00025c0901007387 */ /* 0x0001e40000100800 */
[----:B------:R-:W-:Y:S02]  /*c1de0*/  IMAD.X R49, R4, 0x1, R25, P1 ;  /* 0x0000000104317824 */ /* 0x000fe400008e0619 */
[----:B0-----:R-:W4:Y:S04]  /*c1df0*/  LDL.LU R9, [R1+0x1ea8] ;  /* 0x001ea80001097983 */ /* 0x001f280000300800 */
[----:B------:R-:W4:Y:S04]  /*c1e00*/  LDL.LU R39, [R1+0x1eac] ;  /* 0x001eac0001277983 */ /* 0x000f280000300800 */
[----:B------:R0:W-:Y:S02]  /*c1e10*/  STL.64 [R1+0x1270], R48 ;  /* 0x0012703001007387 */ /* 0x0001e40000100a00 */
[----:B0-----:R-:W-:-:S02]  /*c1e20*/  F2FP.SATFINITE.E5M2.F32.PACK_AB_MERGE_C R49, R50, R44, RZ ;  /* 0x0000002c3231723e */ /* 0x001fc400048060ff */
[----:B------:R-:W-:Y:S02]  /*c1e30*/  IADD3 R44, P1, R3, R24, RZ ;  /* 0x00000018032c7210 */ /* 0x000fe40007f3e0ff */
[----:B------:R-:W-:-:S03]  /*c1e40*/  F2FP.SATFINITE.E5M2.F32.PACK_AB_MERGE_C R48, R52, R53, RZ ;  /* 0x000000353430723e */ /* 0x000fc600048060ff */
[----:B------:R-:W-:Y:S01]  /*c1e50*/  IMAD.X R45, R4, 0x1, R23, P1 ;  /* 0x00000001042d7824 */ /* 0x000fe200008e0617 */
[----:B------:R-:W-:Y:S04]  /*c1e60*/  STL [R1+0x24c], R49 ;  /* 0x00024c3101007387 */ /* 0x000fe80000100800 */
[----:B------:R-:W-:Y:S04]  /*c1e70*/  STL [R1+0x184], R48 ;  /* 0x0001843001007387 */ /* 0x000fe80000100800 */
[----:B------:R2:W-:Y:S02]  /*c1e80*/  STL.64 [R1+0x1260], R44 ;  /* 0x0012602c01007387 */ /* 0x0005e40000100a00 */
[----:B--2---:R-:W-:-:S02]  /*c1e90*/  F2FP.SATFINITE.E5M2.F32.PACK_AB_MERGE_C R44, R41, R40, RZ ;  /* 0x00000028292c723e */ /* 0x004fc400048060ff */
[----:B------:R-:W2:Y:S04]  /*c1ea0*/  LDL.LU R40, [R1+0x8d0] ;  /* 0x0008d00001287983 */ /* 0x000ea80000300800 */
[----:B------:R-:W2:Y:S04]  /*c1eb0*/  LDL.LU R41, [R1+0x8d4] ;  /* 0x0008d40001297983 */ /* 0x000ea80000300800 */
[----:B------:R0:W-:Y:S01]  /*c1ec0*/  STL [R1+0x188], R44 ;  /* 0x0001882c01007387 */ /* 0x0001e20000100800 */
[----:B---3--:R-:W-:Y:S02]  /*c1ed0*/  F2FP.SATFINITE.E5M2.F32.PACK_AB_MERGE_C R48, R57, R56, RZ ;  /* 0x000000383930723e */ /* 0x008fe400048060ff */
[----:B0-----:R-:W-:-:S03]  /*c1ee0*/  IADD3 R44, P1, R3, R22, RZ ;  /* 0x00000016032c7210 */ /* 0x001fc60007f3e0ff */
[----:B------:R-:W-:Y:S02]  /*c1ef0*/  STL [R1+0x128], R48 ;  /* 0x0001283001007387 */ /* 0x000fe40000100800 */
[----:B------:R-:W-:-:S05]  /*c1f00*/  IMAD.X R45, R4, 0x1, R21, P1 ;  /* 0x00000001042d7824 */ /* 0x000fca00008e0615 */
[----:B------:R0:W-:Y:S01]  /*c1f10*/  STL.64 [R1+0x1258], R44 ;  /* 0x0012582c01007387 */ /* 0x0001e20000100a00 */
[----:B------:R-:W-:Y:S02]  /*c1f20*/  F2FP.SATFINITE.E5M2.F32.PACK_AB_MERGE_C R0, R8, R0, RZ ;  /* 0x000000000800723e */ /* 0x000fe400048060ff */
[----:B0-----:R-:W-:Y:S02]  /*c1f30*/  F2FP.SATFINITE.E5M2.F32.PACK_AB_MERGE_C R44, R46, R47, RZ ;  /* 0x0000002f2e2c723e */ /* 0x001fe400048060ff */
[----:B------:R-:W3:Y:S04]  /*c1f40*/  LDL.LU R47, [R1+0x8d8] ;  /* 0x0008d800012f7983 */ /* 0x000ee80000300800 */
[----:B------:R0:W-:Y:S04]  /*c1f50*/  STL [R1+0x124], R44 ;  /* 0x0001242c01007387 */ /* 0x0001e80000100800 */
[----:B------:R-:W3:Y:S01]  /*c1f60*/  LDL.LU R46, [R1+0x8dc] ;  /* 0x0008dc00012e7983 */ /* 0x000ee20000300800 */
[----:B0-----:R-:W-:-:S03]  /*c1f70*/  IADD3 R44, P1, R3, R20, RZ ;  /* 0x00000014032c7210 */ /* 0x001fc60007f3e0ff */
[----:B------:R0:W-:Y:S02]  /*c1f80*/  STL [R1+0xe0], R0 ;  /* 0x0000e00001007387 */ /* 0x0001e40000100800 */
[----:B------:R-:W-:Y:S02]  /*c1f90*/  IMAD.X R45, R4, 0x1, R19, P1 ;  /* 0x00000001042d7824 */ /* 0x000fe400008e0613 */
[----:B0-----:R-:W3:Y:S04]  /*c1fa0*/  LDL.LU R0, [R1+0x8c0] ;  /* 0x0008c00001007983 */ /* 0x001ee80000300800 */
[----:B------:R-:W3:Y:S04]  /*c1fb0*/  LDL.LU R8, [R1+0x8c4] ;  /* 0x0008c40001087983 */ /* 0x000ee80000300800 */
[----:B------:R0:W-:Y:S02]  /*c1fc0*/  STL.64 [R1+0x1250], R44 ;  /* 0x0012502c01007387 */ /* 0x0001e40000100a00 */
[----:B0-----:R-:W-:-:S02]  /*c1fd0*/  F2FP.SATFINITE.E5M2.F32.PACK_AB_MERGE_C R44, R43, R42, RZ ;  /* 0x0000002a2b2c723e */ /* 0x001fc400048060ff */
[----:B------:R-:W-:-:S05]  /*c1fe0*/  IADD3 R42, P1, R3, R18, RZ ;  /* 0x00000012032a7210 */ /* 0x000fca0007f3e0ff */
[----:B------:R-:W-:Y:S01]  /*c1ff0*/  IMAD.X R43, R4, 0x1, R17, P1 ;  /* 0x00000001042b7824 */ /* 0x000fe200008e0611 */
[----:B------:R-:W-:Y:S04]  /*c2000*/  STL [R1+0xcc], R44 ;  /* 0x0000cc2c01007387 */ /* 0x000fe80000100800 */
[----:B------:R0:W-:Y:S04]  /*c2010*/  STL.64 [R1+0x1268], R42 ;  /* 0x0012682a01007387 */ /* 0x0001e80000100a00 */
[----:B0-----:R-:W3:Y:S04]  /*c2020*/  LDL.LU R42, [R1+0x8c8] ;  /* 0x0008c800012a7983 */ /* 0x001ee80000300800 */
[----:B------:R-:W3:Y:S01]  /*c2030*/  LDL.LU R43, [R1+0x8cc] ;  /* 0x0008cc00012b7983 */ /* 0x000ee20000300800 */
[----:B------:R-:W-:-:S03]  /*c2040*/  F2FP.SATFINITE.E5M2.F32.PACK_AB_MERGE_C R2, R2, R58, RZ ;  /* 0x0000003a0202723e */ /* 0x000fc600048060ff */
[----:B------:R-:W3:Y:S04]  /*c2050*/  LDL.LU R51, [R1+0x8b0] ;  /* 0x0008b00001337983 */ /* 0x000ee80000300800 */
[----:B------:R-:W3:Y:S04]  /*c2060*/  LDL.LU R55, [R1+0x8b4] ;  /* 0x0008b40001377983 */ /* 0x000ee80000300800 */
[----:B------:R4:W-:Y:S04]  /*c2070*/  STL [R1+0x88], R2 ;  /* 0x0000880201007387 */ /* 0x0009e80000100800 */
[----:B------:R-:W3:Y:S04]  /*c2080*/  LDL.LU R44, [R1+0x8b8] ;  /* 0x0008b800012c7983 */ /* 0x000ee80000300800 */
[----:B------:R-:W3:Y:S04]  /*c2090*/  LDL.LU R50, [R1+0x8bc] ;  /* 0x0008bc0001327983 */ /* 0x000ee80000300800 */
[----:B------:R-:W3:Y:S01]  /*c20a0*/  LDL.LU R53, [R1+0x8a0] ;  /* 0x0008a00001357983 */ /* 0x000ee20000300800 */
[----:B----4-:R-:W-:-:S03]  /*c20b0*/  F2FP.SATFINITE.E5M2.F32.PACK_AB_MERGE_C R2, R39, R9, RZ ;  /* 0x000000092702723e */ /* 0x010fc600048060ff */
[----:B------:R-:W4:Y:S04]  /*c20c0*/  LDL.LU R52, [R1+0x8a4] ;  /* 0x0008a40001347983 */ /* 0x000f280000300800 */
[----:B------:R-:W4:Y:S04]  /*c20d0*/  LDL.LU R56, [R1+0x8a8] ;  /* 0x0008a80001387983 */ /* 0x000f280000300800 */
[----:B------:R-:W4:Y:S04]  /*c20e0*/  LDL.LU R57, [R1+0x8ac] ;  /* 0x0008ac0001397983 */ /* 0x000f280000300800 */
[----:B------:R0:W-:Y:S04]  /*c20f0*/  STL [R1+0x8c], R2 ;  /* 0x00008c0201007387 */ /* 0x0001e80000100800 */
[----:B------:R-:W4:Y:S04]  /*c2100*/  LDL.LU R58, [R1+0x890] ;  /* 0x00089000013a7983 */ /* 0x000f280000300800 */
[----:B0-----:R-:W4:Y:S04]  /*c2110*/  LDL.LU R2, [R1+0x894] ;  /* 0x0008940001027983 */ /* 0x001f280000300800 */
[----:B------:R-:W4:Y:S04]  /*c2120*/  LDL.LU R9, [R1+0x898] ;  /* 0x0008980001097983 */ /* 0x000f280000300800 */
[----:B------:R-:W4:Y:S01]  /*c2130*/  LDL.LU R39, [R1+0x89c] ;  /* 0x00089c0001277983 */ /* 0x000f220000300800 */
[----:B------:R-:W-:Y:S01]  /*c2140*/  VIADD R3, R3, UR6 ;  /* 0x0000000603037c36 */ /* 0x000fe20008000000 */
[----:B------:R-:W-:-:S04]  /*c2150*/  ULDC UR6, c[0x0][0x248] ;  /* 0x0000920000067ab9 */ /* 0x000fc80000000800 */
[----:B------:R-:W-:Y:S02]  /*c2160*/  IADD3 R48, P1, R3, R16, RZ ;  /* 0x0000001003307210 */ /* 0x000fe40007f3e0ff */
[----:B--2---:R-:W-:-:S05]  /*c2170*/  F2FP.SATFINITE.E5M2.F32.PACK_AB_MERGE_C R4, R41, R40, RZ ;  /* 0x000000282904723e */ /* 0x004fca00048060ff */
[----:B------:R0:W-:Y:S04]  /*c2180*/  STL [R1+0x30], R4 ;  /* 0x0000300401007387 */ /* 0x0001e80000100800 */
[----:B------:R-:W2:Y:S04]  /*c2190*/  LDL.LU R40, [R1+0x880] ;  /* 0x0008800001287983 */ /* 0x000ea80000300800 */
[----:B------:R-:W2:Y:S01]  /*c21a0*/  LDL.LU R41, [R1+0x884] ;  /* 0x0008840001297983 */ /* 0x000ea20000300800 */
[----:B0-----:R-:W-:-:S05]  /*c21b0*/  SHF.R.S32.HI R4, RZ, 0x1f, R3 ;  /* 0x0000001fff047819 */ /* 0x001fca0000011403 */
[----:B------:R-:W-:Y:S01]  /*c21c0*/  IMAD.X R49, R4, 0x1, R38, P1 ;  /* 0x0000000104317824 */ /* 0x000fe200008e0626 */
[----:B---3--:R-:W-:Y:S02]  /*c21d0*/  F2FP.SATFINITE.E5M2.F32.PACK_AB_MERGE_C R45, R46, R47, RZ ;  /* 0x0000002f2e2d723e */ /* 0x008fe400048060ff */
[----:B------:R-:W3:Y:S04]  /*c21e0*/  LDL.LU R47, [R1+0x888] ;  /* 0x00088800012f7983 */ /* 0x000ee80000300800 */
[----:B------:R-:W-:Y:S04]  /*c21f0*/  STL.64 [R1+0x1248], R48 ;  /* 0x0012483001007387 */ /* 0x000fe80000100a00 */
[----:B------:R-:W-:Y:S04]  /*c2200*/  STL [R1+0x34], R45 ;  /* 0x0000342d01007387 */ /* 0x000fe80000100800 */
[----:B------:R-:W3:Y:S01]  /*c2210*/  LDL.LU R46, [R1+0x88c] ;  /* 0x00088c00012e7983 */ /* 0x000ee20000300800 */
[----:B------:R-:W-:-:S05]  /*c2220*/  F2FP.SATFINITE.E5M2.F32.PACK_AB_MERGE_C R0, R8, R0, RZ ;  /* 0x000000000800723e */ /* 0x000fca00048060ff */
[----:B------:R0:W-:Y:S04]  /*c2230*/  STL [R1+0x8fc], R0 ;  /* 0x0008fc0001007387 */ /* 0x0001e80000100800 */
[----:B0-----:R-:W3:Y:S04]  /*c2240*/  LDL.LU R0, [R1+0x870] ;  /* 0x0008700001007983 */ /* 0x001ee80000300800 */
[----:B------:R-:W3:Y:S01]  /*c2250*/  LDL.LU R8, [R1+0x874] ;  /* 0x0008740001087983 */ /* 0x000ee20000300800 */
[----:B------:R-:W-:-:S03]  /*c2260*/  F2FP.SATFINITE.E5M2.F32.PACK_AB_MERGE_C R45, R43, R42, RZ ;  /* 0x0000002a2b2d723e */ /* 0x000fc600048060ff */
[----:B------:R-:W3:Y:S04]  /*c2270*/  LDL.LU R42, [R1+0x878] ;  /* 0x00087800012a7983 */ /* 0x000ee80000300800 */
[----:B------:R-:W3:Y:S01]  /*c2280*/  LDL.LU R43, [R1+0x87c] ;  /* 0x00087c00012b7983 */ /* 0x000ee20000300800 */
[----:B------:R-:W-:-:S05]  /*c2290*/  IADD3 R48, P1, R3, R15, RZ ;  /* 0x0000000f03307210 */ /* 0x000fca0007f3e0ff */
[----:B------:R-:W-:-:S05]  /*c22a0*/  IMAD.X R49, R4, 0x1, R37, P1 ;  /* 0x0000000104317824 */ /* 0x000fca00008e0625 */
[----:B------:R0:W-:Y:S04]  /*c22b0*/  STL.64 [R1+0x1240], R48 ;  /* 0x0012403001007387 */ /* 0x0001e80000100a00 */
[----:B------:R1:W-:Y:S01]  /*c22c0*/  STL [R1+0x948], R45 ;  /* 0x0009482d01007387 */ /* 0x0003e20000100800 */
[----:B0-----:R-:W-:Y:S02]  /*c22d0*/  IADD3 R48, P1, R3, R14, RZ ;  /* 0x0000000e03307210 */ /* 0x001fe40007f3e0ff */
[----:B-1----:R-:W-:-:S03]  /*c22e0*/  F2FP.SATFINITE.E5M2.F32.PACK_AB_MERGE_C R45, R55, R51, RZ ;  /* 0x00000033372d723e */ /* 0x002fc600048060ff */
[----:B------:R-:W-:Y:S02]  /*c22f0*/  IMAD.X R49, R4, 0x1, R13, P1 ;  /* 0x0000000104317824 */ /* 0x000fe400008e060d */
[----:B------:R-:W-:Y:S04]  /*c2300*/  STL [R1+0x8b0], R45 ;  /* 0x0008b02d01007387 */ /* 0x000fe80000100800 */
[----:B------:R0:W-:Y:S02]  /*c2310*/  STL.64 [R1+0x1238], R48 ;  /* 0x0012383001007387 */ /* 0x0001e40000100a00 */
[----:B0-----:R-:W-:Y:S02]  /*c2320*/  F2FP.SATFINITE.E5M2.F32.PACK_AB_MERGE_C R49, R50, R44, RZ ;  /* 0x0000002c3231723e */ /* 0x001fe400048060ff */
[----:B------:R-:W-:-:S02]  /*c2330*/  IADD3 R44, P1, R3, R12, RZ ;  /* 0x0000000c032c7210 */ /* 0x000fc40007f3e0ff */
[----:B----4-:R-:W-:-:S03]  /*c2340*/  F2FP.SATFINITE.E5M2.F32.PACK_AB_MERGE_C R48, R52, R53, RZ ;  /* 0x000000353430723e */ /* 0x010fc600048060ff */
[----:B------:R-:W-:Y:S01]  /*c2350*/  IMAD.X R45, R4, 0x1, R11, P1 ;  /* 0x00000001042d7824 */ /* 0x000fe200008e060b */
[----:B------:R-:W-:Y:S04]  /*c2360*/  STL [R1+0x8b4], R49 ;  /* 0x0008b43101007387 */ /* 0x000fe80000100800 */
[----:B------:R-:W-:Y:S04]  /*c2370*/  STL [R1+0x8a0], R48 ;  /* 0x0008a03001007387 */ /* 0x000fe80000100800 */
[----:B------:R0:W-:Y:S01]  /*c2380*/  STL.64 [R1+0x1228], R44 ;  /* 0x0012282c01007387 */ /* 0x0001e20000100a00 */
[----:B------:R-:W-:-:S03]  /*c2390*/  F2FP.SATFINITE.E5M2.F32.PACK_AB_MERGE_C R2, R2, R58, RZ ;  /* 0x0000003a0202723e */ /* 0x000fc600048060ff */
[----:B------:R-:W4:Y:S01]  /*c23a0*/  LDL.LU R52, [R1+0x860] ;  /* 0x0008600001347983 */ /* 0x000f220000300800 */
[----:B0-----:R-:W-:-:S03]  /*c23b0*/  F2FP.SATFINITE.E5M2.F32.PACK_AB_MERGE_C R44, R57, R56, RZ ;  /* 0x00000038392c723e */ /* 0x001fc600048060ff */
[----:B------:R-:W4:Y:S04]  /*c23c0*/  LDL.LU R56, [R1+0x864] ;  /* 0x0008640001387983 */ /* 0x000f280000300800 */
[----:B------:R0:W-:Y:S04]  /*c23d0*/  STL [R1+0x8a4], R44 ;  /* 0x0008a42c01007387 */ /* 0x0001e80000100800 */
[----:B------:R-:W4:Y:S04]  /*c23e0*/  LDL.LU R57, [R1+0x868] ;  /* 0x0008680001397983 */ /* 0x000f280000300800 */
[----:B------:R-:W4:Y:S04]  /*c23f0*/  LDL.LU R58, [R1+0x86c] ;  /* 0x00086c00013a7983 */ /* 0x000f280000300800 */
[----:B------:R1:W-:Y:S01]  /*c2400*/  STL [R1+0x494], R2 ;  /* 0x0004940201007387 */ /* 0x0003e20000100800 */
[----:B0-----:R-:W-:-:S02]  /*c2410*/  IADD3 R44, P1, R3, R10, RZ ;  /* 0x0000000a032c7210 */ /* 0x001fc40007f3e0ff */
[----:B-1----:R-:W-:Y:S02]  /*c2420*/  F2FP.SATFINITE.E5M2.F32.PACK_AB_MERGE_C R2, R39, R9, RZ ;  /* 0x000000092702723e */ /* 0x002fe400048060ff */
[----:B------:R-:W4:Y:S04]  /*c2430*/  LDL.LU R9, [R1+0x850] ;  /* 0x0008500001097983 */ /* 0x000f280000300800 */
[----:B------:R-:W4:Y:S01]  /*c2440*/  LDL.LU R39, [R1+0x854] ;  /* 0x0008540001277983 */ /* 0x000f220000300800 */
[----:B------:R-:W-:-:S05]  /*c2450*/  IMAD.X R45, R4, 0x1, R7, P1 ;  /* 0x00000001042d7824 */ /* 0x000fca00008e0607 */
[----:B------:R0:W-:Y:S04]  /*c2460*/  STL.64 [R1+0x1230], R44 ;  /* 0x0012302c01007387 */ /* 0x0001e80000100a00 */
[----:B------:R2:W-:Y:S01]  /*c2470*/  STL [R1+0x498], R2 ;  /* 0x0004980201007387 */ /* 0x0005e20000100800 */
[----:B0-----:R-:W-:-:S05]  /*c2480*/  IADD3 R44, P1, R3, R6, RZ ;  /* 0x00000006032c7210 */ /* 0x001fca0007f3e0ff */
[----:B------:R-:W-:Y:S01]  /*c2490*/  IMAD.X R45, R4, 0x1, R5, P1 ;  /* 0x00000001042d7824 */ /* 0x000fe200008e0605 */
[----:B--2---:R-:W-:Y:S02]  /*c24a0*/  F2FP.SATFINITE.E5M2.F32.PACK_AB_MERGE_C R2, R41, R40, RZ ;  /* 0x000000282902723e */ /* 0x004fe400048060ff */
[----:B------:R-:W2:Y:S04]  /*c24b0*/  LDL.LU R40, [R1+0x858] ;  /* 0x0008580001287983 */ /* 0x000ea80000300800 */
[----:B------:R-:W2:Y:S04]  /*c24c0*/  LDL.LU R41, [R1+0x85c] ;  /* 0x00085c0001297983 */ /* 0x000ea80000300800 */
[----:B------:R3:W-:Y:S04]  /*c24d0*/  STL [R1+0x3d4], R2 ;  /* 0x0003d40201007387 */ /* 0x0007e80000100800 */
[----:B------:R-:W2:Y:S04]  /*c24e0*/  LDL.LU R59, [R1+0x840] ;  /* 0x00084000013b7983 */ /* 0x000ea80000300800 */
[----:B------:R-:W2:Y:S04]  /*c24f0*/  LDL.LU R50, [R1+0x844] ;  /* 0x0008440001327983 */ /* 0x000ea80000300800 */
[----:B------:R0:W-:Y:S01]  /*c2500*/  STL.64 [R1+0x1220], R44 ;  /* 0x0012202c01007387 */ /* 0x0001e20000100a00 */
[----:B---3--:R-:W-:-:S02]  /*c2510*/  F2FP.SATFINITE.E5M2.F32.PACK_AB_MERGE_C R2, R46, R47, RZ ;  /* 0x0000002f2e02723e */ /* 0x008fc400048060ff */
[----:B------:R-:W-:-:S05]  /*c2520*/  IADD3 R46, P1, R3, R36, RZ ;  /* 0x00000024032e7210 */ /* 0x000fca0007f3e0ff */
[----:B------:R-:W-:Y:S01]  /*c2530*/  IMAD.X R47, R4, 0x1, R35, P1 ;  /* 0x00000001042f7824 */ /* 0x000fe200008e0623 */
[----:B------:R1:W-:Y:S01]  /*c2540*/  STL [R1+0x3e4], R2 ;  /* 0x0003e40201007387 */ /* 0x0003e20000100800 */
[----:B0-----:R-:W-:-:S05]  /*c2550*/  F2FP.SATFINITE.E5M2.F32.PACK_AB_MERGE_C R45, R8, R0, RZ ;  /* 0x00000000082d723e */ /* 0x001fca00048060ff */
[----:B------:R-:W-:Y:S04]  /*c2560*/  STL [R1+0x58a0], R45 ;  /* 0x0058a02d01007387 */ /* 0x000fe80000100800 */
[----:B------:R0:W-:Y:S04]  /*c2570*/  STL.64 [R1+0x1218], R46 ;  /* 0x0012182e01007387 */ /* 0x0001e80000100a00 */
[----:B-1----:R-:W3:Y:S04]  /*c2580*/  LDL.LU R2, [R1+0x848] ;  /* 0x0008480001027983 */ /* 0x002ee80000300800 */
[----:B0-----:R-:W3:Y:S01]  /*c2590*/  LDL.LU R46, [R1+0x84c] ;  /* 0x00084c00012e7983 */ /* 0x001ee20000300800 */
[----:B------:R-:W-:-:S03]  /*c25a0*/  F2FP.SATFINITE.E5M2.F32.PACK_AB_MERGE_C R47, R43, R42, RZ ;  /* 0x0000002a2b2f723e */ /* 0x000fc600048060ff */
        /* <DEDUP_REMOVED lines=8> */
[----:B------:R-:W-:Y:S01]  /*c2630*/  STL [R1+0x589c], R47 ;  /* 0x00589c2f01007387 */ /* 0x000fe20000100800 */
[----:B----4-:R-:W-:-:S05]  /*c2640*/  F2FP.SATFINITE.E5M2.F32.PACK_AB_MERGE_C R54, R56, R52, RZ ;  /* 0x000000343836723e */ /* 0x010fca00048060ff */
[----:B------:R-:W-:Y:S04]  /*c2650*/  STL [R1+0x58d4], R54 ;  /* 0x0058d43601007387 */ /* 0x000fe80000100800 */
[----:B------:R-:W4:Y:S01]  /*c2660*/  LDL.LU R56, [R1+0x828] ;  /* 0x0008280001387983 */ /* 0x000f220000300800 */
[----:B------:R-:W-:-:S03]  /*c2670*/  F2FP.SATFINITE.E5M2.F32.PACK_AB_MERGE_C R57, R58, R57, RZ ;  /* 0x000000393a39723e */ /* 0x000fc600048060ff */
[----:B------:R-:W4:Y:S04]  /*c2680*/  LDL.LU R58, [R1+0x82c] ;  /* 0x00082c00013a7983 */ /* 0x000f280000300800 */
[----:B------:R0:W-:Y:S04]  /*c2690*/  STL.64 [R1+0x1210], R44 ;  /* 0x0012102c01007387 */ /* 0x0001e80000100a00 */
[----:B------:R-:W-:Y:S01]  /*c26a0*/  STL [R1+0x58dc], R57 ;  /* 0x0058dc3901007387 */ /* 0x000fe20000100800 */
[----:B------:R-:W-:Y:S02]  /*c26b0*/  F2FP.SATFINITE.E5M2.F32.PACK_AB_MERGE_C R9, R39, R9, RZ ;  /* 0x000000092709723e */ /* 0x000fe400048060ff */
[----:B0-----:R-:W-:-:S03]  /*c26c0*/  IADD3 R44, P1, R3, R32, RZ ;  /* 0x00000020032c7210 */ /* 0x001fc60007f3e0ff */
[----:B------:R0:W-:Y:S02]  /*c26d0*/  STL [R1+0x2a4], R9 ;  /* 0x0002a40901007387 */ /* 0x0001e40000100800 */
[----:B------:R-:W-:Y:S02]  /*c26e0*/  IMAD.X R45, R4, 0x1, R31, P1 ;  /* 0x00000001042d7824 */ /* 0x000fe400008e061f */
[----:B0-----:R-:W4:Y:S04]  /*c26f0*/  LDL.LU R9, [R1+0x810] ;  /* 0x0008100001097983 */ /* 0x001f280000300800 */
[----:B------:R-:W4:Y:S04]  /*c2700*/  LDL.LU R39, [R1+0x814] ;  /* 0x0008140001277983 */ /* 0x000f280000300800 */
[----:B------:R0:W-:Y:S01]  /*c2710*/  STL.64 [R1+0x1200], R44 ;  /* 0x0012002c01007387 */ /* 0x0001e20000100a00 */
[----:B------:R-:W-:-:S03]  /*c2720*/  IADD3 R60, P1, R3, R30, RZ ;  /* 0x0000001e033c7210 */ /* 0x000fc60007f3e0ff */
[----:B0-----:R-:W4:Y:S04]  /*c2730*/  LDL.LU R44, [R1+0x818] ;  /* 0x00081800012c7983 */ /* 0x001f280000300800 */
[----:B------:R-:W4:Y:S01]  /*c2740*/  LDL.LU R52, [R1+0x81c] ;  /* 0x00081c0001347983 */ /* 0x000f220000300800 */
[----:B------:R-:W-:Y:S01]  /*c2750*/  IMAD.X R61, R4, 0x1, R29, P1 ;  /* 0x00000001043d7824 */ /* 0x000fe200008e061d */
[----:B--2---:R-:W-:Y:S02]  /*c2760*/  F2FP.SATFINITE.E5M2.F32.PACK_AB_MERGE_C R53, R41, R40, RZ ;  /* 0x000000282935723e */ /* 0x004fe400048060ff */
[----:B------:R-:W2:Y:S04]  /*c2770*/  LDL.LU R40, [R1+0x800] ;  /* 0x0008000001287983 */ /* 0x000ea80000300800 */
[----:B------:R-:W2:Y:S01]  /*c2780*/  LDL.LU R41, [R1+0x804] ;  /* 0x0008040001297983 */ /* 0x000ea20000300800 */
[----:B------:R-:W-:-:S03]  /*c2790*/  F2FP.SATFINITE.E5M2.F32.PACK_AB_MERGE_C R49, R50, R59, RZ ;  /* 0x0000003b3231723e */ /* 0x000fc600048060ff */
[----:B------:R-:W-:Y:S04]  /*c27a0*/  STL [R1+0x5904], R53 ;  /* 0x0059043501007387 */ /* 0x000fe80000100800 */
[----:B------:R-:W-:Y:S01]  /*c27b0*/  STL [R1+0x5930], R49 ;  /* 0x0059303101007387 */ /* 0x000fe20000100800 */
[----:B---3--:R-:W-:-:S05]  /*c27c0*/  F2FP.SATFINITE.E5M2.F32.PACK_AB_MERGE_C R50, R46, R2, RZ ;  /* 0x000000022e32723e */ /* 0x008fca00048060ff */
[----:B------:R-:W-:Y:S04]  /*c27d0*/  STL [R1+0x592c], R50 ;  /* 0x00592c3201007387 */ /* 0x000fe80000100800 */
[----:B------:R-:W-:Y:S04]  /*c27e0*/  STL.64 [R1+0x1208], R60 ;  /* 0x0012083c01007387 */ /* 0x000fe80000100a00 */
[----:B------:R-:W3:Y:S01]  /*c27f0*/  LDL.LU R2, [R1+0x808] ;  /* 0x0008080001027983 */ /* 0x000ee20000300800 */
[----:B------:R-:W-:-:S03]  /*c2800*/  F2FP.SATFINITE.E5M2.F32.PACK_AB_MERGE_C R42, R43, R42, RZ ;  /* 0x0000002a2b2a723e */ /* 0x000fc600048060ff */
[----:B------:R-:W3:Y:S04]  /*c2810*/  LDL.LU R46, [R1+0x80c] ;  /* 0x00080c00012e7983 */ /* 0x000ee80000300800 */
[----:B------:R0:W-:Y:S04]  /*c2820*/  STL [R1+0x258], R42 ;  /* 0x0002582a01007387 */ /* 0x0001e80000100800 */
[----:B0-----:R-:W3:Y:S04]  /*c2830*/  LDL.LU R42, [R1+0x1e90] ;  /* 0x001e9000012a7983 */ /* 0x001ee80000300800 */
[----:B------:R-:W3:Y:S01]  /*c2840*/  LDL.LU R43, [R1+0x1e94] ;  /* 0x001e9400012b7983 */ /* 0x000ee20000300800 */
[----:B------:R-:W-:-:S02]  /*c2850*/  IADD3 R48, P1, R3, R28, RZ ;  /* 0x0000001c03307210 */ /* 0x000fc40007f3e0ff */
[----:B------:R-:W-:-:S03]  /*c2860*/  F2FP.SATFINITE.E5M2.F32.PACK_AB_MERGE_C R47, R55, R51, RZ ;  /* 0x00000033372f723e */ /* 0x000fc600048060ff */
[----:B------:R-:W-:Y:S01]  /*c2870*/  IMAD.X R49, R4, 0x1, R27, P1 ;  /* 0x0000000104317824 */ /* 0x000fe200008e061b */
[----:B------:R-:W-:Y:S02]  /*c2880*/  F2FP.SATFINITE.E5M2.F32.PACK_AB_MERGE_C R45, R8, R0, RZ ;  /* 0x00000000082d723e */ /* 0x000fe400048060ff */
[----:B------:R-:W3:Y:S04]  /*c2890*/  LDL.LU R0, [R1+0x1e98] ;  /* 0x001e980001007983 */ /* 0x000ee80000300800 */
[----:B------:R0:W-:Y:S04]  /*c28a0*/  STL.64 [R1+0x11f8], R48 ;  /* 0x0011f83001007387 */ /* 0x0001e80000100a00 */
[----:B------:R-:W-:Y:S04]  /*c28b0*/  STL [R1+0x260], R47 ;  /* 0x0002602f01007387 */ /* 0x000fe80000100800 */
[----:B------:R-:W3:Y:S01]  /*c28c0*/  LDL.LU R8, [R1+0x1e9c] ;  /* 0x001e9c0001087983 */ /* 0x000ee20000300800 */
[----:B0-----:R-:W-:-:S03]  /*c28d0*/  IADD3 R48, P1, R3, R26, RZ ;  /* 0x0000001a03307210 */ /* 0x001fc60007f3e0ff */
[----:B------:R-:W-:Y:S02]  /*c28e0*/  STL [R1+0x164], R45 ;  /* 0x0001642d01007387 */ /* 0x000fe40000100800 */
[----:B------:R-:W-:Y:S01]  /*c28f0*/  IMAD.X R49, R4, 0x1, R25, P1 ;  /* 0x0000000104317824 */ /* 0x000fe200008e0619 */
[----:B------:R-:W-:-:S04]  /*c2900*/  IADD3 R60, P1, R3, R24, RZ ;  /* 0x00000018033c7210 */ /* 0x000fc80007f3e0ff */
[----:B------:R0:W-:Y:S01]  /*c2910*/  STL.64 [R1+0x11e0], R48 ;  /* 0x0011e03001007387 */ /* 0x0001e20000100a00 */
[----:B------:R-:W-:-:S03]  /*c2920*/  IMAD.X R61, R4, 0x1, R23, P1 ;  /* 0x00000001043d7824 */ /* 0x000fc600008e0617 */
[----:B0-----:R-:W3:Y:S04]  /*c2930*/  LDL.LU R48, [R1+0x1e80] ;  /* 0x001e800001307983 */ /* 0x001ee80000300800 */
[----:B------:R-:W3:Y:S01]  /*c2940*/  LDL.LU R51, [R1+0x1e84] ;  /* 0x001e840001337983 */ /* 0x000ee20000300800 */
[----:B----4-:R-:W-:-:S03]  /*c2950*/  F2FP.SATFINITE.E5M2.F32.PACK_AB_MERGE_C R53, R58, R56, RZ ;  /* 0x000000383a35723e */ /* 0x010fc600048060ff */
[----:B------:R-:W4:Y:S04]  /*c2960*/  LDL.LU R56, [R1+0x1e88] ;  /* 0x001e880001387983 */ /* 0x000f280000300800 */
[----:B------:R-:W4:Y:S04]  /*c2970*/  LDL.LU R58, [R1+0x1e8c] ;  /* 0x001e8c00013a7983 */ /* 0x000f280000300800 */
[----:B------:R-:W-:Y:S01]  /*c2980*/  STL [R1+0x5940], R53 ;  /* 0x0059403501007387 */ /* 0x000fe20000100800 */
[----:B------:R-:W-:-:S05]  /*c2990*/  F2FP.SATFINITE.E5M2.F32.PACK_AB_MERGE_C R54, R39, R9, RZ ;  /* 0x000000092736723e */ /* 0x000fca00048060ff */
[----:B------:R-:W-:Y:S04]  /*c29a0*/  STL [R1+0x594c], R54 ;  /* 0x00594c3601007387 */ /* 0x000fe80000100800 */
[----:B------:R-:W4:Y:S04]  /*c29b0*/  LDL.LU R9, [R1+0x7f0] ;  /* 0x0007f00001097983 */ /* 0x000f280000300800 */
[----:B------:R-:W4:Y:S04]  /*c29c0*/  LDL.LU R39, [R1+0x7f4] ;  /* 0x0007f40001277983 */ /* 0x000f280000300800 */
[----:B------:R0:W-:Y:S02]  /*c29d0*/  STL.64 [R1+0x11f0], R60 ;  /* 0x0011f03c01007387 */ /* 0x0001e40000100a00 */
[----:B0-----:R-:W-:-:S05]  /*c29e0*/  F2FP.SATFINITE.E5M2.F32.PACK_AB_MERGE_C R61, R52, R44, RZ ;  /* 0x0000002c343d723e */ /* 0x001fca00048060ff */
[----:B------:R-:W-:Y:S01]  /*c29f0*/  STL [R1+0x5950], R61 ;  /* 0x0059503d01007387 */ /* 0x000fe20000100800 */
[----:B--2---:R-:W-:Y:S02]  /*c2a00*/  F2FP.SATFINITE.E5M2.F32.PACK_AB_MERGE_C R44, R41, R40, RZ ;  /* 0x00000028292c723e */ /* 0x004fe400048060ff */
[----:B------:R-:W-:-:S03]  /*c2a10*/  IADD3 R40, P1, R3, R22, RZ ;  /* 0x0000001603287210 */ /* 0x000fc60007f3e0ff */
[----:B------:R-:W-:Y:S02]  /*c2a20*/  STL [R1+0xc0], R44 ;  /* 0x0000c02c01007387 */ /* 0x000fe40000100800 */
[----:B------:R-:W-:Y:S02]  /*c2a30*/  IMAD.X R41, R4, 0x1, R21, P1 ;  /* 0x0000000104297824 */ /* 0x000fe400008e0615 */
[----:B------:R-:W2:Y:S04]  /*c2a40*/  LDL.LU R60, [R1+0x7f8] ;  /* 0x0007f800013c7983 */ /* 0x000ea80000300800 */
[----:B------:R-:W2:Y:S04]  /*c2a50*/  LDL.LU R59, [R1+0x7fc] ;  /* 0x0007fc00013b7983 */ /* 0x000ea80000300800 */
[----:B------:R0:W-:Y:S04]  /*c2a60*/  STL.64 [R1+0x11d8], R40 ;  /* 0x0011d82801007387 */ /* 0x0001e80000100a00 */
[----:B0-----:R-:W2:Y:S04]  /*c2a70*/  LDL.LU R40, [R1+0x7e0] ;  /* 0x0007e00001287983 */ /* 0x001ea80000300800 */
[----:B------:R-:W2:Y:S01]  /*c2a80*/  LDL.LU R41, [R1+0x7e4] ;  /* 0x0007e40001297983 */ /* 0x000ea20000300800 */
[----:B---3--:R-:W-:-:S05]  /*c2a90*/  F2FP.SATFINITE.E5M2.F32.PACK_AB_MERGE_C R44, R46, R2, RZ ;  /* 0x000000022e2c723e */ /* 0x008fca00048060ff */
        /* <DEDUP_REMOVED lines=8> */
[----:B------:R-:W-:-:S03]  /*c2b20*/  IADD3 R44, P1, R3, R18, RZ ;  /* 0x00000012032c7210 */ /* 0x000fc60007f3e0ff */
[----:B------:R-:W3:Y:S01]  /*c2b30*/  LDL.LU R2, [R1+0x7d0] ;  /* 0x0007d00001027983 */ /* 0x000ee20000300800 */
[----:B------:R-:W-:-:S03]  /*c2b40*/  F2FP.SATFINITE.E5M2.F32.PACK_AB_MERGE_C R0, R8, R0, RZ ;  /* 0x000000000800723e */ /* 0x000fc600048060ff */
[----:B------:R-:W3:Y:S01]  /*c2b50*/  LDL.LU R46, [R1+0x7d4] ;  /* 0x0007d400012e7983 */ /* 0x000ee20000300800 */
[----:B------:R-:W-:-:S03]  /*c2b60*/  IMAD.X R45, R4, 0x1, R17, P1 ;  /* 0x00000001042d7824 */ /* 0x000fc600008e0611 */
[----:B------:R0:W-:Y:S04]  /*c2b70*/  STL [R1+0x6c], R0 ;  /* 0x00006c0001007387 */ /* 0x0001e80000100800 */
[----:B------:R-:W3:Y:S04]  /*c2b80*/  LDL.LU R55, [R1+0x7d8] ;  /* 0x0007d80001377983 */ /* 0x000ee80000300800 */
[----:B------:R-:W3:Y:S04]  /*c2b90*/  LDL.LU R52, [R1+0x7dc] ;  /* 0x0007dc0001347983 */ /* 0x000ee80000300800 */
[----:B0-----:R-:W3:Y:S01]  /*c2ba0*/  LDL.LU R0, [R1+0x7c0] ;  /* 0x0007c00001007983 */ /* 0x001ee20000300800 */
[----:B------:R-:W-:-:S03]  /*c2bb0*/  F2FP.SATFINITE.E5M2.F32.PACK_AB_MERGE_C R48, R51, R48, RZ ;  /* 0x000000303330723e */ /* 0x000fc600048060ff */
[----:B------:R0:W-:Y:S04]  /*c2bc0*/  STL.64 [R1+0x11e8], R44 ;  /* 0x0011e82c01007387 */ /* 0x0001e80000100a00 */
[----:B------:R-:W3:Y:S01]  /*c2bd0*/  LDL.LU R8, [R1+0x7c4] ;  /* 0x0007c40001087983 */ /* 0x000ee20000300800 */
[----:B------:R-:W-:Y:S01]  /*c2be0*/  VIADD R3, R3, UR6 ;  /* 0x0000000603037c36 */ /* 0x000fe20008000000 */
[----:B------:R-:W-:Y:S02]  /*c2bf0*/  ULDC UR6, c[0x0][0x248] ;  /* 0x0000920000067ab9 */ /* 0x000fe40000000800 */
[----:B------:R-:W-:Y:S01]  /*c2c00*/  STL [R1+0x59a0], R48 ;  /* 0x0059a03001007387 */ /* 0x000fe20000100800 */
[----:B----4-:R-:W-:-:S03]  /*c2c10*/  F2FP.SATFINITE.E5M2.F32.PACK_AB_MERGE_C R51, R58, R56, RZ ;  /* 0x000000383a33723e */ /* 0x010fc600048060ff */
[----:B------:R-:W4:Y:S04]  /*c2c20*/  LDL.LU R56, [R1+0x7c8] ;  /* 0x0007c80001387983 */ /* 0x000f280000300800 */
[----:B------:R-:W4:Y:S01]  /*c2c30*/  LDL.LU R58, [R1+0x7cc] ;  /* 0x0007cc00013a7983 */ /* 0x000f220000300800 */
[----:B0-----:R-:W-:Y:S02]  /*c2c40*/  IADD3 R44, P1, R3, R16, RZ ;  /* 0x00000010032c7210 */ /* 0x001fe40007f3e0ff */
[----:B------:R-:W-:-:S05]  /*c2c50*/  F2FP.SATFINITE.E5M2.F32.PACK_AB_MERGE_C R4, R39, R9, RZ ;  /* 0x000000092704723e */ /* 0x000fca00048060ff */
[----:B------:R0:W-:Y:S04]  /*c2c60*/  STL [R1+0xc], R4 ;  /* 0x00000c0401007387 */ /* 0x0001e80000100800 */
[----:B------:R-:W4:Y:S04]  /*c2c70*/  LDL.LU R9, [R1+0x7b0] ;  /* 0x0007b00001097983 */ /* 0x000f280000300800 */
[----:B------:R-:W4:Y:S01]  /*c2c80*/  LDL.LU R39, [R1+0x7b4] ;  /* 0x0007b40001277983 */ /* 0x000f220000300800 */
[----:B0-----:R-:W-:-:S05]  /*c2c90*/  SHF.R.S32.HI R4, RZ, 0x1f, R3 ;  /* 0x0000001fff047819 */ /* 0x001fca0000011403 */
[----:B------:R-:W-:-:S05]  /*c2ca0*/  IMAD.X R45, R4, 0x1, R38, P1 ;  /* 0x00000001042d7824 */ /* 0x000fca00008e0626 */
[----:B------:R2:W-:Y:S04]  /*c2cb0*/  STL.64 [R1+0x11c8], R44 ;  /* 0x0011c82c01007387 */ /* 0x0005e80000100a00 */
[----:B------:R-:W4:Y:S01]  /*c2cc0*/  LDL.LU R47, [R1+0x7b8] ;  /* 0x0007b800012f7983 */ /* 0x000f220000300800 */
[----:B--2---:R-:W-:-:S05]  /*c2cd0*/  F2FP.SATFINITE.E5M2.F32.PACK_AB_MERGE_C R44, R59, R60, RZ ;  /* 0x0000003c3b2c723e */ /* 0x004fca00048060ff */
[----:B------:R-:W-:Y:S04]  /*c2ce0*/  STL [R1+0x10], R44 ;  /* 0x0000102c01007387 */ /* 0x000fe80000100800 */
[----:B------:R-:W2:Y:S01]  /*c2cf0*/  LDL.LU R45, [R1+0x7bc] ;  /* 0x0007bc00012d7983 */ /* 0x000ea20000300800 */
[----:B------:R-:W-:-:S05]  /*c2d00*/  F2FP.SATFINITE.E5M2.F32.PACK_AB_MERGE_C R40, R41, R40, RZ ;  /* 0x000000282928723e */ /* 0x000fca00048060ff */
[----:B------:R0:W-:Y:S04]  /*c2d10*/  STL [R1+0x7f0], R40 ;  /* 0x0007f02801007387 */ /* 0x0001e80000100800 */
[----:B0-----:R-:W2:Y:S04]  /*c2d20*/  LDL.LU R40, [R1+0x7a0] ;  /* 0x0007a00001287983 */ /* 0x001ea80000300800 */
[----:B------:R-:W2:Y:S01]  /*c2d30*/  LDL.LU R41, [R1+0x7a4] ;  /* 0x0007a40001297983 */ /* 0x000ea20000300800 */
[----:B---3--:R-:W-:-:S03]  /*c2d40*/  F2FP.SATFINITE.E5M2.F32.PACK_AB_MERGE_C R44, R43, R42, RZ ;  /* 0x0000002a2b2c723e */ /* 0x008fc600048060ff */
[----:B------:R-:W3:Y:S04]  /*c2d50*/  LDL.LU R42, [R1+0x7a8] ;  /* 0x0007a800012a7983 */ /* 0x000ee80000300800 */
[----:B------:R-:W3:Y:S01]  /*c2d60*/  LDL.LU R43, [R1+0x7ac] ;  /* 0x0007ac00012b7983 */ /* 0x000ee20000300800 */
[----:B------:R-:W-:-:S05]  /*c2d70*/  IADD3 R48, P1, R3, R15, RZ ;  /* 0x0000000f03307210 */ /* 0x000fca0007f3e0ff */
[----:B------:R-:W-:Y:S01]  /*c2d80*/  IMAD.X R49, R4, 0x1, R37, P1 ;  /* 0x0000000104317824 */ /* 0x000fe200008e0625 */
[----:B------:R-:W-:-:S04]  /*c2d90*/  F2FP.SATFINITE.E5M2.F32.PACK_AB_MERGE_C R2, R46, R2, RZ ;  /* 0x000000022e02723e */ /* 0x000fc800048060ff */
[----:B------:R0:W-:Y:S04]  /*c2da0*/  STL.64 [R1+0x11c0], R48 ;  /* 0x0011c03001007387 */ /* 0x0001e80000100a00 */
[----:B------:R1:W-:Y:S04]  /*c2db0*/  STL [R1+0x7f4], R44 ;  /* 0x0007f42c01007387 */ /* 0x0003e80000100800 */
[----:B------:R-:W3:Y:S01]  /*c2dc0*/  LDL.LU R60, [R1+0x790] ;  /* 0x00079000013c7983 */ /* 0x000ee20000300800 */
[----:B0-----:R-:W-:-:S03]  /*c2dd0*/  IADD3 R48, P1, R3, R14, RZ ;  /* 0x0000000e03307210 */ /* 0x001fc60007f3e0ff */
[----:B------:R-:W3:Y:S02]  /*c2de0*/  LDL.LU R59, [R1+0x794] ;  /* 0x00079400013b7983 */ /* 0x000ee40000300800 */
[----:B------:R-:W-:Y:S02]  /*c2df0*/  IMAD.X R49, R4, 0x1, R13, P1 ;  /* 0x0000000104317824 */ /* 0x000fe400008e060d */
[----:B------:R0:W-:Y:S01]  /*c2e00*/  STL [R1+0x7d0], R2 ;  /* 0x0007d00201007387 */ /* 0x0001e20000100800 */
[----:B-1----:R-:W-:-:S03]  /*c2e10*/  F2FP.SATFINITE.E5M2.F32.PACK_AB_MERGE_C R44, R8, R0, RZ ;  /* 0x00000000082c723e */ /* 0x002fc600048060ff */
[----:B0-----:R-:W3:Y:S04]  /*c2e20*/  LDL.LU R2, [R1+0x798] ;  /* 0x0007980001027983 */ /* 0x001ee80000300800 */
[----:B------:R-:W3:Y:S04]  /*c2e30*/  LDL.LU R46, [R1+0x79c] ;  /* 0x00079c00012e7983 */ /* 0x000ee80000300800 */
[----:B------:R0:W-:Y:S04]  /*c2e40*/  STL.64 [R1+0x11b0], R48 ;  /* 0x0011b03001007387 */ /* 0x0001e80000100a00 */
[----:B------:R-:W3:Y:S01]  /*c2e50*/  LDL.LU R0, [R1+0x780] ;  /* 0x0007800001007983 */ /* 0x000ee20000300800 */
[----:B0-----:R-:W-:-:S05]  /*c2e60*/  F2FP.SATFINITE.E5M2.F32.PACK_AB_MERGE_C R48, R52, R55, RZ ;  /* 0x000000373430723e */ /* 0x001fca00048060ff */
[----:B------:R0:W-:Y:S04]  /*c2e70*/  STL [R1+0x7d4], R48 ;  /* 0x0007d43001007387 */ /* 0x0001e80000100800 */
[----:B------:R-:W3:Y:S01]  /*c2e80*/  LDL.LU R8, [R1+0x784] ;  /* 0x0007840001087983 */ /* 0x000ee20000300800 */
[----:B0-----:R-:W-:-:S03]  /*c2e90*/  IADD3 R48, P1, R3, R12, RZ ;  /* 0x0000000c03307210 */ /* 0x001fc60007f3e0ff */
[----:B------:R-:W-:Y:S04]  /*c2ea0*/  STL [R1+0x7c0], R44 ;  /* 0x0007c02c01007387 */ /* 0x000fe80000100800 */
[----:B------:R4:W-:Y:S01]  /*c2eb0*/  STL.64 [R1+0x59f8], R12 ;  /* 0x0059f80c01007387 */ /* 0x0009e20000100a00 */
[----:B------:R-:W-:-:S03]  /*c2ec0*/  IMAD.X R49, R4, 0x1, R11, P1 ;  /* 0x0000000104317824 */ /* 0x000fc600008e060b */
[----:B------:R-:W3:Y:S04]  /*c2ed0*/  LDL.LU R55, [R1+0x788] ;  /* 0x0007880001377983 */ /* 0x000ee80000300800 */
[----:B------:R-:W3:Y:S01]  /*c2ee0*/  LDL.LU R52, [R1+0x78c] ;  /* 0x00078c0001347983 */ /* 0x000ee20000300800 */
[----:B----4-:R-:W-:-:S03]  /*c2ef0*/  F2FP.SATFINITE.E5M2.F32.PACK_AB_MERGE_C R12, R58, R56, RZ ;  /* 0x000000383a0c723e */ /* 0x010fc600048060ff */
[----:B------:R-:W-:Y:S04]  /*c2f00*/  STL.64 [R1+0x11b8], R48 ;  /* 0x0011b83001007387 */ /* 0x000fe80000100a00 */
[----:B------:R0:W-:Y:S04]  /*c2f10*/  STL [R1+0x7c4], R12 ;  /* 0x0007c40c01007387 */ /* 0x0001e80000100800 */
[----:B------:R-:W4:Y:S04]  /*c2f20*/  LDL.LU R56, [R1+0x770] ;  /* 0x0007700001387983 */ /* 0x000f280000300800 */
[----:B------:R-:W4:Y:S01]  /*c2f30*/  LDL.LU R58, [R1+0x774] ;  /* 0x00077400013a7983 */ /* 0x000f220000300800 */
[----:B0-----:R-:W-:-:S03]  /*c2f40*/  F2FP.SATFINITE.E5M2.F32.PACK_AB_MERGE_C R12, R39, R9, RZ ;  /* 0x00000009270c723e */ /* 0x001fc600048060ff */
[----:B------:R-:W4:Y:S04]  /*c2f50*/  LDL.LU R9, [R1+0x778] ;  /* 0x0007780001097983 */ /* 0x000f280000300800 */
[----:B------:R-:W4:Y:S04]  /*c2f60*/  LDL.LU R39, [R1+0x77c] ;  /* 0x00077c0001277983 */ /* 0x000f280000300800 */
[----:B------:R0:W-:Y:S02]  /*c2f70*/  STL [R1+0x434], R12 ;  /* 0x0004340c01007387 */ /* 0x0001e40000100800 */
        /* <DEDUP_REMOVED lines=12> */
[----:B---3--:R-:W-:Y:S02]  /*c3040*/  F2FP.SATFINITE.E5M2.F32.PACK_AB_MERGE_C R12, R43, R42, RZ ;  /* 0x0000002a2b0c723e */ /* 0x008fe400048060ff */
[----:B------:R-:W3:Y:S04]  /*c3050*/  LDL.LU R42, [R1+0x768] ;  /* 0x00076800012a7983 */ /* 0x000ee80000300800 */
[----:B------:R-:W3:Y:S04]  /*c3060*/  LDL.LU R43, [R1+0x76c] ;  /* 0x00076c00012b7983 */ /* 0x000ee80000300800 */
[----:B------:R0:W-:Y:S02]  /*c3070*/  STL [R1+0x314], R12 ;  /* 0x0003140c01007387 */ /* 0x0001e40000100800 */
[----:B0-----:R-:W-:-:S02]  /*c3080*/  IADD3 R12, P1, R3, R36, RZ ;  /* 0x00000024030c7210 */ /* 0x001fc40007f3e0ff */
[----:B------:R-:W-:-:S03]  /*c3090*/  F2FP.SATFINITE.E5M2.F32.PACK_AB_MERGE_C R45, R59, R60, RZ ;  /* 0x0000003c3b2d723e */ /* 0x000fc600048060ff */
[----:B------:R-:W-:Y:S02]  /*c30a0*/  IMAD.X R13, R4, 0x1, R35, P1 ;  /* 0x00000001040d7824 */ /* 0x000fe400008e0623 */
[----:B------:R0:W-:Y:S02]  /*c30b0*/  STL [R1+0x58a4], R45 ;  /* 0x0058a42d01007387 */ /* 0x0001e40000100800 */
[----:B0-----:R-:W-:Y:S02]  /*c30c0*/  F2FP.SATFINITE.E5M2.F32.PACK_AB_MERGE_C R45, R46, R2, RZ ;  /* 0x000000022e2d723e */ /* 0x001fe400048060ff */
[----:B------:R-:W3:Y:S04]  /*c30d0*/  LDL.LU R2, [R1+0x750] ;  /* 0x0007500001027983 */ /* 0x000ee80000300800 */
[----:B------:R-:W3:Y:S04]  /*c30e0*/  LDL.LU R46, [R1+0x754] ;  /* 0x00075400012e7983 */ /* 0x000ee80000300800 */
[----:B------:R0:W-:Y:S04]  /*c30f0*/  STL.64 [R1+0x1198], R12 ;  /* 0x0011980c01007387 */ /* 0x0001e80000100a00 */
[----:B------:R-:W-:Y:S01]  /*c3100*/  STL [R1+0x58e0], R45 ;  /* 0x0058e02d01007387 */ /* 0x000fe20000100800 */
[----:B0-----:R-:W-:-:S02]  /*c3110*/  IADD3 R12, P1, R3, R34, RZ ;  /* 0x00000022030c7210 */ /* 0x001fc40007f3e0ff */
[----:B------:R-:W-:-:S03]  /*c3120*/  F2FP.SATFINITE.E5M2.F32.PACK_AB_MERGE_C R60, R8, R0, RZ ;  /* 0x00000000083c723e */ /* 0x000fc600048060ff */
[----:B------:R-:W-:Y:S02]  /*c3130*/  IMAD.X R13, R4, 0x1, R33, P1 ;  /* 0x00000001040d7824 */ /* 0x000fe400008e0621 */
[----:B------:R-:W-:Y:S04]  /*c3140*/  STL [R1+0x58e4], R60 ;  /* 0x0058e43c01007387 */ /* 0x000fe80000100800 */
[----:B------:R-:W3:Y:S04]  /*c3150*/  LDL.LU R0, [R1+0x758] ;  /* 0x0007580001007983 */ /* 0x000ee80000300800 */
[----:B------:R-:W3:Y:S04]  /*c3160*/  LDL.LU R8, [R1+0x75c] ;  /* 0x00075c0001087983 */ /* 0x000ee80000300800 */
[----:B------:R0:W-:Y:S01]  /*c3170*/  STL.64 [R1+0x1190], R12 ;  /* 0x0011900c01007387 */ /* 0x0001e20000100a00 */
[----:B------:R-:W-:-:S02]  /*c3180*/  F2FP.SATFINITE.E5M2.F32.PACK_AB_MERGE_C R59, R52, R55, RZ ;  /* 0x00000037343b723e */ /* 0x000fc400048060ff */
[----:B0-----:R-:W-:-:S03]  /*c3190*/  IADD3 R12, P1, R3, R32, RZ ;  /* 0x00000020030c7210 */ /* 0x001fc60007f3e0ff */
[----:B------:R-:W-:Y:S01]  /*c31a0*/  STL [R1+0x58e8], R59 ;  /* 0x0058e83b01007387 */ /* 0x000fe20000100800 */
[----:B----4-:R-:W-:Y:S01]  /*c31b0*/  F2FP.SATFINITE.E5M2.F32.PACK_AB_MERGE_C R44, R58, R56, RZ ;  /* 0x000000383a2c723e */ /* 0x010fe200048060ff */
[----:B------:R-:W-:-:S04]  /*c31c0*/  IMAD.X R13, R4, 0x1, R31, P1 ;  /* 0x00000001040d7824 */ /* 0x000fc800008e061f */
[----:B------:R0:W-:Y:S01]  /*c31d0*/  STL [R1+0x26c], R44 ;  /* 0x00026c2c01007387 */ /* 0x0001e20000100800 */
[----:B------:R-:W-:-:S03]  /*c31e0*/  F2FP.SATFINITE.E5M2.F32.PACK_AB_MERGE_C R9, R39, R9, RZ ;  /* 0x000000092709723e */ /* 0x000fc600048060ff */
[----:B0-----:R-:W4:Y:S04]  /*c31f0*/  LDL.LU R44, [R1+0x740] ;  /* 0x00074000012c7983 */ /* 0x001f280000300800 */
[----:B------:R-:W4:Y:S04]  /*c3200*/  LDL.LU R53, [R1+0x744] ;  /* 0x0007440001357983 */ /* 0x000f280000300800 */
[----:B------:R0:W-:Y:S04]  /*c3210*/  STL.64 [R1+0x1180], R12 ;  /* 0x0011800c01007387 */ /* 0x0001e80000100a00 */
[----:B------:R1:W-:Y:S04]  /*c3220*/  STL [R1+0x270], R9 ;  /* 0x0002700901007387 */ /* 0x0003e80000100800 */
[----:B------:R-:W4:Y:S04]  /*c3230*/  LDL.LU R61, [R1+0x748] ;  /* 0x00074800013d7983 */ /* 0x000f280000300800 */
[----:B------:R-:W4:Y:S01]  /*c3240*/  LDL.LU R54, [R1+0x74c] ;  /* 0x00074c0001367983 */ /* 0x000f220000300800 */
[----:B0-----:R-:W-:-:S03]  /*c3250*/  IADD3 R12, P1, R3, R30, RZ ;  /* 0x0000001e030c7210 */ /* 0x001fc60007f3e0ff */
[----:B------:R-:W4:Y:S04]  /*c3260*/  LDL.LU R57, [R1+0x730] ;  /* 0x0007300001397983 */ /* 0x000f280000300800 */
[----:B------:R-:W4:Y:S01]  /*c3270*/  LDL.LU R47, [R1+0x734] ;  /* 0x00073400012f7983 */ /* 0x000f220000300800 */
[----:B------:R-:W-:Y:S01]  /*c3280*/  IMAD.X R13, R4, 0x1, R29, P1 ;  /* 0x00000001040d7824 */ /* 0x000fe200008e061d */
[----:B--2---:R-:W-:-:S05]  /*c3290*/  F2FP.SATFINITE.E5M2.F32.PACK_AB_MERGE_C R49, R41, R40, RZ ;  /* 0x000000282931723e */ /* 0x004fca00048060ff */
[----:B------:R-:W-:Y:S04]  /*c32a0*/  STL [R1+0x5934], R49 ;  /* 0x0059343101007387 */ /* 0x000fe80000100800 */
[----:B-1----:R-:W2:Y:S04]  /*c32b0*/  LDL.LU R9, [R1+0x738] ;  /* 0x0007380001097983 */ /* 0x002ea80000300800 */
[----:B------:R-:W2:Y:S04]  /*c32c0*/  LDL.LU R39, [R1+0x73c] ;  /* 0x00073c0001277983 */ /* 0x000ea80000300800 */
[----:B------:R0:W-:Y:S04]  /*c32d0*/  STL.64 [R1+0x1188], R12 ;  /* 0x0011880c01007387 */ /* 0x0001e80000100a00 */
[----:B------:R-:W2:Y:S04]  /*c32e0*/  LDL.LU R55, [R1+0x720] ;  /* 0x0007200001377983 */ /* 0x000ea80000300800 */
[----:B------:R-:W2:Y:S04]  /*c32f0*/  LDL.LU R52, [R1+0x724] ;  /* 0x0007240001347983 */ /* 0x000ea80000300800 */
[----:B------:R-:W2:Y:S01]  /*c3300*/  LDL.LU R40, [R1+0x728] ;  /* 0x0007280001287983 */ /* 0x000ea20000300800 */
[----:B---3--:R-:W-:-:S03]  /*c3310*/  F2FP.SATFINITE.E5M2.F32.PACK_AB_MERGE_C R50, R43, R42, RZ ;  /* 0x0000002a2b32723e */ /* 0x008fc600048060ff */
[----:B------:R-:W3:Y:S04]  /*c3320*/  LDL.LU R42, [R1+0x72c] ;  /* 0x00072c00012a7983 */ /* 0x000ee80000300800 */
[----:B------:R-:W3:Y:S04]  /*c3330*/  LDL.LU R41, [R1+0x1e70] ;  /* 0x001e700001297983 */ /* 0x000ee80000300800 */
[----:B------:R-:W3:Y:S01]  /*c3340*/  LDL.LU R43, [R1+0x1e74] ;  /* 0x001e7400012b7983 */ /* 0x000ee20000300800 */
[----:B0-----:R-:W-:-:S03]  /*c3350*/  IADD3 R12, P1, R3, R28, RZ ;  /* 0x0000001c030c7210 */ /* 0x001fc60007f3e0ff */
[----:B------:R-:W-:Y:S02]  /*c3360*/  STL [R1+0x5938], R50 ;  /* 0x0059383201007387 */ /* 0x000fe40000100800 */
[----:B------:R-:W-:Y:S01]  /*c3370*/  IMAD.X R13, R4, 0x1, R27, P1 ;  /* 0x00000001040d7824 */ /* 0x000fe200008e061b */
[----:B------:R-:W-:-:S05]  /*c3380*/  F2FP.SATFINITE.E5M2.F32.PACK_AB_MERGE_C R49, R46, R2, RZ ;  /* 0x000000022e31723e */ /* 0x000fca00048060ff */
[----:B------:R-:W-:Y:S04]  /*c3390*/  STL [R1+0x5944], R49 ;  /* 0x0059443101007387 */ /* 0x000fe80000100800 */
[----:B------:R-:W3:Y:S04]  /*c33a0*/  LDL.LU R56, [R1+0x1e78] ;  /* 0x001e780001387983 */ /* 0x000ee80000300800 */
[----:B------:R-:W3:Y:S04]  /*c33b0*/  LDL.LU R58, [R1+0x1e7c] ;  /* 0x001e7c00013a7983 */ /* 0x000ee80000300800 */
[----:B------:R0:W-:Y:S04]  /*c33c0*/  STL.64 [R1+0x1178], R12 ;  /* 0x0011780c01007387 */ /* 0x0001e80000100a00 */
[----:B------:R-:W3:Y:S04]  /*c33d0*/  LDL.LU R2, [R1+0x1e60] ;  /* 0x001e600001027983 */ /* 0x000ee80000300800 */
[----:B------:R-:W3:Y:S01]  /*c33e0*/  LDL.LU R46, [R1+0x1e64] ;  /* 0x001e6400012e7983 */ /* 0x000ee20000300800 */
[----:B0-----:R-:W-:-:S02]  /*c33f0*/  IADD3 R12, P1, R3, R26, RZ ;  /* 0x0000001a030c7210 */ /* 0x001fc40007f3e0ff */
[----:B------:R-:W-:Y:S02]  /*c3400*/  F2FP.SATFINITE.E5M2.F32.PACK_AB_MERGE_C R50, R8, R0, RZ ;  /* 0x000000000832723e */ /* 0x000fe400048060ff */
[----:B------:R-:W3:Y:S01]  /*c3410*/  LDL.LU R0, [R1+0x1e68] ;  /* 0x001e680001007983 */ /* 0x000ee20000300800 */
[----:B------:R-:W-:-:S03]  /*c3420*/  IMAD.X R13, R4, 0x1, R25, P1 ;  /* 0x00000001040d7824 */ /* 0x000fc600008e0619 */
[----:B------:R-:W3:Y:S04]  /*c3430*/  LDL.LU R8, [R1+0x1e6c] ;  /* 0x001e6c0001087983 */ /* 0x000ee80000300800 */
[----:B------:R0:W-:Y:S01]  /*c3440*/  STL [R1+0x5948], R50 ;  /* 0x0059483201007387 */ /* 0x0001e20000100800 */
[----:B----4-:R-:W-:-:S05]  /*c3450*/  F2FP.SATFINITE.E5M2.F32.PACK_AB_MERGE_C R53, R53, R44, RZ ;  /* 0x0000002c3535723e */ /* 0x010fca00048060ff */
[----:B------:R-:W-:Y:S01]  /*c3460*/  STL [R1+0x5978], R53 ;  /* 0x0059783501007387 */ /* 0x000fe20000100800 */
[----:B------:R-:W-:-:S05]  /*c3470*/  F2FP.SATFINITE.E5M2.F32.PACK_AB_MERGE_C R49, R54, R61, RZ ;  /* 0x0000003d3631723e */ /* 0x000fca00048060ff */
[----:B------:R-:W-:Y:S04]  /*c3480*/  STL [R1+0x5988], R49 ;  /* 0x0059883101007387 */ /* 0x000fe80000100800 */
[----:B------:R1:W-:Y:S01]  /*c3490*/  STL.64 [R1+0x1168], R12 ;  /* 0x0011680c01007387 */ /* 0x0003e20000100a00 */
[----:B0-----:R-:W-:Y:S02]  /*c34a0*/  F2FP.SATFINITE.E5M2.F32.PACK_AB_MERGE_C R50, R47, R57, RZ ;  /* 0x000000392f32723e */ /* 0x001fe400048060ff */
[----:B-1----:R-:W-:-:S03]  /*c34b0*/  IADD3 R12, P1, R3, R24, RZ ;  /* 0x00000018030c7210 */ /* 0x002fc60007f3e0ff */
[----:B------:R-:W-:Y:S02]  /*c34c0*/  STL.64 [R1+0x5998], R50 ;  /* 0x0059983201007387 */ /* 0x000fe40000100a00 */
[----:B------:R-:W-:Y:S01]  /*c34d0*/  IMAD.X R13, R4, 0x1, R23, P1 ;  /* 0x00000001040d7824 */ /* 0x000fe200008e0617 */
[----:B--2---:R-:W-:Y:S02]  /*c34e0*/  F2FP.SATFINITE.E5M2.F32.PACK_AB_MERGE_C R54, R39, R9, RZ ;  /* 0x000000092736723e */ /* 0x004fe400048060ff */
[----:B------:R-:W2:Y:S04]  /*c34f0*/  LDL.LU R9, [R1+0x710] ;  /* 0x0007100001097983 */ /* 0x000ea80000300800 */
[----:B------:R-:W2:Y:S04]  /*c3500*/  LDL.LU R39, [R1+0x714] ;  /* 0x0007140001277983 */ /* 0x000ea80000300800 */
[----:B------:R0:W-:Y:S01]  /*c3510*/  STL.64 [R1+0x1170], R12 ;  /* 0x0011700c01007387 */ /* 0x0001e20000100a00 */
[----:B------:R-:W-:-:S03]  /*c3520*/  F2FP.SATFINITE.E5M2.F32.PACK_AB_MERGE_C R53, R52, R55, RZ ;  /* 0x000000373435723e */ /* 0x000fc600048060ff */
[----:B------:R-:W-:Y:S01]  /*c3530*/  STL [R1+0x59a4], R54 ;  /* 0x0059a43601007387 */ /* 0x000fe20000100800 */
[----:B0-----:R-:W-:-:S03]  /*c3540*/  IADD3 R12, P1, R3, R22, RZ ;  /* 0x00000016030c7210 */ /* 0x001fc60007f3e0ff */
[----:B------:R-:W-:Y:S02]  /*c3550*/  STL [R1+0x59d4], R53 ;  /* 0x0059d43501007387 */ /* 0x000fe40000100800 */
[----:B------:R-:W-:Y:S01]  /*c3560*/  IMAD.X R13, R4, 0x1, R21, P1 ;  /* 0x00000001040d7824 */ /* 0x000fe200008e0615 */
[----:B---3--:R-:W-:Y:S02]  /*c3570*/  F2FP.SATFINITE.E5M2.F32.PACK_AB_MERGE_C R44, R42, R40, RZ ;  /* 0x000000282a2c723e */ /* 0x008fe400048060ff */
[----:B------:R-:W3:Y:S04]  /*c3580*/  LDL.LU R40, [R1+0x718] ;  /* 0x0007180001287983 */ /* 0x000ee80000300800 */
[----:B------:R-:W3:Y:S01]  /*c3590*/  LDL.LU R42, [R1+0x71c] ;  /* 0x00071c00012a7983 */ /* 0x000ee20000300800 */
[----:B------:R-:W-:-:S03]  /*c35a0*/  F2FP.SATFINITE.E5M2.F32.PACK_AB_MERGE_C R49, R43, R41, RZ ;  /* 0x000000292b31723e */ /* 0x000fc600048060ff */
[----:B------:R0:W-:Y:S04]  /*c35b0*/  STL.64 [R1+0x1160], R12 ;  /* 0x0011600c01007387 */ /* 0x0001e80000100a00 */
[----:B------:R-:W4:Y:S04]  /*c35c0*/  LDL.LU R41, [R1+0x700] ;  /* 0x0007000001297983 */ /* 0x000f280000300800 */
[----:B------:R-:W4:Y:S01]  /*c35d0*/  LDL.LU R43, [R1+0x704] ;  /* 0x00070400012b7983 */ /* 0x000f220000300800 */
[----:B0-----:R-:W-:-:S05]  /*c35e0*/  IADD3 R12, P1, R3, R20, RZ ;  /* 0x00000014030c7210 */ /* 0x001fca0007f3e0ff */
[----:B------:R-:W-:-:S05]  /*c35f0*/  IMAD.X R13, R4, 0x1, R19, P1 ;  /* 0x00000001040d7824 */ /* 0x000fca00008e0613 */
[----:B------:R0:W-:Y:S02]  /*c3600*/  STL.64 [R1+0x1158], R12 ;  /* 0x0011580c01007387 */ /* 0x0001e40000100a00 */
[----:B0-----:R-:W-:-:S05]  /*c3610*/  IADD3 R12, P1, R3, R18, RZ ;  /* 0x00000012030c7210 */ /* 0x001fca0007f3e0ff */
[----:B------:R-:W-:Y:S01]  /*c3620*/  IMAD.X R13, R4, 0x1, R17, P1 ;  /* 0x00000001040d7824 */ /* 0x000fe200008e0611 */
[----:B------:R-:W-:Y:S01]  /*c3630*/  F2FP.SATFINITE.E5M2.F32.PACK_AB_MERGE_C R59, R58, R56, RZ ;  /* 0x000000383a3b723e */ /* 0x000fe200048060ff */
[----:B------:R-:W-:Y:S01]  /*c3640*/  VIADD R3, R3, UR6 ;  /* 0x0000000603037c36 */ /* 0x000fe20008000000 */
[----:B------:R-:W-:-:S03]  /*c3650*/  ULDC UR6, c[0x0][0x248] ;  /* 0x0000920000067ab9 */ /* 0x000fc60000000800 */
[----:B------:R0:W-:Y:S01]  /*c3660*/  STL [R1+0x59e0], R59 ;  /* 0x0059e03b01007387 */ /* 0x0001e20000100800 */
[----:B------:R-:W-:-:S03]  /*c3670*/  SHF.R.S32.HI R4, RZ, 0x1f, R3 ;  /* 0x0000001fff047819 */ /* 0x000fc60000011403 */
[----:B0-----:R-:W3:Y:S04]  /*c3680*/  LDL.LU R59, [R1+0x70c] ;  /* 0x00070c00013b7983 */ /* 0x001ee80000300800 */
[----:B------:R0:W-:Y:S04]  /*c3690*/  STL.64 [R1+0x1150], R12 ;  /* 0x0011500c01007387 */ /* 0x0001e80000100a00 */
[----:B------:R-:W3:Y:S04]  /*c36a0*/  LDL.LU R51, [R1+0x6f0] ;  /* 0x0006f00001337983 */ /* 0x000ee80000300800 */
[----:B------:R-:W3:Y:S01]  /*c36b0*/  LDL.LU R60, [R1+0x6f4] ;  /* 0x0006f400013c7983 */ /* 0x000ee20000300800 */
[----:B------:R-:W-:-:S03]  /*c36c0*/  F2FP.SATFINITE.E5M2.F32.PACK_AB_MERGE_C R48, R8, R0, RZ ;  /* 0x000000000830723e */ /* 0x000fc600048060ff */
[----:B------:R-:W3:Y:S01]  /*c36d0*/  LDL.LU R45, [R1+0x6f8] ;  /* 0x0006f800012d7983 */ /* 0x000ee20000300800 */
[----:B0-----:R-:W-:-:S03]  /*c36e0*/  IADD3 R12, P1, R3, R16, RZ ;  /* 0x00000010030c7210 */ /* 0x001fc60007f3e0ff */
        /* <DEDUP_REMOVED lines=8> */
[----:B------:R0:W-:Y:S01]  /*c3770*/  STL.64 [R1+0x59a8], R48 ;  /* 0x0059a83001007387 */ /* 0x0001e20000100a00 */
[----:B------:R-:W-:-:S03]  /*c3780*/  F2FP.SATFINITE.E5M2.F32.PACK_AB_MERGE_C R54, R46, R2, RZ ;  /* 0x000000022e36723e */ /* 0x000fc600048060ff */
[----:B0-----:R-:W3:Y:S04]  /*c3790*/  LDL.LU R49, [R1+0x708] ;  /* 0x0007080001317983 */ /* 0x001ee80000300800 */
[----:B------:R-:W3:Y:S04]  /*c37a0*/  LDL.LU R47, [R1+0x6d8] ;  /* 0x0006d800012f7983 */ /* 0x000ee80000300800 */
[----:B------:R-:W3:Y:S04]  /*c37b0*/  LDL.LU R55, [R1+0x6dc] ;  /* 0x0006dc0001377983 */ /* 0x000ee80000300800 */
[----:B------:R4:W-:Y:S04]  /*c37c0*/  STL.64 [R1+0x1148], R12 ;  /* 0x0011480c01007387 */ /* 0x0009e80000100a00 */
[----:B------:R-:W3:Y:S04]  /*c37d0*/  LDL.LU R2, [R1+0x6c0] ;  /* 0x0006c00001027983 */ /* 0x000ee80000300800 */
[----:B------:R-:W3:Y:S04]  /*c37e0*/  LDL.LU R46, [R1+0x6c4] ;  /* 0x0006c400012e7983 */ /* 0x000ee80000300800 */
[----:B------:R-:W3:Y:S01]  /*c37f0*/  LDL.LU R0, [R1+0x6c8] ;  /* 0x0006c80001007983 */ /* 0x000ee20000300800 */
[----:B--2---:R-:W-:-:S03]  /*c3800*/  F2FP.SATFINITE.E5M2.F32.PACK_AB_MERGE_C R8, R39, R9, RZ ;  /* 0x000000092708723e */ /* 0x004fc600048060ff */
[----:B------:R-:W2:Y:S01]  /*c3810*/  LDL.LU R9, [R1+0x6cc] ;  /* 0x0006cc0001097983 */ /* 0x000ea20000300800 */
[----:B----4-:R-:W-:-:S05]  /*c3820*/  F2FP.SATFINITE.E5M2.F32.PACK_AB_MERGE_C R12, R43, R41, RZ ;  /* 0x000000292b0c723e */ /* 0x010fca00048060ff */
[----:B------:R0:W-:Y:S01]  /*c3830*/  STL [R1+0x700], R12 ;  /* 0x0007000c01007387 */ /* 0x0001e20000100800 */
[----:B---3--:R-:W-:-:S03]  /*c3840*/  F2FP.SATFINITE.E5M2.F32.PACK_AB_MERGE_C R42, R42, R40, RZ ;  /* 0x000000282a2a723e */ /* 0x008fc600048060ff */
[----:B------:R-:W3:Y:S04]  /*c3850*/  LDL.LU R39, [R1+0x6b0] ;  /* 0x0006b00001277983 */ /* 0x000ee80000300800 */
[----:B------:R-:W3:Y:S01]  /*c3860*/  LDL.LU R40, [R1+0x6b4] ;  /* 0x0006b40001287983 */ /* 0x000ee20000300800 */
[----:B0-----:R-:W-:-:S05]  /*c3870*/  IADD3 R12, P1, R3, R15, RZ ;  /* 0x0000000f030c7210 */ /* 0x001fca0007f3e0ff */
[----:B------:R-:W-:-:S05]  /*c3880*/  IMAD.X R13, R4, 0x1, R37, P1 ;  /* 0x00000001040d7824 */ /* 0x000fca00008e0625 */
[----:B------:R0:W-:Y:S04]  /*c3890*/  STL.64 [R1+0x1140], R12 ;  /* 0x0011400c01007387 */ /* 0x0001e80000100a00 */
[----:B0-----:R-:W4:Y:S01]  /*c38a0*/  LDL.LU.64 R12, [R1+0x59f8] ;  /* 0x0059f800010c7983 */ /* 0x001f220000300a00 */
[----:B------:R-:W-:-:S03]  /*c38b0*/  IADD3 R48, P1, R3, R14, RZ ;  /* 0x0000000e03307210 */ /* 0x000fc60007f3e0ff */
[----:B------:R-:W3:Y:S04]  /*c38c0*/  LDL.LU R41, [R1+0x6b8] ;  /* 0x0006b80001297983 */ /* 0x000ee80000300800 */
[----:B------:R-:W3:Y:S01]  /*c38d0*/  LDL.LU R43, [R1+0x6bc] ;  /* 0x0006bc00012b7983 */ /* 0x000ee20000300800 */
[----:B------:R-:W-:Y:S02]  /*c38e0*/  F2FP.SATFINITE.E5M2.F32.PACK_AB_MERGE_C R51, R60, R51, RZ ;  /* 0x000000333c33723e */ /* 0x000fe400048060ff */
[----:B------:R-:W-:-:S05]  /*c38f0*/  F2FP.SATFINITE.E5M2.F32.PACK_AB_MERGE_C R59, R59, R49, RZ ;  /* 0x000000313b3b723e */ /* 0x000fca00048060ff */
[----:B------:R-:W-:Y:S04]  /*c3900*/  STL [R1+0x710], R59 ;  /* 0x0007103b01007387 */ /* 0x000fe80000100800 */
[----:B------:R0:W-:Y:S01]  /*c3910*/  STL [R1+0x6f0], R51 ;  /* 0x0006f03301007387 */ /* 0x0001e20000100800 */
[----:B------:R-:W-:Y:S02]  /*c3920*/  F2FP.SATFINITE.E5M2.F32.PACK_AB_MERGE_C R47, R55, R47, RZ ;  /* 0x0000002f372f723e */ /* 0x000fe400048060ff */
[----:B------:R-:W-:Y:S02]  /*c3930*/  F2FP.SATFINITE.E5M2.F32.PACK_AB_MERGE_C R46, R46, R2, RZ ;  /* 0x000000022e2e723e */ /* 0x000fe400048060ff */
[----:B--2---:R-:W-:Y:S01]  /*c3940*/  F2FP.SATFINITE.E5M2.F32.PACK_AB_MERGE_C R0, R9, R0, RZ ;  /* 0x000000000900723e */ /* 0x004fe200048060ff */
[----:B----4-:R-:W-:-:S05]  /*c3950*/  IMAD.X R49, R4, 0x1, R13, P1 ;  /* 0x0000000104317824 */ /* 0x010fca00008e060d */
[----:B------:R1:W-:Y:S04]  /*c3960*/  STL.64 [R1+0x1138], R48 ;  /* 0x0011383001007387 */ /* 0x0003e80000100a00 */
[----:B0-----:R-:W2:Y:S01]  /*c3970*/  LDL.LU R51, [R1+0x6a0] ;  /* 0x0006a00001337983 */ /* 0x001ea20000300800 */
[----:B-1----:R-:W-:Y:S02]  /*c3980*/  F2FP.SATFINITE.E5M2.F32.PACK_AB_MERGE_C R48, R52, R45, RZ ;  /* 0x0000002d3430723e */ /* 0x002fe400048060ff */
[----:B------:R-:W-:-:S03]  /*c3990*/  F2FP.SATFINITE.E5M2.F32.PACK_AB_MERGE_C R45, R58, R56, RZ ;  /* 0x000000383a2d723e */ /* 0x000fc600048060ff */
[----:B------:R0:W-:Y:S04]  /*c39a0*/  STL [R1+0x6f4], R48 ;  /* 0x0006f43001007387 */ /* 0x0001e80000100800 */
[----:B------:R-:W2:Y:S01]  /*c39b0*/  LDL.LU R58, [R1+0x6a4] ;  /* 0x0006a400013a7983 */ /* 0x000ea20000300800 */
[----:B0-----:R-:W-:-:S03]  /*c39c0*/  IADD3 R48, P1, R3, R12, RZ ;  /* 0x0000000c03307210 */ /* 0x001fc60007f3e0ff */
[----:B------:R0:W-:Y:S02]  /*c39d0*/  STL [R1+0x6e0], R45 ;  /* 0x0006e02d01007387 */ /* 0x0001e40000100800 */
[----:B------:R-:W-:Y:S02]  /*c39e0*/  IMAD.X R49, R4, 0x1, R11, P1 ;  /* 0x0000000104317824 */ /* 0x000fe400008e060b */
[----:B------:R-:W4:Y:S04]  /*c39f0*/  LDL.LU R60, [R1+0x6a8] ;  /* 0x0006a800013c7983 */ /* 0x000f280000300800 */
[----:B------:R-:W4:Y:S04]  /*c3a00*/  LDL.LU R56, [R1+0x6ac] ;  /* 0x0006ac0001387983 */ /* 0x000f280000300800 */
[----:B0-----:R-:W4:Y:S04]  /*c3a10*/  LDL.LU R45, [R1+0x690] ;  /* 0x00069000012d7983 */ /* 0x001f280000300800 */
[----:B------:R0:W-:Y:S04]  /*c3a20*/  STL.64 [R1+0x1130], R48 ;  /* 0x0011303001007387 */ /* 0x0001e80000100a00 */
[----:B------:R-:W4:Y:S01]  /*c3a30*/  LDL.LU R52, [R1+0x694] ;  /* 0x0006940001347983 */ /* 0x000f220000300800 */
[----:B0-----:R-:W-:-:S02]  /*c3a40*/  F2FP.SATFINITE.E5M2.F32.PACK_AB_MERGE_C R49, R50, R53, RZ ;  /* 0x000000353231723e */ /* 0x001fc400048060ff */
[----:B------:R-:W-:Y:S02]  /*c3a50*/  F2FP.SATFINITE.E5M2.F32.PACK_AB_MERGE_C R48, R57, R61, RZ ;  /* 0x0000003d3930723e */ /* 0x000fe400048060ff */
[----:B------:R-:W4:Y:S04]  /*c3a60*/  LDL.LU R61, [R1+0x698] ;  /* 0x00069800013d7983 */ /* 0x000f280000300800 */
[----:B------:R-:W-:Y:S04]  /*c3a70*/  STL [R1+0x6e4], R49 ;  /* 0x0006e43101007387 */ /* 0x000fe80000100800 */
[----:B------:R-:W4:Y:S04]  /*c3a80*/  LDL.LU R57, [R1+0x69c] ;  /* 0x00069c0001397983 */ /* 0x000f280000300800 */
[----:B------:R0:W-:Y:S04]  /*c3a90*/  STL [R1+0x400], R48 ;  /* 0x0004003001007387 */ /* 0x0001e80000100800 */
[----:B------:R-:W4:Y:S01]  /*c3aa0*/  LDL.LU R55, [R1+0x680] ;  /* 0x0006800001377983 */ /* 0x000f220000300800 */
[----:B0-----:R-:W-:-:S05]  /*c3ab0*/  IADD3 R48, P1, R3, R10, RZ ;  /* 0x0000000a03307210 */ /* 0x001fca0007f3e0ff */
[----:B------:R-:W-:-:S05]  /*c3ac0*/  IMAD.X R49, R4, 0x1, R7, P1 ;  /* 0x0000000104317824 */ /* 0x000fca00008e0607 */
[----:B------:R-:W-:Y:S04]  /*c3ad0*/  STL.64 [R1+0x1128], R48 ;  /* 0x0011283001007387 */ /* 0x000fe80000100a00 */
[----:B------:R-:W-:Y:S04]  /*c3ae0*/  STL [R1+0x408], R47 ;  /* 0x0004082f01007387 */ /* 0x000fe80000100800 */
[----:B------:R-:W4:Y:S04]  /*c3af0*/  LDL.LU R2, [R1+0x684] ;  /* 0x0006840001027983 */ /* 0x000f280000300800 */
[----:B------:R0:W-:Y:S02]  /*c3b00*/  STL [R1+0x308], R46 ;  /* 0x0003082e01007387 */ /* 0x0001e40000100800 */
[----:B0-----:R-:W-:-:S05]  /*c3b10*/  IADD3 R46, P1, R3, R6, RZ ;  /* 0x00000006032e7210 */ /* 0x001fca0007f3e0ff */
[----:B------:R-:W-:-:S05]  /*c3b20*/  IMAD.X R47, R4, 0x1, R5, P1 ;  /* 0x00000001042f7824 */ /* 0x000fca00008e0605 */
[----:B------:R3:W-:Y:S04]  /*c3b30*/  STL.64 [R1+0x1120], R46 ;  /* 0x0011202e01007387 */ /* 0x0007e80000100a00 */
[----:B------:R0:W-:Y:S04]  /*c3b40*/  STL [R1+0x30c], R0 ;  /* 0x00030c0001007387 */ /* 0x0001e80000100800 */
[----:B------:R-:W4:Y:S01]  /*c3b50*/  LDL.LU R9, [R1+0x688] ;  /* 0x0006880001097983 */ /* 0x000f220000300800 */
[----:B---3--:R-:W-:-:S03]  /*c3b60*/  F2FP.SATFINITE.E5M2.F32.PACK_AB_MERGE_C R47, R40, R39, RZ ;  /* 0x00000027282f723e */ /* 0x008fc600048060ff */
[----:B------:R-:W3:Y:S01]  /*c3b70*/  LDL.LU R39, [R1+0x68c] ;  /* 0x00068c0001277983 */ /* 0x000ee20000300800 */
[----:B------:R-:W-:-:S05]  /*c3b80*/  IADD3 R48, P1, R3, R36, RZ ;  /* 0x0000002403307210 */ /* 0x000fca0007f3e0ff */
[----:B------:R-:W-:Y:S01]  /*c3b90*/  IMAD.X R49, R4, 0x1, R35, P1 ;  /* 0x0000000104317824 */ /* 0x000fe200008e0623 */
[----:B------:R-:W-:-:S04]  /*c3ba0*/  F2FP.SATFINITE.E5M2.F32.PACK_AB_MERGE_C R46, R43, R41, RZ ;  /* 0x000000292b2e723e */ /* 0x000fc800048060ff */
[----:B------:R-:W-:Y:S04]  /*c3bb0*/  STL.64 [R1+0x1118], R48 ;  /* 0x0011183001007387 */ /* 0x000fe80000100a00 */
[----:B0-----:R-:W3:Y:S04]  /*c3bc0*/  LDL.LU R0, [R1+0x670] ;  /* 0x0006700001007983 */ /* 0x001ee80000300800 */
[----:B------:R-:W3:Y:S04]  /*c3bd0*/  LDL.LU R40, [R1+0x674] ;  /* 0x0006740001287983 */ /* 0x000ee80000300800 */
[----:B------:R-:W3:Y:S04]  /*c3be0*/  LDL.LU R41, [R1+0x678] ;  /* 0x0006780001297983 */ /* 0x000ee80000300800 */
[----:B------:R-:W3:Y:S04]  /*c3bf0*/  LDL.LU R43, [R1+0x67c] ;  /* 0x00067c00012b7983 */ /* 0x000ee80000300800 */
[----:B------:R0:W-:Y:S02]  /*c3c00*/  STL.64 [R1+0x58f0], R46 ;  /* 0x0058f02e01007387 */ /* 0x0001e40000100a00 */
[----:B0-----:R-:W-:-:S05]  /*c3c10*/  IADD3 R46, P1, R3, R34, RZ ;  /* 0x00000022032e7210 */ /* 0x001fca0007f3e0ff */
[----:B------:R-:W-:Y:S01]  /*c3c20*/  IMAD.X R47, R4, 0x1, R33, P1 ;  /* 0x00000001042f7824 */ /* 0x000fe200008e0621 */
[----:B--2---:R-:W-:-:S05]  /*c3c30*/  F2FP.SATFINITE.E5M2.F32.PACK_AB_MERGE_C R58, R58, R51, RZ ;  /* 0x000000333a3a723e */ /* 0x004fca00048060ff */
[----:B------:R-:W-:Y:S01]  /*c3c40*/  STL [R1+0x5908], R58 ;  /* 0x0059083a01007387 */ /* 0x000fe20000100800 */
[----:B----4-:R-:W-:-:S05]  /*c3c50*/  F2FP.SATFINITE.E5M2.F32.PACK_AB_MERGE_C R56, R56, R60, RZ ;  /* 0x0000003c3838723e */ /* 0x010fca00048060ff */
[----:B------:R-:W-:Y:S04]  /*c3c60*/  STL [R1+0x590c], R56 ;  /* 0x00590c3801007387 */ /* 0x000fe80000100800 */
[----:B------:R0:W-:Y:S01]  /*c3c70*/  STL.64 [R1+0x1110], R46 ;  /* 0x0011102e01007387 */ /* 0x0001e20000100a00 */
[----:B------:R-:W-:Y:S02]  /*c3c80*/  F2FP.SATFINITE.E5M2.F32.PACK_AB_MERGE_C R52, R52, R45, RZ ;  /* 0x0000002d3434723e */ /* 0x000fe400048060ff */
[----:B0-----:R-:W-:-:S03]  /*c3c90*/  IADD3 R46, P1, R3, R32, RZ ;  /* 0x00000020032e7210 */ /* 0x001fc60007f3e0ff */
[----:B------:R-:W-:Y:S02]  /*c3ca0*/  STL [R1+0x5910], R52 ;  /* 0x0059103401007387 */ /* 0x000fe40000100800 */
[----:B------:R-:W-:-:S05]  /*c3cb0*/  IMAD.X R47, R4, 0x1, R31, P1 ;  /* 0x00000001042f7824 */ /* 0x000fca00008e061f */
[----:B------:R0:W-:Y:S02]  /*c3cc0*/  STL.64 [R1+0x1108], R46 ;  /* 0x0011082e01007387 */ /* 0x0001e40000100a00 */
[----:B0-----:R-:W-:Y:S02]  /*c3cd0*/  F2FP.SATFINITE.E5M2.F32.PACK_AB_MERGE_C R46, R57, R61, RZ ;  /* 0x0000003d392e723e */ /* 0x001fe400048060ff */
[----:B------:R-:W2:Y:S04]  /*c3ce0*/  LDL.LU R47, [R1+0x664] ;  /* 0x00066400012f7983 */ /* 0x000ea80000300800 */
[----:B------:R-:W4:Y:S04]  /*c3cf0*/  LDL.LU R58, [R1+0x668] ;  /* 0x00066800013a7983 */ /* 0x000f280000300800 */
[----:B------:R-:W4:Y:S04]  /*c3d00*/  LDL.LU R45, [R1+0x66c] ;  /* 0x00066c00012d7983 */ /* 0x000f280000300800 */
[----:B------:R-:W2:Y:S04]  /*c3d10*/  LDL.LU R48, [R1+0x650] ;  /* 0x0006500001307983 */ /* 0x000ea80000300800 */
[----:B------:R-:W2:Y:S01]  /*c3d20*/  LDL.LU R57, [R1+0x654] ;  /* 0x0006540001397983 */ /* 0x000ea20000300800 */
[----:B------:R-:W-:-:S03]  /*c3d30*/  F2FP.SATFINITE.E5M2.F32.PACK_AB_MERGE_C R52, R2, R55, RZ ;  /* 0x000000370234723e */ /* 0x000fc600048060ff */
[----:B------:R-:W-:Y:S04]  /*c3d40*/  STL [R1+0x5914], R46 ;  /* 0x0059142e01007387 */ /* 0x000fe80000100800 */
[----:B------:R0:W-:Y:S04]  /*c3d50*/  STL [R1+0x593c], R52 ;  /* 0x00593c3401007387 */ /* 0x0001e80000100800 */
[----:B0-----:R-:W2:Y:S01]  /*c3d60*/  LDL.LU R52, [R1+0x660] ;  /* 0x0006600001347983 */ /* 0x001ea20000300800 */
[----:B------:R-:W-:-:S03]  /*c3d70*/  IADD3 R50, P1, R3, R30, RZ ;  /* 0x0000001e03327210 */ /* 0x000fc60007f3e0ff */
[----:B------:R-:W2:Y:S04]  /*c3d80*/  LDL.LU R49, [R1+0x658] ;  /* 0x0006580001317983 */ /* 0x000ea80000300800 */
[----:B------:R-:W2:Y:S01]  /*c3d90*/  LDL.LU R55, [R1+0x65c] ;  /* 0x00065c0001377983 */ /* 0x000ea20000300800 */
[----:B------:R-:W-:-:S03]  /*c3da0*/  IMAD.X R51, R4, 0x1, R29, P1 ;  /* 0x0000000104337824 */ /* 0x000fc600008e061d */
[----:B------:R-:W2:Y:S04]  /*c3db0*/  LDL.LU R59, [R1+0x640] ;  /* 0x00064000013b7983 */ /* 0x000ea80000300800 */
[----:B------:R0:W-:Y:S04]  /*c3dc0*/  STL.64 [R1+0x1100], R50 ;  /* 0x0011003201007387 */ /* 0x0001e80000100a00 */
[----:B------:R-:W2:Y:S01]  /*c3dd0*/  LDL.LU R53, [R1+0x644] ;  /* 0x0006440001357983 */ /* 0x000ea20000300800 */
[----:B---3--:R-:W-:-:S03]  /*c3de0*/  F2FP.SATFINITE.E5M2.F32.PACK_AB_MERGE_C R56, R39, R9, RZ ;  /* 0x000000092738723e */ /* 0x008fc600048060ff */
[----:B------:R-:W3:Y:S04]  /*c3df0*/  LDL.LU R9, [R1+0x648] ;  /* 0x0006480001097983 */ /* 0x000ee80000300800 */
[----:B------:R-:W3:Y:S01]  /*c3e00*/  LDL.LU R39, [R1+0x64c] ;  /* 0x00064c0001277983 */ /* 0x000ee20000300800 */
[----:B0-----:R-:W-:-:S05]  /*c3e10*/  IADD3 R50, P1, R3, R28, RZ ;  /* 0x0000001c03327210 */ /* 0x001fca0007f3e0ff */
[----:B------:R-:W-:Y:S01]  /*c3e20*/  IMAD.X R51, R4, 0x1, R27, P1 ;  /* 0x0000000104337824 */ /* 0x000fe200008e061b */
[----:B------:R-:W-:Y:S04]  /*c3e30*/  STL [R1+0x59e8], R28 ;  /* 0x0059e81c01007387 */ /* 0x000fe80000100800 */
[----:B------:R0:W-:Y:S01]  /*c3e40*/  STL.64 [R1+0x10f8], R50 ;  /* 0x0010f83201007387 */ /* 0x0001e20000100a00 */
[----:B------:R-:W-:-:S03]  /*c3e50*/  F2FP.SATFINITE.E5M2.F32.PACK_AB_MERGE_C R60, R43, R41, RZ ;  /* 0x000000292b3c723e */ /* 0x000fc600048060ff */
[----:B0-----:R-:W3:Y:S04]  /*c3e60*/  LDL.LU R50, [R1+0x1e50] ;  /* 0x001e500001327983 */ /* 0x001ee80000300800 */
[----:B------:R-:W3:Y:S04]  /*c3e70*/  LDL.LU R43, [R1+0x1e54] ;  /* 0x001e5400012b7983 */ /* 0x000ee80000300800 */
[----:B------:R-:W3:Y:S04]  /*c3e80*/  LDL.LU R51, [R1+0x1e58] ;  /* 0x001e580001337983 */ /* 0x000ee80000300800 */
[----:B------:R-:W3:Y:S01]  /*c3e90*/  LDL.LU R61, [R1+0x1e5c] ;  /* 0x001e5c00013d7983 */ /* 0x000ee20000300800 */
[----:B------:R-:W-:-:S03]  /*c3ea0*/  F2FP.SATFINITE.E5M2.F32.PACK_AB_MERGE_C R46, R40, R0, RZ ;  /* 0x00000000282e723e */ /* 0x000fc600048060ff */
[----:B------:R-:W3:Y:S04]  /*c3eb0*/  LDL.LU R2, [R1+0x1e40] ;  /* 0x001e400001027983 */ /* 0x000ee80000300800 */
[----:B------:R-:W3:Y:S04]  /*c3ec0*/  LDL.LU R40, [R1+0x1e44] ;  /* 0x001e440001287983 */ /* 0x000ee80000300800 */
[----:B------:R-:W3:Y:S04]  /*c3ed0*/  LDL.LU R0, [R1+0x1e48] ;  /* 0x001e480001007983 */ /* 0x000ee80000300800 */
[----:B------:R-:W3:Y:S04]  /*c3ee0*/  LDL.LU R41, [R1+0x1e4c] ;  /* 0x001e4c0001297983 */ /* 0x000ee80000300800 */
[----:B------:R-:W-:Y:S01]  /*c3ef0*/  STL [R1+0x59b8], R60 ;  /* 0x0059b83c01007387 */ /* 0x000fe20000100800 */
[----:B----4-:R-:W-:-:S02]  /*c3f00*/  F2FP.SATFINITE.E5M2.F32.PACK_AB_MERGE_C R45, R45, R58, RZ ;  /* 0x0000003a2d2d723e */ /* 0x010fc400048060ff */
[----:B--2---:R-:W-:Y:S02]  /*c3f10*/  F2FP.SATFINITE.E5M2.F32.PACK_AB_MERGE_C R57, R57, R48, RZ ;  /* 0x000000303939723e */ /* 0x004fe400048060ff */
[----:B------:R-:W-:-:S05]  /*c3f20*/  F2FP.SATFINITE.E5M2.F32.PACK_AB_MERGE_C R47, R47, R52, RZ ;  /* 0x000000342f2f723e */ /* 0x000fca00048060ff */
[----:B------:R0:W-:Y:S04]  /*c3f30*/  STL.64 [R1+0x5958], R46 ;  /* 0x0059582e01007387 */ /* 0x0001e80000100a00 */
[----:B------:R1:W-:Y:S01]  /*c3f40*/  STL.64 [R1+0x59f0], R26 ;  /* 0x0059f01a01007387 */ /* 0x0003e20000100a00 */
[----:B0-----:R-:W-:-:S05]  /*c3f50*/  IADD3 R46, P1, R3, R26, RZ ;  /* 0x0000001a032e7210 */ /* 0x001fca0007f3e0ff */
[C---:B------:R-:W-:Y:S01]  /*c3f60*/  IMAD.X R47, R4.reuse, 0x1, R25, P1 ;  /* 0x00000001042f7824 */ /* 0x040fe200008e0619 */
[----:B-1----:R-:W-:Y:S02]  /*c3f70*/  IADD3 R26, P1, R3, R24, RZ ;  /* 0x00000018031a7210 */ /* 0x002fe40007f3e0ff */
[----:B------:R-:W-:Y:S01]  /*c3f80*/  F2FP.SATFINITE.E5M2.F32.PACK_AB_MERGE_C R55, R55, R49, RZ ;  /* 0x000000313737723e */ /* 0x000fe200048060ff */
[----:B------:R-:W-:Y:S02]  /*c3f90*/  STL.64 [R1+0x5980], R44 ;  /* 0x0059802c01007387 */ /* 0x000fe40000100a00 */
[----:B------:R-:W-:Y:S02]  /*c3fa0*/  IMAD.X R27, R4, 0x1, R23, P1 ;  /* 0x00000001041b7824 */ /* 0x000fe400008e0617 */
[----:B------:R-:W-:Y:S04]  /*c3fb0*/  STL.64 [R1+0x10f0], R46 ;  /* 0x0010f02e01007387 */ /* 0x000fe80000100a00 */
[----:B------:R-:W-:Y:S04]  /*c3fc0*/  STL.64 [R1+0x5970], R56 ;  /* 0x0059703801007387 */ /* 0x000fe80000100a00 */
[----:B------:R-:W-:Y:S04]  /*c3fd0*/  STL [R1+0x5918], R55 ;  /* 0x0059183701007387 */ /* 0x000fe80000100800 */
[----:B------:R0:W-:Y:S04]  /*c3fe0*/  STL.64 [R1+0x10e8], R26 ;  /* 0x0010e81a01007387 */ /* 0x0001e80000100a00 */
[----:B------:R-:W2:Y:S01]  /*c3ff0*/  LDL.LU R58, [R1+0x1ff0] ;  /* 0x001ff000013a7983 */ /* 0x000ea20000300800 */
[----:B0-----:R-:W-:-:S02]  /*c4000*/  IADD3 R26, P1, R3, R22, RZ ;  /* 0x00000016031a7210 */ /* 0x001fc40007f3e0ff */
[----:B---3--:R-:W-:Y:S02]  /*c4010*/  F2FP.SATFINITE.E5M2.F32.PACK_AB_MERGE_C R55, R39, R9, RZ ;  /* 0x000000092737723e */ /* 0x008fe400048060ff */
[----:B------:R-:W2:Y:S01]  /*c4020*/  LDL.LU R9, [R1+0x1ff4] ;  /* 0x001ff40001097983 */ /* 0x000ea20000300800 */
[----:B------:R-:W-:Y:S01]  /*c4030*/  IMAD.X R27, R4, 0x1, R21, P1 ;  /* 0x00000001041b7824 */ /* 0x000fe200008e0615 */
[----:B------:R-:W-:-:S04]  /*c4040*/  F2FP.SATFINITE.E5M2.F32.PACK_AB_MERGE_C R46, R53, R59, RZ ;  /* 0x0000003b352e723e */ /* 0x000fc800048060ff */
[----:B------:R0:W-:Y:S04]  /*c4050*/  STL.64 [R1+0x10e0], R26 ;  /* 0x0010e01a01007387 */ /* 0x0001e80000100a00 */
[----:B------:R-:W3:Y:S04]  /*c4060*/  LDL.LU R48, [R1+0x1ff8] ;  /* 0x001ff80001307983 */ /* 0x000ee80000300800 */
[----:B------:R-:W3:Y:S04]  /*c4070*/  LDL.LU R39, [R1+0x1ffc] ;  /* 0x001ffc0001277983 */ /* 0x000ee80000300800 */
[----:B------:R-:W4:Y:S04]  /*c4080*/  LDL.LU R49, [R1+0x1fe0] ;  /* 0x001fe00001317983 */ /* 0x000f280000300800 */
[----:B------:R-:W4:Y:S01]  /*c4090*/  LDL.LU R59, [R1+0x1fe4] ;  /* 0x001fe400013b7983 */ /* 0x000f220000300800 */
[----:B0-----:R-:W-:-:S02]  /*c40a0*/  IADD3 R26, P1, R3, R20, RZ ;  /* 0x00000014031a7210 */ /* 0x001fc40007f3e0ff */
[----:B------:R-:W-:Y:S02]  /*c40b0*/  F2FP.SATFINITE.E5M2.F32.PACK_AB_MERGE_C R43, R43, R50, RZ ;  /* 0x000000322b2b723e */ /* 0x000fe400048060ff */
[----:B------:R-:W-:Y:S01]  /*c40c0*/  F2FP.SATFINITE.E5M2.F32.PACK_AB_MERGE_C R56, R61, R51, RZ ;  /* 0x000000333d38723e */ /* 0x000fe200048060ff */
[----:B------:R-:W-:Y:S01]  /*c40d0*/  IMAD.X R27, R4, 0x1, R19, P1 ;  /* 0x00000001041b7824 */ /* 0x000fe200008e0613 */
[----:B------:R-:W-:Y:S04]  /*c40e0*/  STL.64 [R1+0x59b0], R54 ;  /* 0x0059b03601007387 */ /* 0x000fe80000100a00 */
[----:B------:R-:W-:Y:S04]  /*c40f0*/  STL.64 [R1+0x59c0], R42 ;  /* 0x0059c02a01007387 */ /* 0x000fe80000100a00 */
[----:B------:R0:W-:Y:S04]  /*c4100*/  STL [R1+0x59e4], R56 ;  /* 0x0059e43801007387 */ /* 0x0001e80000100800 */
[----:B------:R1:W-:Y:S04]  /*c4110*/  STL.64 [R1+0x10d8], R26 ;  /* 0x0010d81a01007387 */ /* 0x0003e80000100a00 */
[----:B0-----:R-:W3:Y:S01]  /*c4120*/  LDL.LU R56, [R1+0x1fd0] ;  /* 0x001fd00001387983 */ /* 0x001ee20000300800 */
[----:B-1----:R-:W-:-:S05]  /*c4130*/  IADD3 R26, P1, R3, R18, RZ ;  /* 0x00000012031a7210 */ /* 0x002fca0007f3e0ff */
[----:B------:R-:W-:-:S05]  /*c4140*/  IMAD.X R27, R4, 0x1, R17, P1 ;  /* 0x00000001041b7824 */ /* 0x000fca00008e0611 */
[----:B------:R-:W-:Y:S04]  /*c4150*/  STL.64 [R1+0x10d0], R26 ;  /* 0x0010d01a01007387 */ /* 0x000fe80000100a00 */
[----:B------:R-:W3:Y:S01]  /*c4160*/  LDL.LU R42, [R1+0x1fd4] ;  /* 0x001fd400012a7983 */ /* 0x000ee20000300800 */
[----:B------:R-:W-:-:S03]  /*c4170*/  F2FP.SATFINITE.E5M2.F32.PACK_AB_MERGE_C R40, R40, R2, RZ ;  /* 0x000000022828723e */ /* 0x000fc600048060ff */
[----:B------:R-:W3:Y:S01]  /*c4180*/  LDL.LU R43, [R1+0x1fd8] ;  /* 0x001fd800012b7983 */ /* 0x000ee20000300800 */
[----:B------:R-:W-:-:S03]  /*c4190*/  F2FP.SATFINITE.E5M2.F32.PACK_AB_MERGE_C R41, R41, R0, RZ ;  /* 0x000000002929723e */ /* 0x000fc600048060ff */
        /* <DEDUP_REMOVED lines=8> */
[----:B0-----:R-:W3:Y:S04]  /*c4220*/  LDL.LU R40, [R1+0x1fe8] ;  /* 0x001fe80001287983 */ /* 0x001ee80000300800 */
[----:B------:R-:W3:Y:S01]  /*c4230*/  LDL.LU R41, [R1+0x1fec] ;  /* 0x001fec0001297983 */ /* 0x000ee20000300800 */
[----:B------:R-:W-:Y:S01]  /*c4240*/  VIADD R3, R3, UR6 ;  /* 0x0000000603037c36 */ /* 0x000fe20008000000 */
[----:B------:R-:W-:-:S04]  /*c4250*/  ULDC UR6, c[0x0][0x248] ;  /* 0x0000920000067ab9 */ /* 0x000fc80000000800 */
[----:B------:R-:W-:Y:S02]  /*c4260*/  SHF.R.S32.HI R4, RZ, 0x1f, R3 ;  /* 0x0000001fff047819 */ /* 0x000fe40000011403 */
[----:B------:R-:W-:-:S05]  /*c4270*/  IADD3 R26, P1, R3, R16, RZ ;  /* 0x00000010031a7210 */ /* 0x000fca0007f3e0ff */
[----:B------:R-:W-:Y:S01]  /*c4280*/  IMAD.X R27, R4, 0x1, R38, P1 ;  /* 0x00000001041b7824 */ /* 0x000fe200008e0626 */
[----:B--2---:R-:W-:-:S05]  /*c4290*/  F2FP.SATFINITE.E5M2.F32.PACK_AB_MERGE_C R9, R9, R58, RZ ;  /* 0x0000003a0909723e */ /* 0x004fca00048060ff */
[----:B------:R4:W-:Y:S04]  /*c42a0*/  STL.64 [R1+0x59d8], R8 ;  /* 0x0059d80801007387 */ /* 0x0009e80000100a00 */
[----:B------:R-:W2:Y:S04]  /*c42b0*/  LDL.LU R55, [R1+0x1fb8] ;  /* 0x001fb80001377983 */ /* 0x000ea80000300800 */
[----:B------:R0:W-:Y:S04]  /*c42c0*/  STL.64 [R1+0x10c8], R26 ;  /* 0x0010c81a01007387 */ /* 0x0001e80000100a00 */
[----:B------:R-:W2:Y:S01]  /*c42d0*/  LDL.LU R57, [R1+0x1fbc] ;  /* 0x001fbc0001397983 */ /* 0x000ea20000300800 */
[----:B----4-:R-:W-:-:S05]  /*c42e0*/  F2FP.SATFINITE.E5M2.F32.PACK_AB_MERGE_C R8, R59, R49, RZ ;  /* 0x000000313b08723e */ /* 0x010fca00048060ff */
[----:B------:R1:W-:Y:S04]  /*c42f0*/  STL [R1+0x1fe4], R8 ;  /* 0x001fe40801007387 */ /* 0x0003e80000100800 */
[----:B------:R-:W4:Y:S04]  /*c4300*/  LDL.LU R44, [R1+0x1fa0] ;  /* 0x001fa000012c7983 */ /* 0x000f280000300800 */
[----:B------:R-:W4:Y:S04]  /*c4310*/  LDL.LU R45, [R1+0x1fa4] ;  /* 0x001fa400012d7983 */ /* 0x000f280000300800 */
[----:B0-----:R-:W4:Y:S04]  /*c4320*/  LDL.LU R26, [R1+0x1fa8] ;  /* 0x001fa800011a7983 */ /* 0x001f280000300800 */
[----:B------:R-:W4:Y:S04]  /*c4330*/  LDL.LU R27, [R1+0x1fac] ;  /* 0x001fac00011b7983 */ /* 0x000f280000300800 */
[----:B------:R-:W4:Y:S04]  /*c4340*/  LDL.LU R47, [R1+0x1f90] ;  /* 0x001f9000012f7983 */ /* 0x000f280000300800 */
[----:B------:R-:W4:Y:S01]  /*c4350*/  LDL.LU R60, [R1+0x1f94] ;  /* 0x001f9400013c7983 */ /* 0x000f220000300800 */
[----:B---3--:R-:W-:-:S03]  /*c4360*/  F2FP.SATFINITE.E5M2.F32.PACK_AB_MERGE_C R39, R39, R48, RZ ;  /* 0x000000302727723e */ /* 0x008fc600048060ff */
[----:B------:R-:W3:Y:S04]  /*c4370*/  LDL.LU R28, [R1+0x1f98] ;  /* 0x001f9800011c7983 */ /* 0x000ee80000300800 */
[----:B------:R-:W3:Y:S04]  /*c4380*/  LDL.LU R52, [R1+0x1f9c] ;  /* 0x001f9c0001347983 */ /* 0x000ee80000300800 */
[----:B------:R-:W3:Y:S04]  /*c4390*/  LDL.LU R58, [R1+0x1f80] ;  /* 0x001f8000013a7983 */ /* 0x000ee80000300800 */
[----:B------:R-:W3:Y:S01]  /*c43a0*/  LDL.LU R48, [R1+0x1f84] ;  /* 0x001f840001307983 */ /* 0x000ee20000300800 */
[----:B-1----:R-:W-:-:S03]  /*c43b0*/  IADD3 R8, P1, R3, R15, RZ ;  /* 0x0000000f03087210 */ /* 0x002fc60007f3e0ff */
[----:B------:R-:W3:Y:S02]  /*c43c0*/  LDL.LU R49, [R1+0x1f88] ;  /* 0x001f880001317983 */ /* 0x000ee40000300800 */
[----:B------:R-:W-:Y:S02]  /*c43d0*/  IMAD.X R9, R4, 0x1, R37, P1 ;  /* 0x0000000104097824 */ /* 0x000fe400008e0625 */
[----:B------:R-:W3:Y:S04]  /*c43e0*/  LDL.LU R59, [R1+0x1f8c] ;  /* 0x001f8c00013b7983 */ /* 0x000ee80000300800 */
[----:B------:R0:W-:Y:S02]  /*c43f0*/  STL.64 [R1+0x10c0], R8 ;  /* 0x0010c00801007387 */ /* 0x0001e40000100a00 */
[----:B0-----:R-:W-:-:S05]  /*c4400*/  IADD3 R8, P1, R3, R14, RZ ;  /* 0x0000000e03087210 */ /* 0x001fca0007f3e0ff */
[----:B------:R-:W-:Y:S01]  /*c4410*/  IMAD.X R9, R4, 0x1, R13, P1 ;  /* 0x0000000104097824 */ /* 0x000fe200008e060d */
[----:B------:R-:W-:Y:S02]  /*c4420*/  F2FP.SATFINITE.E5M2.F32.PACK_AB_MERGE_C R41, R41, R40, RZ ;  /* 0x000000282929723e */ /* 0x000fe400048060ff */
[----:B------:R-:W-:-:S03]  /*c4430*/  F2FP.SATFINITE.E5M2.F32.PACK_AB_MERGE_C R40, R42, R56, RZ ;  /* 0x000000382a28723e */ /* 0x000fc600048060ff */
        /* <DEDUP_REMOVED lines=20> */
[----:B------:R-:W3:Y:S04]  /*c4580*/  LDL.LU R2, [R1+0x1f60] ;  /* 0x001f600001027983 */ /* 0x000ee80000300800 */
[----:B0-----:R-:W3:Y:S04]  /*c4590*/  LDL.LU R0, [R1+0x1f64] ;  /* 0x001f640001007983 */ /* 0x001ee80000300800 */
        /* <DEDUP_REMOVED lines=9> */
[----:B------:R-:W-:Y:S02]  /*c4630*/  F2FP.SATFINITE.E5M2.F32.PACK_AB_MERGE_C R26, R60, R47, RZ ;  /* 0x0000002f3c1a723e */ /* 0x000fe400048060ff */
[----:B0-----:R-:W-:Y:S01]  /*c4640*/  IADD3 R8, P1, R3, R36, RZ ;  /* 0x0000002403087210 */ /* 0x001fe20007f3e0ff */
[----:B------:R3:W-:Y:S04]  /*c4650*/  STL [R1+0x51d4], R27 ;  /* 0x0051d41b01007387 */ /* 0x0007e80000100800 */
[----:B------:R-:W-:Y:S01]  /*c4660*/  IMAD.X R9, R4, 0x1, R35, P1 ;  /* 0x0000000104097824 */ /* 0x000fe200008e0623 */
[----:B------:R0:W-:Y:S04]  /*c4670*/  STL [R1+0x520c], R26 ;  /* 0x00520c1a01007387 */ /* 0x0001e80000100800 */
[----:B------:R1:W-:Y:S01]  /*c4680*/  STL.64 [R1+0x1098], R8 ;  /* 0x0010980801007387 */ /* 0x0003e20000100a00 */
[----:B---3--:R-:W-:-:S02]  /*c4690*/  F2FP.SATFINITE.E5M2.F32.PACK_AB_MERGE_C R27, R52, R28, RZ ;  /* 0x0000001c341b723e */ /* 0x008fc400048060ff */
[----:B0-----:R-:W-:Y:S02]  /*c46a0*/  F2FP.SATFINITE.E5M2.F32.PACK_AB_MERGE_C R26, R48, R58, RZ ;  /* 0x0000003a301a723e */ /* 0x001fe400048060ff */
[----:B-1----:R-:W-:Y:S01]  /*c46b0*/  IADD3 R8, P1, R3, R34, RZ ;  /* 0x0000002203087210 */ /* 0x002fe20007f3e0ff */
[----:B------:R-:W-:Y:S04]  /*c46c0*/  STL [R1+0x5208], R27 ;  /* 0x0052081b01007387 */ /* 0x000fe80000100800 */
[----:B------:R-:W-:Y:S01]  /*c46d0*/  IMAD.X R9, R4, 0x1, R33, P1 ;  /* 0x0000000104097824 */ /* 0x000fe200008e0621 */
[----:B------:R-:W-:Y:S04]  /*c46e0*/  STL [R1+0x1f84], R26 ;  /* 0x001f841a01007387 */ /* 0x000fe80000100800 */
[----:B------:R0:W-:Y:S04]  /*c46f0*/  STL.64 [R1+0x1090], R8 ;  /* 0x0010900801007387 */ /* 0x0001e80000100a00 */
[----:B------:R-:W2:Y:S04]  /*c4700*/  LDL.LU R28, [R1+0x1f68] ;  /* 0x001f6800011c7983 */ /* 0x000ea80000300800 */
[----:B0-----:R-:W2:Y:S01]  /*c4710*/  LDL.LU R8, [R1+0x1f6c] ;  /* 0x001f6c0001087983 */ /* 0x001ea20000300800 */
[----:B------:R-:W-:-:S05]  /*c4720*/  F2FP.SATFINITE.E5M2.F32.PACK_AB_MERGE_C R9, R59, R49, RZ ;  /* 0x000000313b09723e */ /* 0x000fca00048060ff */
[----:B------:R0:W-:Y:S04]  /*c4730*/  STL [R1+0x1f80], R9 ;  /* 0x001f800901007387 */ /* 0x0001e80000100800 */
[----:B0-----:R-:W3:Y:S04]  /*c4740*/  LDL.LU R9, [R1+0x1f50] ;  /* 0x001f500001097983 */ /* 0x001ee80000300800 */
[----:B------:R-:W3:Y:S04]  /*c4750*/  LDL.LU R40, [R1+0x1f54] ;  /* 0x001f540001287983 */ /* 0x000ee80000300800 */
[----:B------:R-:W4:Y:S04]  /*c4760*/  LDL.LU R41, [R1+0x1f58] ;  /* 0x001f580001297983 */ /* 0x000f280000300800 */
[----:B------:R-:W4:Y:S04]  /*c4770*/  LDL.LU R56, [R1+0x1f5c] ;  /* 0x001f5c0001387983 */ /* 0x000f280000300800 */
[----:B------:R-:W4:Y:S04]  /*c4780*/  LDL.LU R45, [R1+0x1f40] ;  /* 0x001f4000012d7983 */ /* 0x000f280000300800 */
[----:B------:R-:W4:Y:S04]  /*c4790*/  LDL.LU R47, [R1+0x1f44] ;  /* 0x001f4400012f7983 */ /* 0x000f280000300800 */
[----:B------:R-:W4:Y:S04]  /*c47a0*/  LDL.LU R60, [R1+0x1f48] ;  /* 0x001f4800013c7983 */ /* 0x000f280000300800 */
        /* <DEDUP_REMOVED lines=8> */
[----:B------:R-:W4:Y:S01]  /*c4830*/  LDL.LU R42, [R1+0x1f38] ;  /* 0x001f3800012a7983 */ /* 0x000f220000300800 */
[----:B0-----:R-:W-:-:S05]  /*c4840*/  F2FP.SATFINITE.E5M2.F32.PACK_AB_MERGE_C R26, R50, R53, RZ ;  /* 0x00000035321a723e */ /* 0x001fca00048060ff */
[----:B------:R0:W-:Y:S04]  /*c4850*/  STL [R1+0x1ea0], R26 ;  /* 0x001ea01a01007387 */ /* 0x0001e80000100800 */
[----:B------:R-:W4:Y:S01]  /*c4860*/  LDL.LU R43, [R1+0x1f3c] ;  /* 0x001f3c00012b7983 */ /* 0x000f220000300800 */
[----:B0-----:R-:W-:Y:S02]  /*c4870*/  IADD3 R26, P1, R3, R30, RZ ;  /* 0x0000001e031a7210 */ /* 0x001fe40007f3e0ff */
[----:B------:R-:W-:-:S03]  /*c4880*/  F2FP.SATFINITE.E5M2.F32.PACK_AB_MERGE_C R0, R0, R2, RZ ;  /* 0x000000020000723e */ /* 0x000fc600048060ff */
[----:B------:R-:W-:Y:S02]  /*c4890*/  IMAD.X R27, R4, 0x1, R29, P1 ;  /* 0x00000001041b7824 */ /* 0x000fe400008e061d */
[----:B------:R-:W-:Y:S04]  /*c48a0*/  STL [R1+0x1e80], R0 ;  /* 0x001e800001007387 */ /* 0x000fe80000100800 */
[----:B------:R-:W4:Y:S04]  /*c48b0*/  LDL.LU R54, [R1+0x1f20] ;  /* 0x001f200001367983 */ /* 0x000f280000300800 */
[----:B------:R-:W4:Y:S04]  /*c48c0*/  LDL.LU R55, [R1+0x1f24] ;  /* 0x001f240001377983 */ /* 0x000f280000300800 */
[----:B------:R-:W4:Y:S04]  /*c48d0*/  LDL.LU R57, [R1+0x1f28] ;  /* 0x001f280001397983 */ /* 0x000f280000300800 */
[----:B------:R-:W4:Y:S04]  /*c48e0*/  LDL.LU R44, [R1+0x1f2c] ;  /* 0x001f2c00012c7983 */ /* 0x000f280000300800 */
[----:B------:R-:W4:Y:S04]  /*c48f0*/  LDL.LU R58, [R1+0x2020] ;  /* 0x00202000013a7983 */ /* 0x000f280000300800 */
[----:B------:R-:W4:Y:S04]  /*c4900*/  LDL.LU R48, [R1+0x2024] ;  /* 0x0020240001307983 */ /* 0x000f280000300800 */
[----:B------:R0:W-:Y:S04]  /*c4910*/  STL.64 [R1+0x1080], R26 ;  /* 0x0010801a01007387 */ /* 0x0001e80000100a00 */
[----:B0-----:R-:W4:Y:S04]  /*c4920*/  LDL.LU.64 R26, [R1+0x59f0] ;  /* 0x0059f000011a7983 */ /* 0x001f280000300a00 */
        /* <DEDUP_REMOVED lines=9> */
[----:B---3--:R-:W-:-:S05]  /*c49c0*/  F2FP.SATFINITE.E5M2.F32.PACK_AB_MERGE_C R40, R40, R9, RZ ;  /* 0x000000092828723e */ /* 0x008fca00048060ff */
[----:B------:R0:W-:Y:S01]  /*c49d0*/  STL [R1+0x758], R40 ;  /* 0x0007582801007387 */ /* 0x0001e20000100800 */
[----:B----4-:R-:W-:Y:S02]  /*c49e0*/  F2FP.SATFINITE.E5M2.F32.PACK_AB_MERGE_C R41, R56, R41, RZ ;  /* 0x000000293829723e */ /* 0x010fe400048060ff */
[----:B0-----:R-:W-:Y:S02]  /*c49f0*/  F2FP.SATFINITE.E5M2.F32.PACK_AB_MERGE_C R40, R47, R45, RZ ;  /* 0x0000002d2f28723e */ /* 0x001fe400048060ff */
[----:B--2---:R-:W-:-:S05]  /*c4a00*/  IADD3 R8, P1, R3, R28, RZ ;  /* 0x0000001c03087210 */ /* 0x004fca0007f3e0ff */
[----:B------:R-:W-:-:S05]  /*c4a10*/  IMAD.X R9, R4, 0x1, R27, P1 ;  /* 0x0000000104097824 */ /* 0x000fca00008e061b */
[----:B------:R0:W-:Y:S04]  /*c4a20*/  STL.64 [R1+0x1078], R8 ;  /* 0x0010780801007387 */ /* 0x0001e80000100a00 */
[----:B------:R-:W-:Y:S01]  /*c4a30*/  STL [R1+0x754], R41 ;  /* 0x0007542901007387 */ /* 0x000fe20000100800 */
[----:B0-----:R-:W-:-:S03]  /*c4a40*/  IADD3 R8, P1, R3, R26, RZ ;  /* 0x0000001a03087210 */ /* 0x001fc60007f3e0ff */
[----:B------:R-:W-:Y:S02]  /*c4a50*/  STL [R1+0x740], R40 ;  /* 0x0007402801007387 */ /* 0x000fe40000100800 */
[----:B------:R-:W-:-:S05]  /*c4a60*/  IMAD.X R9, R4, 0x1, R25, P1 ;  /* 0x0000000104097824 */ /* 0x000fca00008e0619 */
[----:B------:R0:W-:Y:S04]  /*c4a70*/  STL.64 [R1+0x1070], R8 ;  /* 0x0010700801007387 */ /* 0x0001e80000100a00 */
[----:B------:R-:W2:Y:S04]  /*c4a80*/  LDL.LU R45, [R1+0x2030] ;  /* 0x00203000012d7983 */ /* 0x000ea80000300800 */
[----:B------:R-:W2:Y:S01]  /*c4a90*/  LDL.LU R47, [R1+0x2034] ;  /* 0x00203400012f7983 */ /* 0x000ea20000300800 */
[----:B0-----:R-:W-:-:S05]  /*c4aa0*/  F2FP.SATFINITE.E5M2.F32.PACK_AB_MERGE_C R8, R52, R60, RZ ;  /* 0x0000003c3408723e */ /* 0x001fca00048060ff */
[----:B------:R0:W-:Y:S04]  /*c4ab0*/  STL [R1+0x744], R8 ;  /* 0x0007440801007387 */ /* 0x0001e80000100800 */
[----:B------:R-:W3:Y:S04]  /*c4ac0*/  LDL.LU R60, [R1+0x2038] ;  /* 0x00203800013c7983 */ /* 0x000ee80000300800 */
[----:B------:R-:W3:Y:S01]  /*c4ad0*/  LDL.LU R52, [R1+0x203c] ;  /* 0x00203c0001347983 */ /* 0x000ee20000300800 */
[----:B0-----:R-:W-:-:S05]  /*c4ae0*/  F2FP.SATFINITE.E5M2.F32.PACK_AB_MERGE_C R8, R61, R51, RZ ;  /* 0x000000333d08723e */ /* 0x001fca00048060ff */
[----:B------:R0:W-:Y:S04]  /*c4af0*/  STL [R1+0x6a4], R8 ;  /* 0x0006a40801007387 */ /* 0x0001e80000100800 */
[----:B------:R-:W4:Y:S04]  /*c4b00*/  LDL.LU R51, [R1+0x2000] ;  /* 0x0020000001337983 */ /* 0x000f280000300800 */
[----:B------:R-:W4:Y:S01]  /*c4b10*/  LDL.LU R61, [R1+0x2004] ;  /* 0x00200400013d7983 */ /* 0x000f220000300800 */
        /* <DEDUP_REMOVED lines=20> */
[----:B------:R-:W-:Y:S01]  /*c4c60*/  IMAD.X R9, R4, 0x1, R17, P1 ;  /* 0x0000000104097824 */ /* 0x000fe200008e0611 */
[----:B------:R-:W-:Y:S01]  /*c4c70*/  F2FP.SATFINITE.E5M2.F32.PACK_AB_MERGE_C R4, R50, R53, RZ ;  /* 0x000000353204723e */ /* 0x000fe200048060ff */
[----:B------:R-:W4:Y:S04]  /*c4c80*/  LDL.LU R58, [R1+0x2008] ;  /* 0x00200800013a7983 */ /* 0x000f280000300800 */
[----:B------:R-:W-:Y:S04]  /*c4c90*/  STL.64 [R1+0x1050], R8 ;  /* 0x0010500801007387 */ /* 0x000fe80000100a00 */
[----:B------:R-:W-:Y:S01]  /*c4ca0*/  STL [R1+0x644], R4 ;  /* 0x0006440401007387 */ /* 0x000fe20000100800 */
[----:B------:R-:W-:-:S03]  /*c4cb0*/  F2FP.SATFINITE.E5M2.F32.PACK_AB_MERGE_C R0, R0, R2, RZ ;  /* 0x000000020000723e */ /* 0x000fc600048060ff */
[----:B------:R-:W4:Y:S04]  /*c4cc0*/  LDL.LU R48, [R1+0x200c] ;  /* 0x00200c0001307983 */ /* 0x000f280000300800 */
[----:B------:R0:W-:Y:S04]  /*c4cd0*/  STL [R1+0x648], R0 ;  /* 0x0006480001007387 */ /* 0x0001e80000100800 */
[----:B------:R-:W4:Y:S04]  /*c4ce0*/  LDL.LU R49, [R1+0x1f10] ;  /* 0x001f100001317983 */ /* 0x000f280000300800 */
[----:B------:R-:W4:Y:S04]  /*c4cf0*/  LDL.LU R59, [R1+0x1f14] ;  /* 0x001f1400013b7983 */ /* 0x000f280000300800 */
[----:B------:R-:W4:Y:S04]  /*c4d00*/  LDL.LU R53, [R1+0x1f18] ;  /* 0x001f180001357983 */ /* 0x000f280000300800 */
[----:B------:R-:W4:Y:S04]  /*c4d10*/  LDL.LU R50, [R1+0x1f1c] ;  /* 0x001f1c0001327983 */ /* 0x000f280000300800 */
[----:B------:R-:W4:Y:S04]  /*c4d20*/  LDL.LU R2, [R1+0x1e30] ;  /* 0x001e300001027983 */ /* 0x000f280000300800 */
[----:B0-----:R-:W4:Y:S01]  /*c4d30*/  LDL.LU R0, [R1+0x1e34] ;  /* 0x001e340001007983 */ /* 0x001f220000300800 */
[----:B------:R-:W-:Y:S01]  /*c4d40*/  VIADD R3, R3, UR6 ;  /* 0x0000000603037c36 */ /* 0x000fe20008000000 */
[----:B------:R-:W-:-:S04]  /*c4d50*/  ULDC UR6, c[0x0][0x248] ;  /* 0x0000920000067ab9 */ /* 0x000fc80000000800 */
[----:B------:R-:W-:Y:S02]  /*c4d60*/  SHF.R.S32.HI R4, RZ, 0x1f, R3 ;  /* 0x0000001fff047819 */ /* 0x000fe40000011403 */
[----:B------:R-:W-:-:S05]  /*c4d70*/  IADD3 R8, P1, R3, R16, RZ ;  /* 0x0000001003087210 */ /* 0x000fca0007f3e0ff */
[----:B------:R-:W-:Y:S01]  /*c4d80*/  IMAD.X R9, R4, 0x1, R38, P1 ;  /* 0x0000000104097824 */ /* 0x000fe200008e0626 */
[----:B--2---:R-:W-:-:S05]  /*c4d90*/  F2FP.SATFINITE.E5M2.F32.PACK_AB_MERGE_C R40, R47, R45, RZ ;  /* 0x0000002d2f28723e */ /* 0x004fca00048060ff */
[----:B------:R-:W-:Y:S04]  /*c4da0*/  STL [R1+0x53b0], R40 ;  /* 0x0053b02801007387 */ /* 0x000fe80000100800 */
[----:B------:R3:W-:Y:S02]  /*c4db0*/  STL.64 [R1+0x1048], R8 ;  /* 0x0010480801007387 */ /* 0x0007e40000100a00 */
[----:B---3--:R-:W-:Y:S02]  /*c4dc0*/  F2FP.SATFINITE.E5M2.F32.PACK_AB_MERGE_C R9, R52, R60, RZ ;  /* 0x0000003c3409723e */ /* 0x008fe400048060ff */
[----:B------:R-:W2:Y:S04]  /*c4dd0*/  LDL.LU R8, [R1+0x1e38] ;  /* 0x001e380001087983 */ /* 0x000ea80000300800 */
[----:B------:R0:W-:Y:S01]  /*c4de0*/  STL [R1+0x53ac], R9 ;  /* 0x0053ac0901007387 */ /* 0x0001e20000100800 */
[----:B----4-:R-:W-:-:S03]  /*c4df0*/  F2FP.SATFINITE.E5M2.F32.PACK_AB_MERGE_C R40, R61, R51, RZ ;  /* 0x000000333d28723e */ /* 0x010fc600048060ff */
[----:B0-----:R-:W2:Y:S04]  /*c4e00*/  LDL.LU R9, [R1+0x1e3c] ;  /* 0x001e3c0001097983 */ /* 0x001ea80000300800 */
        /* <DEDUP_REMOVED lines=13> */
[----:B------:R-:W-:-:S05]  /*c4ee0*/  IADD3 R56, P1, R3, R15, RZ ;  /* 0x0000000f03387210 */ /* 0x000fca0007f3e0ff */
[----:B------:R-:W-:-:S05]  /*c4ef0*/  IMAD.X R57, R4, 0x1, R37, P1 ;  /* 0x0000000104397824 */ /* 0x000fca00008e0625 */
[----:B------:R0:W-:Y:S02]  /*c4f00*/  STL.64 [R1+0x1040], R56 ;  /* 0x0010403801007387 */ /* 0x0001e40000100a00 */
[----:B0-----:R-:W-:Y:S02]  /*c4f10*/  F2FP.SATFINITE.E5M2.F32.PACK_AB_MERGE_C R56, R48, R58, RZ ;  /* 0x0000003a3038723e */ /* 0x001fe400048060ff */
[----:B------:R-:W4:Y:S04]  /*c4f20*/  LDL.LU R58, [R1+0x178] ;  /* 0x00017800013a7983 */ /* 0x000f280000300800 */
[----:B------:R-:W4:Y:S04]  /*c4f30*/  LDL.LU R48, [R1+0x17c] ;  /* 0x00017c0001307983 */ /* 0x000f280000300800 */
        /* <DEDUP_REMOVED lines=8> */
[----:B-1----:R-:W-:Y:S01]  /*c4fc0*/  IADD3 R56, P1, R3, R12, RZ ;  /* 0x0000000c03387210 */ /* 0x002fe20007f3e0ff */
[----:B------:R-:W-:Y:S04]  /*c4fd0*/  STL [R1+0x1fa4], R49 ;  /* 0x001fa43101007387 */ /* 0x000fe80000100800 */
[----:B------:R-:W-:Y:S01]  /*c4fe0*/  IMAD.X R57, R4, 0x1, R11, P1 ;  /* 0x0000000104397824 */ /* 0x000fe200008e060b */
[----:B------:R-:W-:Y:S04]  /*c4ff0*/  STL [R1+0x1fbc], R0 ;  /* 0x001fbc0001007387 */ /* 0x000fe80000100800 */
[----:B------:R0:W-:Y:S04]  /*c5000*/  STL.64 [R1+0x1030], R56 ;  /* 0x0010303801007387 */ /* 0x0001e80000100a00 */
        /* <DEDUP_REMOVED lines=9> */
[----:B--2---:R-:W-:-:S02]  /*c50a0*/  F2FP.SATFINITE.E5M2.F32.PACK_AB_MERGE_C R9, R9, R8, RZ ;  /* 0x000000080909723e */ /* 0x004fc400048060ff */
[----:B------:R-:W-:-:S03]  /*c50b0*/  IADD3 R8, P1, R3, R10, RZ ;  /* 0x0000000a03087210 */ /* 0x000fc60007f3e0ff */
[----:B------:R0:W-:Y:S02]  /*c50c0*/  STL [R1+0x1fb8], R9 ;  /* 0x001fb80901007387 */ /* 0x0001e40000100800 */
[----:B0-----:R-:W-:Y:S01]  /*c50d0*/  IMAD.X R9, R4, 0x1, R7, P1 ;  /* 0x0000000104097824 */ /* 0x001fe200008e0607 */
[----:B---3--:R-:W-:-:S05]  /*c50e0*/  F2FP.SATFINITE.E5M2.F32.PACK_AB_MERGE_C R40, R41, R40, RZ ;  /* 0x000000282928723e */ /* 0x008fca00048060ff */
[----:B------:R0:W-:Y:S04]  /*c50f0*/  STL [R1+0x1fdc], R40 ;  /* 0x001fdc2801007387 */ /* 0x0001e80000100800 */
[----:B------:R1:W-:Y:S01]  /*c5100*/  STL.64 [R1+0x1028], R8 ;  /* 0x0010280801007387 */ /* 0x0003e20000100a00 */
[----:B----4-:R-:W-:Y:S02]  /*c5110*/  F2FP.SATFINITE.E5M2.F32.PACK_AB_MERGE_C R41, R43, R42, RZ ;  /* 0x0000002a2b29723e */ /* 0x010fe400048060ff */
        /* <DEDUP_REMOVED lines=9> */
[----:B------:R-:W-:Y:S04]  /*c51b0*/  STL [R1+0x2004], R41 ;  /* 0x0020042901007387 */ /* 0x000fe80000100800 */
[----:B------:R-:W-:Y:S01]  /*c51c0*/  IMAD.X R9, R4, 0x1, R35, P1 ;  /* 0x0000000104097824 */ /* 0x000fe200008e0623 */
[----:B------:R-:W-:Y:S04]  /*c51d0*/  STL [R1+0x2000], R40 ;  /* 0x0020002801007387 */ /* 0x000fe80000100800 */
[----:B------:R0:W-:Y:S02]  /*c51e0*/  STL.64 [R1+0x1018], R8 ;  /* 0x0010180801007387 */ /* 0x0001e40000100a00 */
[----:B0-----:R-:W-:-:S02]  /*c51f0*/  F2FP.SATFINITE.E5M2.F32.PACK_AB_MERGE_C R8, R61, R51, RZ ;  /* 0x000000333d08723e */ /* 0x001fc400048060ff */
[----:B------:R-:W2:Y:S04]  /*c5200*/  LDL.LU R51, [R1+0x110] ;  /* 0x0001100001337983 */ /* 0x000ea80000300800 */
[----:B------:R-:W2:Y:S04]  /*c5210*/  LDL.LU R61, [R1+0x114] ;  /* 0x00011400013d7983 */ /* 0x000ea80000300800 */
[----:B------:R0:W-:Y:S04]  /*c5220*/  STL [R1+0x2014], R8 ;  /* 0x0020140801007387 */ /* 0x0001e80000100800 */
[----:B------:R-:W3:Y:S04]  /*c5230*/  LDL.LU R44, [R1+0x118] ;  /* 0x00011800012c7983 */ /* 0x000ee80000300800 */
[----:B------:R-:W3:Y:S01]  /*c5240*/  LDL.LU R45, [R1+0x11c] ;  /* 0x00011c00012d7983 */ /* 0x000ee20000300800 */
[----:B0-----:R-:W-:-:S05]  /*c5250*/  F2FP.SATFINITE.E5M2.F32.PACK_AB_MERGE_C R8, R48, R58, RZ ;  /* 0x0000003a3008723e */ /* 0x001fca00048060ff */
[----:B------:R0:W-:Y:S04]  /*c5260*/  STL [R1+0x2010], R8 ;  /* 0x0020100801007387 */ /* 0x0001e80000100800 */
[----:B------:R-:W4:Y:S04]  /*c5270*/  LDL.LU R47, [R1+0x40] ;  /* 0x00004000012f7983 */ /* 0x000f280000300800 */
[----:B------:R-:W4:Y:S01]  /*c5280*/  LDL.LU R58, [R1+0x44] ;  /* 0x00004400013a7983 */ /* 0x000f220000300800 */
[----:B0-----:R-:W-:-:S03]  /*c5290*/  IADD3 R8, P1, R3, R34, RZ ;  /* 0x0000002203087210 */ /* 0x001fc60007f3e0ff */
[----:B------:R-:W4:Y:S02]  /*c52a0*/  LDL.LU R52, [R1+0xf0] ;  /* 0x0000f00001347983 */ /* 0x000f240000300800 */
[----:B------:R-:W-:Y:S02]  /*c52b0*/  IMAD.X R9, R4, 0x1, R33, P1 ;  /* 0x0000000104097824 */ /* 0x000fe400008e0621 */
[----:B------:R-:W4:Y:S04]  /*c52c0*/  LDL.LU R48, [R1+0xf4] ;  /* 0x0000f40001307983 */ /* 0x000f280000300800 */
[----:B------:R0:W-:Y:S02]  /*c52d0*/  STL.64 [R1+0x1010], R8 ;  /* 0x0010100801007387 */ /* 0x0001e40000100a00 */
[----:B0-----:R-:W-:-:S05]  /*c52e0*/  IADD3 R8, P1, R3, R32, RZ ;  /* 0x0000002003087210 */ /* 0x001fca0007f3e0ff */
[----:B------:R-:W-:Y:S01]  /*c52f0*/  IMAD.X R9, R4, 0x1, R31, P1 ;  /* 0x0000000104097824 */ /* 0x000fe200008e061f */
[----:B------:R-:W-:-:S05]  /*c5300*/  F2FP.SATFINITE.E5M2.F32.PACK_AB_MERGE_C R2, R2, R57, RZ ;  /* 0x000000390202723e */ /* 0x000fca00048060ff */
[----:B------:R0:W-:Y:S02]  /*c5310*/  STL [R1+0x57e8], R2 ;  /* 0x0057e80201007387 */ /* 0x0001e40000100800 */
[----:B0-----:R-:W-:-:S05]  /*c5320*/  F2FP.SATFINITE.E5M2.F32.PACK_AB_MERGE_C R2, R49, R60, RZ ;  /* 0x0000003c3102723e */ /* 0x001fca00048060ff */
[----:B------:R0:W-:Y:S04]  /*c5330*/  STL [R1+0x2018], R2 ;  /* 0x0020180201007387 */ /* 0x0001e80000100800 */
[----:B------:R1:W-:Y:S01]  /*c5340*/  STL.64 [R1+0x1008], R8 ;  /* 0x0010080801007387 */ /* 0x0003e20000100a00 */
[----:B------:R-:W-:Y:S02]  /*c5350*/  F2FP.SATFINITE.E5M2.F32.PACK_AB_MERGE_C R0, R0, R50, RZ ;  /* 0x000000320000723e */ /* 0x000fe400048060ff */
[----:B0-----:R-:W-:Y:S02]  /*c5360*/  F2FP.SATFINITE.E5M2.F32.PACK_AB_MERGE_C R2, R53, R59, RZ ;  /* 0x0000003b3502723e */ /* 0x001fe400048060ff */
[----:B-1----:R-:W-:-:S03]  /*c5370*/  IADD3 R8, P1, R3, R30, RZ ;  /* 0x0000001e03087210 */ /* 0x002fc60007f3e0ff */
[----:B------:R-:W-:Y:S02]  /*c5380*/  STL [R1+0x1e88], R2 ;  /* 0x001e880201007387 */ /* 0x000fe40000100800 */
[----:B------:R-:W-:Y:S02]  /*c5390*/  IMAD.X R9, R4, 0x1, R29, P1 ;  /* 0x0000000104097824 */ /* 0x000fe400008e061d */
[----:B------:R-:W-:Y:S04]  /*c53a0*/  STL [R1+0x2024], R0 ;  /* 0x0020240001007387 */ /* 0x000fe80000100800 */
[----:B------:R-:W4:Y:S04]  /*c53b0*/  LDL.LU R59, [R1+0xf8] ;  /* 0x0000f800013b7983 */ /* 0x000f280000300800 */
[----:B------:R-:W4:Y:S04]  /*c53c0*/  LDL.LU R49, [R1+0xfc] ;  /* 0x0000fc0001317983 */ /* 0x000f280000300800 */
        /* <DEDUP_REMOVED lines=13> */
[----:B------:R-:W2:Y:S04]  /*c54a0*/  LDL.LU R61, [R1+0x9c] ;  /* 0x00009c00013d7983 */ /* 0x000ea80000300800 */
[----:B------:R3:W-:Y:S02]  /*c54b0*/  STL [R1+0x86c], R2 ;  /* 0x00086c0201007387 */ /* 0x0007e40000100800 */
[----:B---3--:R-:W-:-:S02]  /*c54c0*/  F2FP.SATFINITE.E5M2.F32.PACK_AB_MERGE_C R2, R45, R44, RZ ;  /* 0x0000002c2d02723e */ /* 0x008fc400048060ff */
[----:B------:R-:W-:-:S05]  /*c54d0*/  IADD3 R44, P1, R3, R28, RZ ;  /* 0x0000001c032c7210 */ /* 0x000fca0007f3e0ff */
[----:B------:R-:W-:Y:S01]  /*c54e0*/  IMAD.X R45, R4, 0x1, R27, P1 ;  /* 0x00000001042d7824 */ /* 0x000fe200008e061b */
[----:B------:R0:W-:Y:S04]  /*c54f0*/  STL [R1+0x2028], R2 ;  /* 0x0020280201007387 */ /* 0x0001e80000100800 */
[----:B------:R4:W-:Y:S04]  /*c5500*/  STL.64 [R1+0xff8], R44 ;  /* 0x000ff82c01007387 */ /* 0x0009e80000100a00 */
[----:B0-----:R-:W3:Y:S04]  /*c5510*/  LDL.LU R2, [R1+0x74] ;  /* 0x0000740001027983 */ /* 0x001ee80000300800 */
[----:B------:R-:W3:Y:S01]  /*c5520*/  LDL.LU R54, [R1+0x78] ;  /* 0x0000780001367983 */ /* 0x000ee20000300800 */
[----:B----4-:R-:W-:-:S05]  /*c5530*/  F2FP.SATFINITE.E5M2.F32.PACK_AB_MERGE_C R44, R58, R47, RZ ;  /* 0x0000002f3a2c723e */ /* 0x010fca00048060ff */
[----:B------:R0:W-:Y:S04]  /*c5540*/  STL [R1+0x5360], R44 ;  /* 0x0053602c01007387 */ /* 0x0001e80000100800 */
[----:B------:R-:W4:Y:S04]  /*c5550*/  LDL.LU R58, [R1+0x7c] ;  /* 0x00007c00013a7983 */ /* 0x000f280000300800 */
[----:B------:R-:W4:Y:S01]  /*c5560*/  LDL.LU R55, [R1+0x50] ;  /* 0x0000500001377983 */ /* 0x000f220000300800 */
[----:B0-----:R-:W-:-:S03]  /*c5570*/  F2FP.SATFINITE.E5M2.F32.PACK_AB_MERGE_C R44, R48, R52, RZ ;  /* 0x00000034302c723e */ /* 0x001fc600048060ff */
[----:B------:R-:W4:Y:S04]  /*c5580*/  LDL.LU R57, [R1+0x54] ;  /* 0x0000540001397983 */ /* 0x000f280000300800 */
[----:B------:R0:W-:Y:S02]  /*c5590*/  STL [R1+0x750], R44 ;  /* 0x0007502c01007387 */ /* 0x0001e40000100800 */
[----:B0-----:R-:W-:-:S05]  /*c55a0*/  IADD3 R44, P1, R3, R26, RZ ;  /* 0x0000001a032c7210 */ /* 0x001fca0007f3e0ff */
[----:B------:R-:W-:-:S05]  /*c55b0*/  IMAD.X R45, R4, 0x1, R25, P1 ;  /* 0x00000001042d7824 */ /* 0x000fca00008e0619 */
[----:B------:R0:W-:Y:S04]  /*c55c0*/  STL.64 [R1+0xff0], R44 ;  /* 0x000ff02c01007387 */ /* 0x0001e80000100a00 */
[----:B0-----:R-:W4:Y:S04]  /*c55d0*/  LDL.LU R44, [R1+0x58] ;  /* 0x00005800012c7983 */ /* 0x001f280000300800 */
[----:B------:R-:W4:Y:S04]  /*c55e0*/  LDL.LU R45, [R1+0x5c] ;  /* 0x00005c00012d7983 */ /* 0x000f280000300800 */
[----:B------:R-:W4:Y:S04]  /*c55f0*/  LDL.LU R47, [R1+0x48] ;  /* 0x00004800012f7983 */ /* 0x000f280000300800 */
[----:B------:R-:W4:Y:S04]  /*c5600*/  LDL.LU R52, [R1+0x4c] ;  /* 0x00004c0001347983 */ /* 0x000f280000300800 */
[----:B------:R-:W4:Y:S01]  /*c5610*/  LDL.LU R48, [R1+0x10c] ;  /* 0x00010c0001307983 */ /* 0x000f220000300800 */
[----:B------:R-:W-:-:S03]  /*c5620*/  F2FP.SATFINITE.E5M2.F32.PACK_AB_MERGE_C R49, R49, R59, RZ ;  /* 0x0000003b3131723e */ /* 0x000fc600048060ff */
[----:B------:R-:W4:Y:S04]  /*c5630*/  LDL.LU R59, [R1+0x59e0] ;  /* 0x0059e000013b7983 */ /* 0x000f280000300800 */
[----:B------:R0:W-:Y:S04]  /*c5640*/  STL [R1+0x202c], R49 ;  /* 0x00202c3101007387 */ /* 0x0001e80000100800 */
[----:B0-----:R-:W4:Y:S01]  /*c5650*/  LDL.LU R49, [R1+0x30] ;  /* 0x0000300001317983 */ /* 0x001f220000300800 */
[----:B------:R-:W-:Y:S02]  /*c5660*/  F2FP.SATFINITE.E5M2.F32.PACK_AB_MERGE_C R9, R9, R8, RZ ;  /* 0x000000080909723e */ /* 0x000fe400048060ff */
[----:B------:R-:W-:-:S03]  /*c5670*/  IADD3 R8, P1, R3, R24, RZ ;  /* 0x0000001803087210 */ /* 0x000fc60007f3e0ff */
[----:B------:R0:W-:Y:S01]  /*c5680*/  STL [R1+0x6b4], R9 ;  /* 0x0006b40901007387 */ /* 0x0001e20000100800 */
[----:B------:R-:W-:Y:S01]  /*c5690*/  F2FP.SATFINITE.E5M2.F32.PACK_AB_MERGE_C R0, R0, R53, RZ ;  /* 0x000000350000723e */ /* 0x000fe200048060ff */
[----:B0-----:R-:W-:Y:S01]  /*c56a0*/  IMAD.X R9, R4, 0x1, R23, P1 ;  /* 0x0000000104097824 */ /* 0x001fe200008e0617 */
[----:B------:R-:W-:Y:S02]  /*c56b0*/  F2FP.SATFINITE.E5M2.F32.PACK_AB_MERGE_C R41, R41, R40, RZ ;  /* 0x000000282929723e */ /* 0x000fe400048060ff */
[----:B------:R-:W-:Y:S02]  /*c56c0*/  IADD3 R40, P1, R3, R22, RZ ;  /* 0x0000001603287210 */ /* 0x000fe40007f3e0ff */
[----:B------:R0:W-:Y:S01]  /*c56d0*/  STL.64 [R1+0xfe8], R8 ;  /* 0x000fe80801007387 */ /* 0x0001e20000100a00 */
[----:B------:R-:W-:-:S03]  /*c56e0*/  F2FP.SATFINITE.E5M2.F32.PACK_AB_MERGE_C R43, R43, R42, RZ ;  /* 0x0000002a2b2b723e */ /* 0x000fc600048060ff */
[----:B0-----:R-:W4:Y:S04]  /*c56f0*/  LDL.LU.64 R8, [R1+0x59d8] ;  /* 0x0059d80001087983 */ /* 0x001f280000300a00 */
[----:B------:R-:W4:Y:S04]  /*c5700*/  LDL.LU R53, [R1+0x59d4] ;  /* 0x0059d40001357983 */ /* 0x000f280000300800 */
[----:B------:R0:W-:Y:S04]  /*c5710*/  STL [R1+0x2034], R0 ;  /* 0x0020340001007387 */ /* 0x0001e80000100800 */
[----:B0-----:R-:W4:Y:S04]  /*c5720*/  LDL.LU R0, [R1+0x59d0] ;  /* 0x0059d00001007983 */ /* 0x001f280000300800 */
[----:B------:R0:W-:Y:S01]  /*c5730*/  STL [R1+0x67c], R41 ;  /* 0x00067c2901007387 */ /* 0x0001e20000100800 */
[----:B------:R-:W-:Y:S01]  /*c5740*/  F2FP.SATFINITE.E5M2.F32.PACK_AB_MERGE_C R50, R50, R60, RZ ;  /* 0x0000003c3232723e */ /* 0x000fe200048060ff */
[----:B0-----:R-:W-:Y:S01]  /*c5750*/  IMAD.X R41, R4, 0x1, R21, P1 ;  /* 0x0000000104297824 */ /* 0x001fe200008e0615 */
[----:B------:R-:W-:-:S04]  /*c5760*/  IADD3 R42, P1, R3, R20, RZ ;  /* 0x00000014032a7210 */ /* 0x000fc80007f3e0ff */
[----:B------:R0:W-:Y:S04]  /*c5770*/  STL.64 [R1+0xfe0], R40 ;  /* 0x000fe02801007387 */ /* 0x0001e80000100a00 */
[----:B0-----:R-:W4:Y:S04]  /*c5780*/  LDL.LU.64 R40, [R1+0x59c8] ;  /* 0x0059c80001287983 */ /* 0x001f280000300a00 */
[----:B------:R0:W-:Y:S04]  /*c5790*/  STL [R1+0x5294], R43 ;  /* 0x0052942b01007387 */ /* 0x0001e80000100800 */
[----:B------:R-:W-:Y:S01]  /*c57a0*/  STL [R1+0x660], R50 ;  /* 0x0006603201007387 */ /* 0x000fe20000100800 */
[----:B0-----:R-:W-:Y:S01]  /*c57b0*/  IMAD.X R43, R4, 0x1, R19, P1 ;  /* 0x00000001042b7824 */ /* 0x001fe200008e0613 */
[----:B------:R-:W-:-:S04]  /*c57c0*/  IADD3 R60, P1, R3, R18, RZ ;  /* 0x00000012033c7210 */ /* 0x000fc80007f3e0ff */
[----:B------:R0:W-:Y:S04]  /*c57d0*/  STL.64 [R1+0xfd8], R42 ;  /* 0x000fd82a01007387 */ /* 0x0001e80000100a00 */
[----:B0-----:R-:W4:Y:S04]  /*c57e0*/  LDL.LU.64 R42, [R1+0x59c0] ;  /* 0x0059c000012a7983 */ /* 0x001f280000300a00 */
[----:B------:R-:W4:Y:S01]  /*c57f0*/  LDL.LU R50, [R1+0x120] ;  /* 0x0001200001327983 */ /* 0x000f220000300800 */
[----:B--2---:R-:W-:Y:S01]  /*c5800*/  F2FP.SATFINITE.E5M2.F32.PACK_AB_MERGE_C R51, R61, R51, RZ ;  /* 0x000000333d33723e */ /* 0x004fe200048060ff */
[----:B------:R-:W-:-:S04]  /*c5810*/  IMAD.X R61, R4, 0x1, R17, P1 ;  /* 0x00000001043d7824 */ /* 0x000fc800008e0611 */
[----:B------:R-:W-:Y:S04]  /*c5820*/  STL [R1+0x52b8], R51 ;  /* 0x0052b83301007387 */ /* 0x000fe80000100800 */
[----:B------:R0:W-:Y:S04]  /*c5830*/  STL.64 [R1+0xfd0], R60 ;  /* 0x000fd03c01007387 */ /* 0x0001e80000100a00 */
[----:B0-----:R-:W2:Y:S04]  /*c5840*/  LDL.LU R60, [R1+0x59b8] ;  /* 0x0059b800013c7983 */ /* 0x001ea80000300800 */
[----:B------:R-:W3:Y:S04]  /*c5850*/  LDL.LU R4, [R1+0x70] ;  /* 0x0000700001047983 */ /* 0x000ee80000300800 */
[----:B------:R-:W2:Y:S04]  /*c5860*/  LDL.LU R61, [R1+0x34] ;  /* 0x00003400013d7983 */ /* 0x000ea80000300800 */
[----:B------:R-:W2:Y:S01]  /*c5870*/  LDL.LU R51, [R1+0xa8] ;  /* 0x0000a80001337983 */ /* 0x000ea20000300800 */
[----:B------:R-:W-:Y:S01]  /*c5880*/  VIADD R3, R3, UR6 ;  /* 0x0000000603037c36 */ /* 0x000fe20008000000 */
[----:B------:R-:W-:Y:S01]  /*c5890*/  ULDC UR6, c[0x0][0x248] ;  /* 0x0000920000067ab9 */ /* 0x000fe20000000800 */
[----:B---3--:R-:W-:-:S02]  /*c58a0*/  F2FP.SATFINITE.E5M2.F32.PACK_AB_MERGE_C R4, R2, R4, RZ ;  /* 0x000000040204723e */ /* 0x008fc400048060ff */
[----:B----4-:R-:W-:Y:S02]  /*c58b0*/  F2FP.SATFINITE.E5M2.F32.PACK_AB_MERGE_C R2, R58, R54, RZ ;  /* 0x000000363a02723e */ /* 0x010fe400048060ff */
[----:B------:R-:W3:Y:S01]  /*c58c0*/  LDL.LU R58, [R1+0xc] ;  /* 0x00000c00013a7983 */ /* 0x000ee20000300800 */
[----:B------:R-:W-:-:S03]  /*c58d0*/  IADD3 R54, P1, R3, R16, RZ ;  /* 0x0000001003367210 */ /* 0x000fc60007f3e0ff */
[----:B------:R0:W-:Y:S04]  /*c58e0*/  STL [R1+0x64c], R4 ;  /* 0x00064c0401007387 */ /* 0x0001e80000100800 */
[----:B------:R1:W-:Y:S01]  /*c58f0*/  STL [R1+0x52e0], R2 ;  /* 0x0052e00201007387 */ /* 0x0003e20000100800 */
[----:B0-----:R-:W-:Y:S02]  /*c5900*/  SHF.R.S32.HI R4, RZ, 0x1f, R3 ;  /* 0x0000001fff047819 */ /* 0x001fe40000011403 */
[----:B-1----:R-:W-:-:S03]  /*c5910*/  F2FP.SATFINITE.E5M2.F32.PACK_AB_MERGE_C R2, R57, R55, RZ ;  /* 0x000000373902723e */ /* 0x002fc600048060ff */
[----:B------:R-:W-:Y:S01]  /*c5920*/  IMAD.X R55, R4, 0x1, R38, P1 ;  /* 0x0000000104377824 */ /* 0x000fe200008e0626 */
[----:B------:R-:W-:Y:S02]  /*c5930*/  F2FP.SATFINITE.E5M2.F32.PACK_AB_MERGE_C R45, R45, R44, RZ ;  /* 0x0000002c2d2d723e */ /* 0x000fe400048060ff */
[----:B------:R-:W-:Y:S01]  /*c5940*/  F2FP.SATFINITE.E5M2.F32.PACK_AB_MERGE_C R44, R52, R47, RZ ;  /* 0x0000002f342c723e */ /* 0x000fe200048060ff */
[----:B------:R0:W-:Y:S04]  /*c5950*/  STL [R1+0x640], R2 ;  /* 0x0006400201007387 */ /* 0x0001e80000100800 */
[----:B------:R1:W-:Y:S01]  /*c5960*/  STL.64 [R1+0xfc8], R54 ;  /* 0x000fc83601007387 */ /* 0x0003e20000100a00 */
[----:B0-----:R-:W-:-:S03]  /*c5970*/  LOP3.LUT R2, R48, 0xffff, RZ, 0xc0, !PT ;  /* 0x0000ffff30027812 */ /* 0x001fc600078ec0ff */
[----:B-1----:R-:W4:Y:S04]  /*c5980*/  LDL.LU.64 R54, [R1+0x59b0] ;  /* 0x0059b00001367983 */ /* 0x002f280000300a00 */
[----:B------:R0:W-:Y:S04]  /*c5990*/  STL [R1+0x52e8], R45 ;  /* 0x0052e82d01007387 */ /* 0x0001e80000100800 */
[----:B------:R1:W-:Y:S01]  /*c59a0*/  STL [R1+0x534c], R44 ;  /* 0x00534c2c01007387 */ /* 0x0003e20000100800 */
[----:B0-----:R-:W-:Y:S02]  /*c59b0*/  LOP3.LUT R45, R8, 0xffff, RZ, 0xc0, !PT ;  /* 0x0000ffff082d7812 */ /* 0x001fe400078ec0ff */
[----:B-1----:R-:W-:-:S02]  /*c59c0*/  LOP3.LUT R44, R49, 0xffff, RZ, 0xc0, !PT ;  /* 0x0000ffff312c7812 */ /* 0x002fc400078ec0ff */
[----:B------:R-:W-:Y:S02]  /*c59d0*/  PRMT R8, R45, 0x3340, R0 ;  /* 0x000033402d087816 */ /* 0x000fe40000000000 */
[----:B------:R-:W-:Y:S02]  /*c59e0*/  PRMT R47, R2, 0x3340, R44 ;  /* 0x00003340022f7816 */ /* 0x000fe4000000002c */
[----:B------:R-:W-:Y:S02]  /*c59f0*/  SHF.R.U32.HI R2, RZ, 0x8, R2 ;  /* 0x00000008ff027819 */ /* 0x000fe40000011602 */
[----:B------:R-:W-:Y:S02]  /*c5a00*/  PRMT R8, R47, 0x5410, R8 ;  /* 0x000054102f087816 */ /* 0x000fe40000000008 */
[----:B------:R-:W-:Y:S02]  /*c5a10*/  SHF.R.U32.HI R44, RZ, 0x8, R44 ;  /* 0x00000008ff2c7819 */ /* 0x000fe4000001162c */
[----:B------:R-:W-:Y:S01]  /*c5a20*/  IADD3 R48, P1, R3, R15, RZ ;  /* 0x0000000f03307210 */ /* 0x000fe20007f3e0ff */
[----:B------:R0:W-:Y:S01]  /*c5a30*/  STL [R1+0x5628], R8 ;  /* 0x0056280801007387 */ /* 0x0001e20000100800 */
[----:B------:R-:W-:-:S02]  /*c5a40*/  LOP3.LUT R2, R2, 0xffff, RZ, 0xc0, !PT ;  /* 0x0000ffff02027812 */ /* 0x000fc400078ec0ff */
[----:B------:R-:W-:Y:S01]  /*c5a50*/  LOP3.LUT R44, R44, 0xffff, RZ, 0xc0, !PT ;  /* 0x0000ffff2c2c7812 */ /* 0x000fe200078ec0ff */
[----:B------:R-:W-:Y:S01]  /*c5a60*/  IMAD.X R49, R4, 0x1, R37, P1 ;  /* 0x0000000104317824 */ /* 0x000fe200008e0625 */
[----:B0-----:R-:W-:Y:S02]  /*c5a70*/  SHF.R.U32.HI R8, RZ, 0x8, R45 ;  /* 0x00000008ff087819 */ /* 0x001fe4000001162d */
[----:B------:R-:W-:Y:S02]  /*c5a80*/  PRMT R2, R2, 0x3340, R44 ;  /* 0x0000334002027816 */ /* 0x000fe4000000002c */
[----:B------:R-:W-:Y:S01]  /*c5a90*/  LOP3.LUT R8, R8, 0xffff, RZ, 0xc0, !PT ;  /* 0x0000ffff08087812 */ /* 0x000fe200078ec0ff */
[----:B------:R0:W-:Y:S01]  /*c5aa0*/  STL.64 [R1+0xec8], R48 ;  /* 0x000ec83001007387 */ /* 0x0001e20000100a00 */
[----:B------:R-:W-:Y:S02]  /*c5ab0*/  LOP3.LUT R57, R50, 0xffff, RZ, 0xc0, !PT ;  /* 0x0000ffff32397812 */ /* 0x000fe400078ec0ff */
[----:B------:R-:W-:-:S02]  /*c5ac0*/  PRMT R8, R8, 0x3340, R0 ;  /* 0x0000334008087816 */ /* 0x000fc40000000000 */
[----:B--2---:R-:W-:Y:S02]  /*c5ad0*/  LOP3.LUT R61, R61, 0xffff, RZ, 0xc0, !PT ;  /* 0x0000ffff3d3d7812 */ /* 0x004fe400078ec0ff */
[----:B------:R-:W-:Y:S01]  /*c5ae0*/  LOP3.LUT R50, R9, 0xffff, RZ, 0xc0, !PT ;  /* 0x0000ffff09327812 */ /* 0x000fe200078ec0ff */
[----:B0-----:R-:W2:Y:S04]  /*c5af0*/  LDL.LU.64 R48, [R1+0x59a8] ;  /* 0x0059a80001307983 */ /* 0x001ea80000300a00 */
[----:B------:R0:W-:Y:S01]  /*c5b00*/  STL [R1+0x788], R2 ;  /* 0x0007880201007387 */ /* 0x0001e20000100800 */
[----:B------:R-:W-:-:S03]  /*c5b10*/  PRMT R9, R57, 0x3340, R61 ;  /* 0x0000334039097816 */ /* 0x000fc6000000003d */
[----:B------:R1:W-:Y:S04]  /*c5b20*/  STL [R1+0x250], R8 ;  /* 0x0002500801007387 */ /* 0x0003e80000100800 */
[----:B------:R-:W4:Y:S01]  /*c5b30*/  LDL.LU R45, [R1+0xac] ;  /* 0x0000ac00012d7983 */ /* 0x000f220000300800 */
[----:B0-----:R-:W-:-:S03]  /*c5b40*/  LOP3.LUT R2, R42, 0xffff, RZ, 0xc0, !PT ;  /* 0x0000ffff2a027812 */ /* 0x001fc600078ec0ff */
[----:B------:R-:W2:Y:S01]  /*c5b50*/  LDL.LU R44, [R1+0x10] ;  /* 0x00001000012c7983 */ /* 0x000ea20000300800 */
[----:B-1----:R-:W-:-:S04]  /*c5b60*/  PRMT R8, R2, 0x3340, R0 ;  /* 0x0000334002087816 */ /* 0x002fc80000000000 */
[----:B------:R-:W-:-:S05]  /*c5b70*/  PRMT R8, R9, 0x5410, R8 ;  /* 0x0000541009087816 */ /* 0x000fca0000000008 */
[----:B------:R0:W-:Y:S04]  /*c5b80*/  STL [R1+0x5624], R8 ;  /* 0x0056240801007387 */ /* 0x0001e80000100800 */
[----:B------:R-:W2:Y:S04]  /*c5b90*/  LDL.LU R47, [R1+0x210] ;  /* 0x00021000012f7983 */ /* 0x000ea80000300800 */
[----:B------:R-:W2:Y:S01]  /*c5ba0*/  LDL.LU R52, [R1+0x1c0] ;  /* 0x0001c00001347983 */ /* 0x000ea20000300800 */
[----:B------:R-:W-:Y:S02]  /*c5bb0*/  LOP3.LUT R51, R51, 0xffff, RZ, 0xc0, !PT ;  /* 0x0000ffff33337812 */ /* 0x000fe400078ec0ff */
[----:B0-----:R-:W-:-:S02]  /*c5bc0*/  PRMT R8, R50, 0x3340, R0 ;  /* 0x0000334032087816 */ /* 0x001fc40000000000 */
[----:B------:R-:W-:Y:S02]  /*c5bd0*/  SHF.R.U32.HI R57, RZ, 0x8, R57 ;  /* 0x00000008ff397819 */ /* 0x000fe40000011639 */
[----:B---3--:R-:W-:Y:S02]  /*c5be0*/  LOP3.LUT R42, R58, 0xffff, RZ, 0xc0, !PT ;  /* 0x0000ffff3a2a7812 */ /* 0x008fe400078ec0ff */
[----:B------:R-:W3:Y:S02]  /*c5bf0*/  LDL.LU R58, [R1+0x200] ;  /* 0x00020000013a7983 */ /* 0x000ee40000300800 */
[----:B------:R-:W-:-:S04]  /*c5c00*/  PRMT R9, R51, 0x3340, R42 ;  /* 0x0000334033097816 */ /* 0x000fc8000000002a */
[----:B------:R-:W-:Y:S02]  /*c5c10*/  PRMT R9, R9, 0x5410, R8 ;  /* 0x0000541009097816 */ /* 0x000fe40000000008 */
[----:B------:R-:W-:-:S03]  /*c5c20*/  IADD3 R8, P1, R3, R14, RZ ;  /* 0x0000000e03087210 */ /* 0x000fc60007f3e0ff */
[----:B------:R0:W-:Y:S01]  /*c5c30*/  STL [R1+0x5620], R9 ;  /* 0x0056200901007387 */ /* 0x0001e20000100800 */
[----:B------:R-:W-:Y:S01]  /*c5c40*/  SHF.R.U32.HI R51, RZ, 0x8, R51 ;  /* 0x00000008ff337819 */ /* 0x000fe20000011633 */
[----:B0-----:R-:W-:-:S05]  /*c5c50*/  IMAD.X R9, R4, 0x1, R13, P1 ;  /* 0x0000000104097824 */ /* 0x001fca00008e060d */
[----:B------:R0:W-:Y:S01]  /*c5c60*/  STL.64 [R1+0xfc0], R8 ;  /* 0x000fc00801007387 */ /* 0x0001e20000100a00 */
[----:B------:R-:W-:Y:S02]  /*c5c70*/  LOP3.LUT R51, R51, 0xffff, RZ, 0xc0, !PT ;  /* 0x0000ffff33337812 */ /* 0x000fe400078ec0ff */
[----:B0-----:R-:W-:Y:S02]  /*c5c80*/  SHF.R.U32.HI R9, RZ, 0x8, R61 ;  /* 0x00000008ff097819 */ /* 0x001fe4000001163d */
[----:B------:R-:W-:Y:S02]  /*c5c90*/  SHF.R.U32.HI R8, RZ, 0x8, R42 ;  /* 0x00000008ff087819 */ /* 0x000fe4000001162a */
[----:B------:R-:W-:Y:S02]  /*c5ca0*/  LOP3.LUT R42, R57, 0xffff, RZ, 0xc0, !PT ;  /* 0x0000ffff392a7812 */ /* 0x000fe400078ec0ff */
[----:B------:R-:W-:Y:S02]  /*c5cb0*/  LOP3.LUT R9, R9, 0xffff, RZ, 0xc0, !PT ;  /* 0x0000ffff09097812 */ /* 0x000fe400078ec0ff */
[----:B------:R-:W-:-:S02]  /*c5cc0*/  LOP3.LUT R8, R8, 0xffff, RZ, 0xc0, !PT ;  /* 0x0000ffff08087812 */ /* 0x000fc400078ec0ff */
[----:B------:R-:W-:Y:S02]  /*c5cd0*/  PRMT R57, R42, 0x3340, R9 ;  /* 0x000033402a397816 */ /* 0x000fe40000000009 */
[----:B------:R-:W-:Y:S02]  /*c5ce0*/  PRMT R42, R51, 0x3340, R8 ;  /* 0x00003340332a7816 */ /* 0x000fe40000000008 */
[----:B------:R-:W-:Y:S01]  /*c5cf0*/  IADD3 R8, P1, R3, R12, RZ ;  /* 0x0000000c03087210 */ /* 0x000fe20007f3e0ff */
[----:B------:R-:W-:Y:S04]  /*c5d00*/  STL [R1+0x784], R57 ;  /* 0x0007843901007387 */ /* 0x000fe80000100800 */
[----:B------:R-:W-:Y:S01]  /*c5d10*/  IMAD.X R9, R4, 0x1, R11, P1 ;  /* 0x0000000104097824 */ /* 0x000fe200008e060b */
[----:B------:R-:W-:Y:S04]  /*c5d20*/  STL [R1+0x780], R42 ;  /* 0x0007802a01007387 */ /* 0x000fe80000100800 */
[----:B------:R0:W-:Y:S02]  /*c5d30*/  STL.64 [R1+0xfb8], R8 ;  /* 0x000fb80801007387 */ /* 0x0001e40000100a00 */
[----:B0-----:R-:W-:-:S02]  /*c5d40*/  SHF.R.U32.HI R8, RZ, 0x8, R50 ;  /* 0x00000008ff087819 */ /* 0x001fc40000011632 */
[----:B------:R-:W-:Y:S01]  /*c5d50*/  SHF.R.U32.HI R9, RZ, 0x8, R2 ;  /* 0x00000008ff097819 */ /* 0x000fe20000011602 */
[----:B------:R-:W3:Y:S01]  /*c5d60*/  LDL.LU R50, [R1+0x21c] ;  /* 0x00021c0001327983 */ /* 0x000ee20000300800 */
[----:B------:R-:W-:-:S03]  /*c5d70*/  LOP3.LUT R8, R8, 0xffff, RZ, 0xc0, !PT ;  /* 0x0000ffff08087812 */ /* 0x000fc600078ec0ff */
[----:B------:R-:W3:Y:S01]  /*c5d80*/  LDL.LU R51, [R1+0x1c8] ;  /* 0x0001c80001337983 */ /* 0x000ee20000300800 */
[----:B------:R-:W-:-:S05]  /*c5d90*/  PRMT R2, R8, 0x3340, R0 ;  /* 0x0000334008027816 */ /* 0x000fca0000000000 */
[----:B------:R0:W-:Y:S04]  /*c5da0*/  STL [R1+0x23c], R2 ;  /* 0x00023c0201007387 */ /* 0x0001e80000100800 */
[----:B------:R-:W3:Y:S01]  /*c5db0*/  LDL.LU R61, [R1+0x204] ;  /* 0x00020400013d7983 */ /* 0x000ee20000300800 */
[----:B------:R-:W-:Y:S02]  /*c5dc0*/  LOP3.LUT R9, R9, 0xffff, RZ, 0xc0, !PT ;  /* 0x0000ffff09097812 */ /* 0x000fe400078ec0ff */
[----:B------:R-:W-:Y:S02]  /*c5dd0*/  LOP3.LUT R8, R39, 0xffff, RZ, 0xc0, !PT ;  /* 0x0000ffff27087812 */ /* 0x000fe400078ec0ff */
[----:B0-----:R-:W-:-:S05]  /*c5de0*/  PRMT R2, R9, 0x3340, R0 ;  /* 0x0000334009027816 */ /* 0x001fca0000000000 */
[----:B------:R-:W-:Y:S01]  /*c5df0*/  STL [R1+0x240], R2 ;  /* 0x0002400201007387 */ /* 0x000fe20000100800 */
[----:B----4-:R-:W-:-:S03]  /*c5e00*/  LOP3.LUT R45, R45, 0xffff, RZ, 0xc0, !PT ;  /* 0x0000ffff2d2d7812 */ /* 0x010fc600078ec0ff */
[----:B------:R0:W-:Y:S01]  /*c5e10*/  STL [R1+0x5630], R8 ;  /* 0x0056300801007387 */ /* 0x0001e20000100800 */
[----:B--2---:R-:W-:-:S04]  /*c5e20*/  LOP3.LUT R44, R44, 0xffff, RZ, 0xc0, !PT ;  /* 0x0000ffff2c2c7812 */ /* 0x004fc800078ec0ff */
[----:B------:R-:W-:Y:S02]  /*c5e30*/  PRMT R9, R45, 0x3340, R44 ;  /* 0x000033402d097816 */ /* 0x000fe4000000002c */
[----:B0-----:R-:W-:Y:S02]  /*c5e40*/  PRMT R8, R8, 0x3340, R0 ;  /* 0x0000334008087816 */ /* 0x001fe40000000000 */
[----:B------:R-:W-:Y:S02]  /*c5e50*/  LOP3.LUT R42, R47, 0xffff, RZ, 0xc0, !PT ;  /* 0x0000ffff2f2a7812 */ /* 0x000fe400078ec0ff */
[----:B------:R-:W-:Y:S02]  /*c5e60*/  PRMT R47, R9, 0x5410, R8 ;  /* 0x00005410092f7816 */ /* 0x000fe40000000008 */
[----:B------:R-:W-:-:S04]  /*c5e70*/  LOP3.LUT R2, R52, 0xffff, RZ, 0xc0, !PT ;  /* 0x0000ffff34027812 */ /* 0x000fc800078ec0ff */
[----:B------:R-:W-:Y:S01]  /*c5e80*/  PRMT R8, R2, 0x3340, R0 ;  /* 0x0000334002087816 */ /* 0x000fe20000000000 */
[----:B------:R0:W-:Y:S01]  /*c5e90*/  STL [R1+0x561c], R47 ;  /* 0x00561c2f01007387 */ /* 0x0001e20000100800 */
[----:B---3--:R-:W-:-:S04]  /*c5ea0*/  LOP3.LUT R39, R58, 0xffff, RZ, 0xc0, !PT ;  /* 0x0000ffff3a277812 */ /* 0x008fc800078ec0ff */
[----:B------:R-:W-:-:S04]  /*c5eb0*/  PRMT R9, R42, 0x3340, R39 ;  /* 0x000033402a097816 */ /* 0x000fc80000000027 */
[----:B0-----:R-:W-:Y:S02]  /*c5ec0*/  PRMT R47, R9, 0x5410, R8 ;  /* 0x00005410092f7816 */ /* 0x001fe40000000008 */
[----:B------:R-:W-:-:S05]  /*c5ed0*/  IADD3 R8, P1, R3, R10, RZ ;  /* 0x0000000a03087210 */ /* 0x000fca0007f3e0ff */
[----:B------:R-:W-:Y:S01]  /*c5ee0*/  IMAD.X R9, R4, 0x1, R7, P1 ;  /* 0x0000000104097824 */ /* 0x000fe200008e0607 */
[----:B------:R-:W-:Y:S04]  /*c5ef0*/  STL [R1+0x5618], R47 ;  /* 0x0056182f01007387 */ /* 0x000fe80000100800 */
[----:B------:R0:W-:Y:S04]  /*c5f00*/  STL.64 [R1+0xfb0], R8 ;  /* 0x000fb00801007387 */ /* 0x0001e80000100a00 */
[----:B------:R-:W2:Y:S04]  /*c5f10*/  LDL.LU R57, [R1+0x208] ;  /* 0x0002080001397983 */ /* 0x000ea80000300800 */
[----:B------:R-:W3:Y:S04]  /*c5f20*/  LDL.LU R52, [R1+0x1ac] ;  /* 0x0001ac0001347983 */ /* 0x000ee80000300800 */
[----:B------:R-:W4:Y:S01]  /*c5f30*/  LDL.LU R58, [R1+0x1e0] ;  /* 0x0001e000013a7983 */ /* 0x000f220000300800 */
[----:B0-----:R-:W-:-:S02]  /*c5f40*/  SHF.R.U32.HI R9, RZ, 0x8, R45 ;  /* 0x00000008ff097819 */ /* 0x001fc4000001162d */
[----:B------:R-:W-:Y:S02]  /*c5f50*/  SHF.R.U32.HI R8, RZ, 0x8, R44 ;  /* 0x00000008ff087819 */ /* 0x000fe4000001162c */
[----:B------:R-:W-:Y:S02]  /*c5f60*/  SHF.R.U32.HI R45, RZ, 0x8, R42 ;  /* 0x00000008ff2d7819 */ /* 0x000fe4000001162a */
[----:B------:R-:W-:Y:S02]  /*c5f70*/  SHF.R.U32.HI R44, RZ, 0x8, R39 ;  /* 0x00000008ff2c7819 */ /* 0x000fe40000011627 */
[----:B------:R-:W-:Y:S02]  /*c5f80*/  LOP3.LUT R42, R9, 0xffff, RZ, 0xc0, !PT ;  /* 0x0000ffff092a7812 */ /* 0x000fe400078ec0ff */
[----:B------:R-:W-:Y:S02]  /*c5f90*/  LOP3.LUT R39, R8, 0xffff, RZ, 0xc0, !PT ;  /* 0x0000ffff08277812 */ /* 0x000fe400078ec0ff */
[----:B------:R-:W-:-:S02]  /*c5fa0*/  LOP3.LUT R9, R45, 0xffff, RZ, 0xc0, !PT ;  /* 0x0000ffff2d097812 */ /* 0x000fc400078ec0ff */
[----:B------:R-:W-:Y:S02]  /*c5fb0*/  LOP3.LUT R8, R44, 0xffff, RZ, 0xc0, !PT ;  /* 0x0000ffff2c087812 */ /* 0x000fe400078ec0ff */
[----:B------:R-:W-:Y:S02]  /*c5fc0*/  PRMT R39, R42, 0x3340, R39 ;  /* 0x000033402a277816 */ /* 0x000fe40000000027 */
[----:B------:R-:W-:-:S03]  /*c5fd0*/  PRMT R8, R9, 0x3340, R8 ;  /* 0x0000334009087816 */ /* 0x000fc60000000008 */
[----:B------:R-:W-:Y:S01]  /*c5fe0*/  STL [R1+0x5608], R39 ;  /* 0x0056082701007387 */ /* 0x000fe20000100800 */
[----:B------:R-:W-:-:S03]  /*c5ff0*/  IADD3 R44, P1, R3, R6, RZ ;  /* 0x00000006032c7210 */ /* 0x000fc60007f3e0ff */
[----:B------:R0:W-:Y:S02]  /*c6000*/  STL [R1+0x77c], R8 ;  /* 0x00077c0801007387 */ /* 0x0001e40000100800 */
[----:B------:R-:W-:Y:S01]  /*c6010*/  IMAD.X R45, R4, 0x1, R5, P1 ;  /* 0x00000001042d7824 */ /* 0x000fe200008e0605 */
[----:B------:R-:W-:Y:S02]  /*c6020*/  LOP3.LUT R42, R50, 0xffff, RZ, 0xc0, !PT ;  /* 0x0000ffff322a7812 */ /* 0x000fe400078ec0ff */
[----:B------:R-:W-:-:S04]  /*c6030*/  LOP3.LUT R47, R51, 0xffff, RZ, 0xc0, !PT ;  /* 0x0000ffff332f7812 */ /* 0x000fc800078ec0ff */
[----:B0-----:R-:W-:Y:S02]  /*c6040*/  PRMT R8, R47, 0x3340, R0 ;  /* 0x000033402f087816 */ /* 0x001fe40000000000 */
[----:B------:R-:W-:-:S04]  /*c6050*/  LOP3.LUT R39, R61, 0xffff, RZ, 0xc0, !PT ;  /* 0x0000ffff3d277812 */ /* 0x000fc800078ec0ff */
[----:B------:R-:W-:-:S04]  /*c6060*/  PRMT R9, R42, 0x3340, R39 ;  /* 0x000033402a097816 */ /* 0x000fc80000000027 */
[----:B------:R-:W-:-:S05]  /*c6070*/  PRMT R8, R9, 0x5410, R8 ;  /* 0x0000541009087816 */ /* 0x000fca0000000008 */
[----:B------:R-:W-:Y:S04]  /*c6080*/  STL [R1+0x5614], R8 ;  /* 0x0056140801007387 */ /* 0x000fe80000100800 */
[----:B------:R0:W-:Y:S04]  /*c6090*/  STL.64 [R1+0xfa8], R44 ;  /* 0x000fa82c01007387 */ /* 0x0001e80000100a00 */
[----:B0-----:R-:W4:Y:S04]  /*c60a0*/  LDL.LU R44, [R1+0x61c] ;  /* 0x00061c00012c7983 */ /* 0x001f280000300800 */
[----:B------:R-:W4:Y:S04]  /*c60b0*/  LDL.LU R45, [R1+0x5a4] ;  /* 0x0005a400012d7983 */ /* 0x000f280000300800 */
[----:B------:R-:W4:Y:S04]  /*c60c0*/  LDL.LU R50, [R1+0x5d0] ;  /* 0x0005d00001327983 */ /* 0x000f280000300800 */
[----:B------:R-:W4:Y:S04]  /*c60d0*/  LDL.LU R51, [R1+0x20c] ;  /* 0x00020c0001337983 */ /* 0x000f280000300800 */
[----:B------:R-:W4:Y:S01]  /*c60e0*/  LDL.LU R61, [R1+0x1e4] ;  /* 0x0001e400013d7983 */ /* 0x000f220000300800 */
[----:B------:R-:W-:-:S02]  /*c60f0*/  SHF.R.U32.HI R8, RZ, 0x8, R2 ;  /* 0x00000008ff087819 */ /* 0x000fc40000011602 */
[----:B------:R-:W-:Y:S02]  /*c6100*/  SHF.R.U32.HI R42, RZ, 0x8, R42 ;  /* 0x00000008ff2a7819 */ /* 0x000fe4000001162a */
[----:B------:R-:W-:Y:S02]  /*c6110*/  SHF.R.U32.HI R9, RZ, 0x8, R39 ;  /* 0x00000008ff097819 */ /* 0x000fe40000011627 */
[----:B------:R-:W-:Y:S02]  /*c6120*/  LOP3.LUT R8, R8, 0xffff, RZ, 0xc0, !PT ;  /* 0x0000ffff08087812 */ /* 0x000fe400078ec0ff */
[----:B------:R-:W-:Y:S02]  /*c6130*/  LOP3.LUT R39, R42, 0xffff, RZ, 0xc0, !PT ;  /* 0x0000ffff2a277812 */ /* 0x000fe400078ec0ff */
[----:B------:R-:W-:Y:S02]  /*c6140*/  LOP3.LUT R9, R9, 0xffff, RZ, 0xc0, !PT ;  /* 0x0000ffff09097812 */ /* 0x000fe400078ec0ff */
[----:B------:R-:W-:-:S02]  /*c6150*/  PRMT R8, R8, 0x3340, R0 ;  /* 0x0000334008087816 */ /* 0x000fc40000000000 */
[----:B------:R-:W-:-:S03]  /*c6160*/  PRMT R2, R39, 0x3340, R9 ;  /* 0x0000334027027816 */ /* 0x000fc60000000009 */
[----:B------:R-:W-:Y:S04]  /*c6170*/  STL [R1+0x228], R8 ;  /* 0x0002280801007387 */ /* 0x000fe80000100800 */
[----:B------:R3:W-:Y:S01]  /*c6180*/  STL [R1+0x778], R2 ;  /* 0x0007780201007387 */ /* 0x0007e20000100800 */
[----:B--2---:R-:W-:Y:S02]  /*c6190*/  LOP3.LUT R42, R57, 0xffff, RZ, 0xc0, !PT ;  /* 0x0000ffff392a7812 */ /* 0x004fe400078ec0ff */
[----:B---3--:R-:W-:Y:S02]  /*c61a0*/  LOP3.LUT R2, R52, 0xffff, RZ, 0xc0, !PT ;  /* 0x0000ffff34027812 */ /* 0x008fe400078ec0ff */
[----:B----4-:R-:W-:Y:S02]  /*c61b0*/  LOP3.LUT R39, R58, 0xffff, RZ, 0xc0, !PT ;  /* 0x0000ffff3a277812 */ /* 0x010fe400078ec0ff */
[----:B------:R-:W-:-:S02]  /*c61c0*/  PRMT R8, R2, 0x3340, R0 ;  /* 0x0000334002087816 */ /* 0x000fc40000000000 */
[----:B------:R-:W-:-:S04]  /*c61d0*/  PRMT R9, R42, 0x3340, R39 ;  /* 0x000033402a097816 */ /* 0x000fc80000000027 */
[----:B------:R-:W-:Y:S02]  /*c61e0*/  PRMT R52, R9, 0x5410, R8 ;  /* 0x0000541009347816 */ /* 0x000fe40000000008 */
[----:B------:R-:W-:-:S05]  /*c61f0*/  IADD3 R8, P1, R3, R36, RZ ;  /* 0x0000002403087210 */ /* 0x000fca0007f3e0ff */
[----:B------:R-:W-:Y:S01]  /*c6200*/  IMAD.X R9, R4, 0x1, R35, P1 ;  /* 0x0000000104097824 */ /* 0x000fe200008e0623 */
[----:B------:R-:W-:Y:S04]  /*c6210*/  STL [R1+0x5610], R52 ;  /* 0x0056103401007387 */ /* 0x000fe80000100800 */
[----:B------:R0:W-:Y:S01]  /*c6220*/  STL.64 [R1+0xfa0], R8 ;  /* 0x000fa00801007387 */ /* 0x0001e20000100a00 */
[----:B------:R-:W-:Y:S02]  /*c6230*/  SHF.R.U32.HI R42, RZ, 0x8, R42 ;  /* 0x00000008ff2a7819 */ /* 0x000fe4000001162a */
[----:B0-----:R-:W-:Y:S02]  /*c6240*/  SHF.R.U32.HI R8, RZ, 0x8, R47 ;  /* 0x00000008ff087819 */ /* 0x001fe4000001162f */
[----:B------:R-:W-:Y:S01]  /*c6250*/  SHF.R.U32.HI R9, RZ, 0x8, R39 ;  /* 0x00000008ff097819 */ /* 0x000fe20000011627 */
[----:B------:R-:W2:Y:S01]  /*c6260*/  LDL.LU R47, [R1+0x618] ;  /* 0x00061800012f7983 */ /* 0x000ea20000300800 */
[----:B------:R-:W-:-:S03]  /*c6270*/  LOP3.LUT R8, R8, 0xffff, RZ, 0xc0, !PT ;  /* 0x0000ffff08087812 */ /* 0x000fc600078ec0ff */
[----:B------:R-:W3:Y:S01]  /*c6280*/  LDL.LU R52, [R1+0x224] ;  /* 0x0002240001347983 */ /* 0x000ee20000300800 */
[----:B------:R-:W-:Y:S02]  /*c6290*/  PRMT R8, R8, 0x3340, R0 ;  /* 0x0000334008087816 */ /* 0x000fe40000000000 */
[----:B------:R-:W-:Y:S02]  /*c62a0*/  LOP3.LUT R39, R42, 0xffff, RZ, 0xc0, !PT ;  /* 0x0000ffff2a277812 */ /* 0x000fe400078ec0ff */
[----:B------:R-:W-:Y:S01]  /*c62b0*/  LOP3.LUT R9, R9, 0xffff, RZ, 0xc0, !PT ;  /* 0x0000ffff09097812 */ /* 0x000fe200078ec0ff */
[----:B------:R0:W-:Y:S04]  /*c62c0*/  STL [R1+0x21c], R8 ;  /* 0x00021c0801007387 */ /* 0x0001e80000100800 */
[----:B------:R-:W4:Y:S01]  /*c62d0*/  LDL.LU R58, [R1+0x5c8] ;  /* 0x0005c800013a7983 */ /* 0x000f220000300800 */
[----:B------:R-:W-:-:S02]  /*c62e0*/  PRMT R39, R39, 0x3340, R9 ;  /* 0x0000334027277816 */ /* 0x000fc40000000009 */
[----:B0-----:R-:W-:-:S03]  /*c62f0*/  IADD3 R8, P1, R3, R34, RZ ;  /* 0x0000002203087210 */ /* 0x001fc60007f3e0ff */
[----:B------:R-:W-:Y:S02]  /*c6300*/  STL [R1+0x774], R39 ;  /* 0x0007742701007387 */ /* 0x000fe40000100800 */
[----:B------:R-:W-:-:S05]  /*c6310*/  IMAD.X R9, R4, 0x1, R33, P1 ;  /* 0x0000000104097824 */ /* 0x000fca00008e0621 */
[----:B------:R0:W-:Y:S02]  /*c6320*/  STL.64 [R1+0xf98], R8 ;  /* 0x000f980801007387 */ /* 0x0001e40000100a00 */
[----:B0-----:R-:W-:-:S04]  /*c6330*/  SHF.R.U32.HI R8, RZ, 0x8, R2 ;  /* 0x00000008ff087819 */ /* 0x001fc80000011602 */
[----:B------:R-:W-:-:S04]  /*c6340*/  LOP3.LUT R8, R8, 0xffff, RZ, 0xc0, !PT ;  /* 0x0000ffff08087812 */ /* 0x000fc800078ec0ff */
[----:B------:R-:W-:Y:S02]  /*c6350*/  PRMT R8, R8, 0x3340, R0 ;  /* 0x0000334008087816 */ /* 0x000fe40000000000 */
[----:B------:R-:W-:Y:S02]  /*c6360*/  LOP3.LUT R57, R44, 0xffff, RZ, 0xc0, !PT ;  /* 0x0000ffff2c397812 */ /* 0x000fe400078ec0ff */
[----:B------:R-:W-:Y:S01]  /*c6370*/  LOP3.LUT R2, R45, 0xffff, RZ, 0xc0, !PT ;  /* 0x0000ffff2d027812 */ /* 0x000fe200078ec0ff */
[----:B------:R0:W-:Y:S01]  /*c6380*/  STL [R1+0x230], R8 ;  /* 0x0002300801007387 */ /* 0x0001e20000100800 */
[----:B------:R-:W-:-:S04]  /*c6390*/  LOP3.LUT R45, R50, 0xffff, RZ, 0xc0, !PT ;  /* 0x0000ffff322d7812 */ /* 0x000fc800078ec0ff */
[----:B------:R-:W-:Y:S02]  /*c63a0*/  PRMT R9, R57, 0x3340, R45 ;  /* 0x0000334039097816 */ /* 0x000fe4000000002d */
[----:B0-----:R-:W-:Y:S02]  /*c63b0*/  PRMT R8, R2, 0x3340, R0 ;  /* 0x0000334002087816 */ /* 0x001fe40000000000 */
[----:B------:R-:W-:Y:S02]  /*c63c0*/  LOP3.LUT R42, R51, 0xffff, RZ, 0xc0, !PT ;  /* 0x0000ffff332a7812 */ /* 0x000fe400078ec0ff */
[----:B------:R-:W-:Y:S02]  /*c63d0*/  LOP3.LUT R39, R61, 0xffff, RZ, 0xc0, !PT ;  /* 0x0000ffff3d277812 */ /* 0x000fe400078ec0ff */
[----:B------:R-:W-:Y:S02]  /*c63e0*/  PRMT R9, R9, 0x5410, R8 ;  /* 0x0000541009097816 */ /* 0x000fe40000000008 */
[----:B------:R-:W-:-:S03]  /*c63f0*/  PRMT R8, R42, 0x3340, R39 ;  /* 0x000033402a087816 */ /* 0x000fc60000000027 */
[----:B------:R0:W-:Y:S04]  /*c6400*/  STL [R1+0x848], R9 ;  /* 0x0008480901007387 */ /* 0x0001e80000100800 */
[----:B------:R-:W4:Y:S04]  /*c6410*/  LDL.LU R50, [R1+0x5ec] ;  /* 0x0005ec0001327983 */ /* 0x000f280000300800 */
[----:B------:R-:W4:Y:S04]  /*c6420*/  LDL.LU R51, [R1+0x220] ;  /* 0x0002200001337983 */ /* 0x000f280000300800 */
[----:B------:R1:W-:Y:S04]  /*c6430*/  STL [R1+0x7cc], R8 ;  /* 0x0007cc0801007387 */ /* 0x0003e80000100800 */
[----:B------:R-:W4:Y:S01]  /*c6440*/  LDL.LU R61, [R1+0x5c0] ;  /* 0x0005c000013d7983 */ /* 0x000f220000300800 */
[----:B------:R-:W-:-:S02]  /*c6450*/  SHF.R.U32.HI R44, RZ, 0x8, R42 ;  /* 0x00000008ff2c7819 */ /* 0x000fc4000001162a */
[----:B------:R-:W-:Y:S02]  /*c6460*/  SHF.R.U32.HI R39, RZ, 0x8, R39 ;  /* 0x00000008ff277819 */ /* 0x000fe40000011627 */
[----:B0-----:R-:W-:Y:S02]  /*c6470*/  SHF.R.U32.HI R9, RZ, 0x8, R57 ;  /* 0x00000008ff097819 */ /* 0x001fe40000011639 */
[----:B-1----:R-:W-:Y:S02]  /*c6480*/  SHF.R.U32.HI R8, RZ, 0x8, R45 ;  /* 0x00000008ff087819 */ /* 0x002fe4000001162d */
[----:B------:R-:W-:Y:S02]  /*c6490*/  LOP3.LUT R42, R44, 0xffff, RZ, 0xc0, !PT ;  /* 0x0000ffff2c2a7812 */ /* 0x000fe400078ec0ff */
[----:B------:R-:W-:Y:S02]  /*c64a0*/  LOP3.LUT R39, R39, 0xffff, RZ, 0xc0, !PT ;  /* 0x0000ffff27277812 */ /* 0x000fe400078ec0ff */
[----:B------:R-:W-:-:S02]  /*c64b0*/  LOP3.LUT R9, R9, 0xffff, RZ, 0xc0, !PT ;  /* 0x0000ffff09097812 */ /* 0x000fc400078ec0ff */
[----:B------:R-:W-:Y:S02]  /*c64c0*/  LOP3.LUT R8, R8, 0xffff, RZ, 0xc0, !PT ;  /* 0x0000ffff08087812 */ /* 0x000fe400078ec0ff */
[----:B------:R-:W-:Y:S02]  /*c64d0*/  PRMT R39, R42, 0x3340, R39 ;  /* 0x000033402a277816 */ /* 0x000fe40000000027 */
[----:B------:R-:W-:-:S03]  /*c64e0*/  PRMT R8, R9, 0x3340, R8 ;  /* 0x0000334009087816 */ /* 0x000fc60000000008 */
[----:B------:R-:W-:Y:S04]  /*c64f0*/  STL [R1+0x5600], R39 ;  /* 0x0056002701007387 */ /* 0x000fe80000100800 */
[----:B------:R0:W-:Y:S01]  /*c6500*/  STL [R1+0x770], R8 ;  /* 0x0007700801007387 */ /* 0x0001e20000100800 */
[----:B--2---:R-:W-:-:S03]  /*c6510*/  LOP3.LUT R44, R47, 0xffff, RZ, 0xc0, !PT ;  /* 0x0000ffff2f2c7812 */ /* 0x004fc600078ec0ff */
[----:B------:R-:W2:Y:S01]  /*c6520*/  LDL.LU R47, [R1+0x4cc8] ;  /* 0x004cc800012f7983 */ /* 0x000ea20000300800 */
[----:B---3--:R-:W-:-:S03]  /*c6530*/  LOP3.LUT R42, R52, 0xffff, RZ, 0xc0, !PT ;  /* 0x0000ffff342a7812 */ /* 0x008fc600078ec0ff */
[----:B------:R-:W3:Y:S01]  /*c6540*/  LDL.LU R52, [R1+0x2394] ;  /* 0x0023940001347983 */ /* 0x000ee20000300800 */
[----:B0-----:R-:W-:Y:S02]  /*c6550*/  PRMT R8, R42, 0x3340, R0 ;  /* 0x000033402a087816 */ /* 0x001fe40000000000 */
[----:B----4-:R-:W-:-:S04]  /*c6560*/  LOP3.LUT R39, R58, 0xffff, RZ, 0xc0, !PT ;  /* 0x0000ffff3a277812 */ /* 0x010fc800078ec0ff */
[----:B------:R-:W-:-:S04]  /*c6570*/  PRMT R9, R44, 0x3340, R39 ;  /* 0x000033402c097816 */ /* 0x000fc80000000027 */
[----:B------:R-:W-:-:S05]  /*c6580*/  PRMT R8, R9, 0x5410, R8 ;  /* 0x0000541009087816 */ /* 0x000fca0000000008 */
[----:B------:R0:W-:Y:S04]  /*c6590*/  STL [R1+0x844], R8 ;  /* 0x0008440801007387 */ /* 0x0001e80000100800 */
[----:B------:R-:W4:Y:S01]  /*c65a0*/  LDL.LU R58, [R1+0x4c70] ;  /* 0x004c7000013a7983 */ /* 0x000f220000300800 */
[----:B0-----:R-:W-:-:S05]  /*c65b0*/  IADD3 R8, P1, R3, R32, RZ ;  /* 0x0000002003087210 */ /* 0x001fca0007f3e0ff */
[----:B------:R-:W-:Y:S01]  /*c65c0*/  IMAD.X R9, R4, 0x1, R31, P1 ;  /* 0x0000000104097824 */ /* 0x000fe200008e061f */
[----:B------:R-:W-:-:S04]  /*c65d0*/  SHF.R.U32.HI R44, RZ, 0x8, R44 ;  /* 0x00000008ff2c7819 */ /* 0x000fc8000001162c */
[----:B------:R0:W-:Y:S02]  /*c65e0*/  STL.64 [R1+0xf90], R8 ;  /* 0x000f900801007387 */ /* 0x0001e40000100a00 */
[----:B0-----:R-:W-:Y:S02]  /*c65f0*/  SHF.R.U32.HI R9, RZ, 0x8, R39 ;  /* 0x00000008ff097819 */ /* 0x001fe40000011627 */
[----:B------:R-:W-:Y:S02]  /*c6600*/  SHF.R.U32.HI R8, RZ, 0x8, R42 ;  /* 0x00000008ff087819 */ /* 0x000fe4000001162a */
[----:B------:R-:W-:Y:S02]  /*c6610*/  LOP3.LUT R39, R44, 0xffff, RZ, 0xc0, !PT ;  /* 0x0000ffff2c277812 */ /* 0x000fe400078ec0ff */
[----:B------:R-:W-:Y:S02]  /*c6620*/  LOP3.LUT R9, R9, 0xffff, RZ, 0xc0, !PT ;  /* 0x0000ffff09097812 */ /* 0x000fe400078ec0ff */
[----:B------:R-:W-:-:S02]  /*c6630*/  LOP3.LUT R8, R8, 0xffff, RZ, 0xc0, !PT ;  /* 0x0000ffff08087812 */ /* 0x000fc400078ec0ff */
[----:B------:R-:W-:Y:S02]  /*c6640*/  PRMT R9, R39, 0x3340, R9 ;  /* 0x0000334027097816 */ /* 0x000fe40000000009 */
[----:B------:R-:W-:-:S03]  /*c6650*/  PRMT R8, R8, 0x3340, R0 ;  /* 0x0000334008087816 */ /* 0x000fc60000000000 */
[----:B------:R-:W-:Y:S04]  /*c6660*/  STL [R1+0x764], R9 ;  /* 0x0007640901007387 */ /* 0x000fe80000100800 */
[----:B------:R0:W-:Y:S01]  /*c6670*/  STL [R1+0x210], R8 ;  /* 0x0002100801007387 */ /* 0x0001e20000100800 */
[----:B------:R-:W-:-:S03]  /*c6680*/  LOP3.LUT R42, R50, 0xffff, RZ, 0xc0, !PT ;  /* 0x0000ffff322a7812 */ /* 0x000fc600078ec0ff */
[----:B------:R-:W4:Y:S01]  /*c6690*/  LDL.LU R50, [R1+0x4ccc] ;  /* 0x004ccc0001327983 */ /* 0x000f220000300800 */
[----:B------:R-:W-:-:S03]  /*c66a0*/  LOP3.LUT R44, R51, 0xffff, RZ, 0xc0, !PT ;  /* 0x0000ffff332c7812 */ /* 0x000fc600078ec0ff */
[----:B------:R-:W4:Y:S01]  /*c66b0*/  LDL.LU R51, [R1+0x2398] ;  /* 0x0023980001337983 */ /* 0x000f220000300800 */
[----:B0-----:R-:W-:Y:S02]  /*c66c0*/  PRMT R8, R44, 0x3340, R0 ;  /* 0x000033402c087816 */ /* 0x001fe40000000000 */
[----:B------:R-:W-:-:S04]  /*c66d0*/  LOP3.LUT R39, R61, 0xffff, RZ, 0xc0, !PT ;  /* 0x0000ffff3d277812 */ /* 0x000fc800078ec0ff */
        /* <DEDUP_REMOVED lines=15> */
[----:B------:R3:W-:Y:S04]  /*c67d0*/  STL [R1+0x20c], R42 ;  /* 0x00020c2a01007387 */ /* 0x0007e80000100800 */
        /* <DEDUP_REMOVED lines=12> */
[----:B------:R-:W-:-:S05]  /*c68a0*/  IMAD.X R9, R4, 0x1, R27, P1 ;  /* 0x0000000104097824 */ /* 0x000fca00008e061b */
[----:B------:R0:W-:Y:S02]  /*c68b0*/  STL.64 [R1+0xf80], R8 ;  /* 0x000f800801007387 */ /* 0x0001e40000100a00 */
[----:B0-----:R-:W-:Y:S02]  /*c68c0*/  SHF.R.U32.HI R9, RZ, 0x8, R2 ;  /* 0x00000008ff097819 */ /* 0x001fe40000011602 */
[----:B------:R-:W-:Y:S02]  /*c68d0*/  SHF.R.U32.HI R8, RZ, 0x8, R39 ;  /* 0x00000008ff087819 */ /* 0x000fe40000011627 */
[----:B------:R-:W-:Y:S02]  /*c68e0*/  LOP3.LUT R9, R9, 0xffff, RZ, 0xc0, !PT ;  /* 0x0000ffff09097812 */ /* 0x000fe400078ec0ff */
[----:B------:R-:W-:-:S04]  /*c68f0*/  LOP3.LUT R8, R8, 0xffff, RZ, 0xc0, !PT ;  /* 0x0000ffff08087812 */ /* 0x000fc800078ec0ff */
[----:B------:R-:W-:Y:S02]  /*c6900*/  PRMT R8, R9, 0x3340, R8 ;  /* 0x0000334009087816 */ /* 0x000fe40000000008 */
[----:B------:R-:W-:Y:S02]  /*c6910*/  LOP3.LUT R2, R50, 0xffff, RZ, 0xc0, !PT ;  /* 0x0000ffff32027812 */ /* 0x000fe400078ec0ff */
[----:B------:R-:W-:Y:S01]  /*c6920*/  LOP3.LUT R45, R51, 0xffff, RZ, 0xc0, !PT ;  /* 0x0000ffff332d7812 */ /* 0x000fe200078ec0ff */
[----:B------:R0:W-:Y:S04]  /*c6930*/  STL [R1+0x74c], R8 ;  /* 0x00074c0801007387 */ /* 0x0001e80000100800 */
[----:B------:R-:W4:Y:S04]  /*c6940*/  LDL.LU R50, [R1+0x4ca4] ;  /* 0x004ca40001327983 */ /* 0x000f280000300800 */
[----:B------:R-:W4:Y:S01]  /*c6950*/  LDL.LU R51, [R1+0x1e1c] ;  /* 0x001e1c0001337983 */ /* 0x000f220000300800 */
[----:B0-----:R-:W-:-:S02]  /*c6960*/  PRMT R8, R45, 0x3340, R0 ;  /* 0x000033402d087816 */ /* 0x001fc40000000000 */
        /* <DEDUP_REMOVED lines=18> */
[----:B--2---:R-:W-:Y:S02]  /*c6a90*/  LOP3.LUT R44, R47, 0xffff, RZ, 0xc0, !PT ;  /* 0x0000ffff2f2c7812 */ /* 0x004fe400078ec0ff */
[----:B---3--:R-:W-:-:S04]  /*c6aa0*/  LOP3.LUT R2, R52, 0xffff, RZ, 0xc0, !PT ;  /* 0x0000ffff34027812 */ /* 0x008fc800078ec0ff */
[----:B0-----:R-:W-:Y:S02]  /*c6ab0*/  PRMT R8, R2, 0x3340, R0 ;  /* 0x0000334002087816 */ /* 0x001fe40000000000 */
[----:B----4-:R-:W-:-:S04]  /*c6ac0*/  LOP3.LUT R39, R58, 0xffff, RZ, 0xc0, !PT ;  /* 0x0000ffff3a277812 */ /* 0x010fc800078ec0ff */
[----:B------:R-:W-:-:S04]  /*c6ad0*/  PRMT R9, R44, 0x3340, R39 ;  /* 0x000033402c097816 */ /* 0x000fc80000000027 */
[----:B------:R-:W-:Y:S02]  /*c6ae0*/  PRMT R47, R9, 0x5410, R8 ;  /* 0x00005410092f7816 */ /* 0x000fe40000000008 */
[----:B------:R-:W-:-:S05]  /*c6af0*/  IADD3 R8, P1, R3, R24, RZ ;  /* 0x0000001803087210 */ /* 0x000fca0007f3e0ff */
[----:B------:R-:W-:Y:S01]  /*c6b00*/  IMAD.X R9, R4, 0x1, R23, P1 ;  /* 0x0000000104097824 */ /* 0x000fe200008e0617 */
[----:B------:R-:W-:Y:S01]  /*c6b10*/  STL [R1+0x7ec], R47 ;  /* 0x0007ec2f01007387 */ /* 0x000fe20000100800 */
[----:B------:R-:W-:-:S03]  /*c6b20*/  SHF.R.U32.HI R44, RZ, 0x8, R44 ;  /* 0x00000008ff2c7819 */ /* 0x000fc6000001162c */
[----:B------:R0:W-:Y:S02]  /*c6b30*/  STL.64 [R1+0xf70], R8 ;  /* 0x000f700801007387 */ /* 0x0001e40000100a00 */
[----:B0-----:R-:W-:Y:S02]  /*c6b40*/  SHF.R.U32.HI R8, RZ, 0x8, R45 ;  /* 0x00000008ff087819 */ /* 0x001fe4000001162d */
[----:B------:R-:W-:Y:S01]  /*c6b50*/  SHF.R.U32.HI R9, RZ, 0x8, R39 ;  /* 0x00000008ff097819 */ /* 0x000fe20000011627 */
[----:B------:R-:W2:Y:S01]  /*c6b60*/  LDL.LU R45, [R1+0x168] ;  /* 0x00016800012d7983 */ /* 0x000ea20000300800 */
[----:B------:R-:W-:Y:S02]  /*c6b70*/  LOP3.LUT R8, R8, 0xffff, RZ, 0xc0, !PT ;  /* 0x0000ffff08087812 */ /* 0x000fe400078ec0ff */
[----:B------:R-:W-:Y:S01]  /*c6b80*/  LOP3.LUT R39, R44, 0xffff, RZ, 0xc0, !PT ;  /* 0x0000ffff2c277812 */ /* 0x000fe200078ec0ff */
[----:B------:R-:W3:Y:S01]  /*c6b90*/  LDL.LU R47, [R1+0x88] ;  /* 0x00008800012f7983 */ /* 0x000ee20000300800 */
[----:B------:R-:W-:-:S02]  /*c6ba0*/  LOP3.LUT R9, R9, 0xffff, RZ, 0xc0, !PT ;  /* 0x0000ffff09097812 */ /* 0x000fc400078ec0ff */
[----:B------:R-:W-:Y:S02]  /*c6bb0*/  PRMT R52, R8, 0x3340, R0 ;  /* 0x0000334008347816 */ /* 0x000fe40000000000 */
[----:B------:R-:W-:Y:S02]  /*c6bc0*/  PRMT R8, R39, 0x3340, R9 ;  /* 0x0000334027087816 */ /* 0x000fe40000000009 */
[----:B------:R-:W-:Y:S01]  /*c6bd0*/  LOP3.LUT R44, R50, 0xffff, RZ, 0xc0, !PT ;  /* 0x0000ffff322c7812 */ /* 0x000fe200078ec0ff */
[----:B------:R-:W-:Y:S01]  /*c6be0*/  STL [R1+0x204], R52 ;  /* 0x0002043401007387 */ /* 0x000fe20000100800 */
[----:B------:R-:W-:-:S03]  /*c6bf0*/  LOP3.LUT R50, R51, 0xffff, RZ, 0xc0, !PT ;  /* 0x0000ffff33327812 */ /* 0x000fc600078ec0ff */
[----:B------:R0:W-:Y:S02]  /*c6c00*/  STL [R1+0x760], R8 ;  /* 0x0007600801007387 */ /* 0x0001e40000100800 */
[----:B0-----:R-:W-:Y:S02]  /*c6c10*/  PRMT R8, R50, 0x3340, R0 ;  /* 0x0000334032087816 */ /* 0x001fe40000000000 */
[----:B------:R-:W-:-:S04]  /*c6c20*/  LOP3.LUT R39, R61, 0xffff, RZ, 0xc0, !PT ;  /* 0x0000ffff3d277812 */ /* 0x000fc800078ec0ff */
[----:B------:R-:W-:-:S04]  /*c6c30*/  PRMT R9, R44, 0x3340, R39 ;  /* 0x000033402c097816 */ /* 0x000fc80000000027 */
[----:B------:R-:W-:Y:S02]  /*c6c40*/  PRMT R51, R9, 0x5410, R8 ;  /* 0x0000541009337816 */ /* 0x000fe40000000008 */
[----:B------:R-:W-:-:S03]  /*c6c50*/  IADD3 R8, P1, R3, R22, RZ ;  /* 0x0000001603087210 */ /* 0x000fc60007f3e0ff */
[----:B------:R-:W-:Y:S02]  /*c6c60*/  STL [R1+0x7e8], R51 ;  /* 0x0007e83301007387 */ /* 0x000fe40000100800 */
[----:B------:R-:W-:Y:S02]  /*c6c70*/  IMAD.X R9, R4, 0x1, R21, P1 ;  /* 0x0000000104097824 */ /* 0x000fe400008e0615 */
[----:B------:R-:W4:Y:S01]  /*c6c80*/  LDL.LU R52, [R1+0x16c] ;  /* 0x00016c0001347983 */ /* 0x000f220000300800 */
[----:B------:R-:W-:-:S03]  /*c6c90*/  SHF.R.U32.HI R44, RZ, 0x8, R44 ;  /* 0x00000008ff2c7819 */ /* 0x000fc6000001162c */
[----:B------:R-:W4:Y:S04]  /*c6ca0*/  LDL.LU R61, [R1+0x8c] ;  /* 0x00008c00013d7983 */ /* 0x000f280000300800 */
[----:B------:R0:W-:Y:S02]  /*c6cb0*/  STL.64 [R1+0xf60], R8 ;  /* 0x000f600801007387 */ /* 0x0001e40000100a00 */
[----:B0-----:R-:W-:Y:S02]  /*c6cc0*/  SHF.R.U32.HI R9, RZ, 0x8, R39 ;  /* 0x00000008ff097819 */ /* 0x001fe40000011627 */
[----:B------:R-:W-:Y:S02]  /*c6cd0*/  SHF.R.U32.HI R8, RZ, 0x8, R50 ;  /* 0x00000008ff087819 */ /* 0x000fe40000011632 */
[----:B------:R-:W-:-:S02]  /*c6ce0*/  LOP3.LUT R39, R44, 0xffff, RZ, 0xc0, !PT ;  /* 0x0000ffff2c277812 */ /* 0x000fc400078ec0ff */
[----:B------:R-:W-:Y:S02]  /*c6cf0*/  LOP3.LUT R9, R9, 0xffff, RZ, 0xc0, !PT ;  /* 0x0000ffff09097812 */ /* 0x000fe400078ec0ff */
[----:B------:R-:W-:Y:S02]  /*c6d00*/  LOP3.LUT R8, R8, 0xffff, RZ, 0xc0, !PT ;  /* 0x0000ffff08087812 */ /* 0x000fe400078ec0ff */
[----:B------:R-:W-:Y:S02]  /*c6d10*/  PRMT R9, R39, 0x3340, R9 ;  /* 0x0000334027097816 */ /* 0x000fe40000000009 */
[----:B------:R-:W-:-:S03]  /*c6d20*/  PRMT R8, R8, 0x3340, R0 ;  /* 0x0000334008087816 */ /* 0x000fc60000000000 */
[----:B------:R-:W-:Y:S01]  /*c6d30*/  STL [R1+0x738], R9 ;  /* 0x0007380901007387 */ /* 0x000fe20000100800 */
[----:B------:R-:W-:-:S03]  /*c6d40*/  IADD3 R50, P1, R3, R20, RZ ;  /* 0x0000001403327210 */ /* 0x000fc60007f3e0ff */
[----:B------:R0:W-:Y:S02]  /*c6d50*/  STL [R1+0x208], R8 ;  /* 0x0002080801007387 */ /* 0x0001e40000100800 */
[----:B------:R-:W-:Y:S01]  /*c6d60*/  IMAD.X R51, R4, 0x1, R19, P1 ;  /* 0x0000000104337824 */ /* 0x000fe200008e0613 */
[----:B0-----:R-:W-:-:S04]  /*c6d70*/  SHF.R.U32.HI R8, RZ, 0x8, R2 ;  /* 0x00000008ff087819 */ /* 0x001fc80000011602 */
[----:B------:R-:W-:Y:S01]  /*c6d80*/  LOP3.LUT R8, R8, 0xffff, RZ, 0xc0, !PT ;  /* 0x0000ffff08087812 */ /* 0x000fe200078ec0ff */
[----:B------:R0:W-:Y:S03]  /*c6d90*/  STL.64 [R1+0xf68], R50 ;  /* 0x000f683201007387 */ /* 0x0001e60000100a00 */
[----:B------:R-:W-:Y:S01]  /*c6da0*/  PRMT R2, R8, 0x3340, R0 ;  /* 0x0000334008027816 */ /* 0x000fe20000000000 */
[----:B------:R-:W4:Y:S04]  /*c6db0*/  LDL.LU R58, [R1+0x1cc] ;  /* 0x0001cc00013a7983 */ /* 0x000f280000300800 */
[----:B0-----:R-:W4:Y:S04]  /*c6dc0*/  LDL.LU R50, [R1+0x444] ;  /* 0x0004440001327983 */ /* 0x001f280000300800 */
[----:B------:R2:W-:Y:S04]  /*c6dd0*/  STL [R1+0x220], R2 ;  /* 0x0002200201007387 */ /* 0x0005e80000100800 */
[----:B------:R-:W4:Y:S01]  /*c6de0*/  LDL.LU R51, [R1+0x334] ;  /* 0x0003340001337983 */ /* 0x000f220000300800 */
[----:B------:R-:W-:-:S03]  /*c6df0*/  LOP3.LUT R44, R54, 0xffff, RZ, 0xc0, !PT ;  /* 0x0000ffff362c7812 */ /* 0x000fc600078ec0ff */
[----:B------:R-:W4:Y:S01]  /*c6e00*/  LDL.LU R54, [R1+0x59a4] ;  /* 0x0059a40001367983 */ /* 0x000f220000300800 */
[----:B------:R-:W-:Y:S02]  /*c6e10*/  PRMT R8, R44, 0x3340, R0 ;  /* 0x000033402c087816 */ /* 0x000fe40000000000 */
[----:B--2---:R-:W-:Y:S02]  /*c6e20*/  LOP3.LUT R2, R45, 0xffff, RZ, 0xc0, !PT ;  /* 0x0000ffff2d027812 */ /* 0x004fe400078ec0ff */
[----:B---3--:R-:W-:-:S04]  /*c6e30*/  LOP3.LUT R39, R47, 0xffff, RZ, 0xc0, !PT ;  /* 0x0000ffff2f277812 */ /* 0x008fc800078ec0ff */
[----:B------:R-:W-:-:S04]  /*c6e40*/  PRMT R9, R2, 0x3340, R39 ;  /* 0x0000334002097816 */ /* 0x000fc80000000027 */
[----:B------:R-:W-:Y:S02]  /*c6e50*/  PRMT R45, R9, 0x5410, R8 ;  /* 0x00005410092d7816 */ /* 0x000fe40000000008 */
[----:B------:R-:W-:-:S05]  /*c6e60*/  IADD3 R8, P1, R3, R18, RZ ;  /* 0x0000001203087210 */ /* 0x000fca0007f3e0ff */
[----:B------:R-:W-:Y:S01]  /*c6e70*/  IMAD.X R9, R4, 0x1, R17, P1 ;  /* 0x0000000104097824 */ /* 0x000fe200008e0611 */
[----:B------:R-:W-:Y:S01]  /*c6e80*/  STL [R1+0x840], R45 ;  /* 0x0008402d01007387 */ /* 0x000fe20000100800 */
[----:B------:R-:W-:-:S03]  /*c6e90*/  SHF.R.U32.HI R4, RZ, 0x8, R39 ;  /* 0x00000008ff047819 */ /* 0x000fc60000011627 */
[----:B------:R0:W-:Y:S01]  /*c6ea0*/  STL.64 [R1+0xf58], R8 ;  /* 0x000f580801007387 */ /* 0x0001e20000100a00 */
[----:B------:R-:W-:Y:S02]  /*c6eb0*/  LOP3.LUT R4, R4, 0xffff, RZ, 0xc0, !PT ;  /* 0x0000ffff04047812 */ /* 0x000fe400078ec0ff */
[----:B0-----:R-:W-:-:S04]  /*c6ec0*/  SHF.R.U32.HI R8, RZ, 0x8, R2 ;  /* 0x00000008ff087819 */ /* 0x001fc80000011602 */
[----:B------:R-:W-:Y:S02]  /*c6ed0*/  LOP3.LUT R8, R8, 0xffff, RZ, 0xc0, !PT ;  /* 0x0000ffff08087812 */ /* 0x000fe400078ec0ff */
[----:B------:R-:W-:Y:S02]  /*c6ee0*/  LOP3.LUT R39, R48, 0xffff, RZ, 0xc0, !PT ;  /* 0x0000ffff30277812 */ /* 0x000fe400078ec0ff */
[----:B------:R-:W-:-:S05]  /*c6ef0*/  PRMT R4, R8, 0x3340, R4 ;  /* 0x0000334008047816 */ /* 0x000fca0000000004 */
[----:B------:R0:W-:Y:S04]  /*c6f00*/  STL [R1+0x734], R4 ;  /* 0x0007340401007387 */ /* 0x0001e80000100800 */
[----:B------:R-:W2:Y:S01]  /*c6f10*/  LDL.LU R48, [R1+0x59a0] ;  /* 0x0059a00001307983 */ /* 0x000ea20000300800 */
[----:B0-----:R-:W-:Y:S02]  /*c6f20*/  PRMT R4, R39, 0x3340, R0 ;  /* 0x0000334027047816 */ /* 0x001fe40000000000 */
[----:B----4-:R-:W-:Y:S02]  /*c6f30*/  LOP3.LUT R2, R52, 0xffff, RZ, 0xc0, !PT ;  /* 0x0000ffff34027812 */ /* 0x010fe400078ec0ff */
[----:B------:R-:W-:Y:S02]  /*c6f40*/  LOP3.LUT R9, R61, 0xffff, RZ, 0xc0, !PT ;  /* 0x0000ffff3d097812 */ /* 0x000fe400078ec0ff */
[----:B------:R-:W3:Y:S02]  /*c6f50*/  LDL.LU R61, [R1+0xec] ;  /* 0x0000ec00013d7983 */ /* 0x000ee40000300800 */
[----:B------:R-:W-:-:S04]  /*c6f60*/  PRMT R8, R2, 0x3340, R9 ;  /* 0x0000334002087816 */ /* 0x000fc80000000009 */
[----:B------:R-:W-:Y:S02]  /*c6f70*/  PRMT R4, R8, 0x5410, R4 ;  /* 0x0000541008047816 */ /* 0x000fe40000000004 */
[----:B------:R-:W-:Y:S02]  /*c6f80*/  SHF.R.U32.HI R2, RZ, 0x8, R2 ;  /* 0x00000008ff027819 */ /* 0x000fe40000011602 */
[----:B------:R-:W-:Y:S01]  /*c6f90*/  SHF.R.U32.HI R8, RZ, 0x8, R9 ;  /* 0x00000008ff087819 */ /* 0x000fe20000011609 */
[----:B------:R0:W-:Y:S01]  /*c6fa0*/  STL [R1+0x834], R4 ;  /* 0x0008340401007387 */ /* 0x0001e20000100800 */
[----:B------:R-:W-:Y:S02]  /*c6fb0*/  LOP3.LUT R9, R2, 0xffff, RZ, 0xc0, !PT ;  /* 0x0000ffff02097812 */ /* 0x000fe400078ec0ff */
[----:B------:R-:W-:Y:S02]  /*c6fc0*/  LOP3.LUT R8, R8, 0xffff, RZ, 0xc0, !PT ;  /* 0x0000ffff08087812 */ /* 0x000fe400078ec0ff */
[----:B0-----:R-:W-:-:S04]  /*c6fd0*/  SHF.R.U32.HI R4, RZ, 0x8, R39 ;  /* 0x00000008ff047819 */ /* 0x001fc80000011627 */
[----:B------:R-:W-:Y:S02]  /*c6fe0*/  LOP3.LUT R4, R4, 0xffff, RZ, 0xc0, !PT ;  /* 0x0000ffff04047812 */ /* 0x000fe400078ec0ff */
[----:B------:R-:W-:Y:S02]  /*c6ff0*/  PRMT R8, R9, 0x3340, R8 ;  /* 0x0000334009087816 */ /* 0x000fe40000000008 */
[----:B------:R-:W-:Y:S01]  /*c7000*/  PRMT R4, R4, 0x3340, R0 ;  /* 0x0000334004047816 */ /* 0x000fe20000000000 */
[----:B------:R-:W-:Y:S01]  /*c7010*/  VIADD R3, R3, UR6 ;  /* 0x0000000603037c36 */ /* 0x000fe20008000000 */
[----:B------:R-:W-:Y:S01]  /*c7020*/  LOP3.LUT R40, R40, 0xffff, RZ, 0xc0, !PT ;  /* 0x0000ffff28287812 */ /* 0x000fe200078ec0ff */
[----:B------:R-:W-:Y:S01]  /*c7030*/  STL [R1+0x728], R8 ;  /* 0x0007280801007387 */ /* 0x000fe20000100800 */
[----:B------:R-:W-:Y:S01]  /*c7040*/  LOP3.LUT R43, R43, 0xffff, RZ, 0xc0, !PT ;  /* 0x0000ffff2b2b7812 */ /* 0x000fe200078ec0ff */
[----:B------:R-:W-:Y:S02]  /*c7050*/  ULDC UR6, c[0x0][0x248] ;  /* 0x0000920000067ab9 */ /* 0x000fe40000000800 */
[----:B------:R0:W-:Y:S04]  /*c7060*/  STL [R1+0xc], R4 ;  /* 0x00000c0401007387 */ /* 0x0001e80000100800 */
[----:B------:R-:W4:Y:S01]  /*c7070*/  LDL.LU R45, [R1+0x100] ;  /* 0x00010000012d7983 */ /* 0x000f220000300800 */
[----:B------:R-:W-:-:S04]  /*c7080*/  LOP3.LUT R2, R58, 0xffff, RZ, 0xc0, !PT ;  /* 0x0000ffff3a027812 */ /* 0x000fc800078ec0ff */
[----:B0-----:R-:W-:Y:S02]  /*c7090*/  PRMT R4, R2, 0x3340, R0 ;  /* 0x0000334002047816 */ /* 0x001fe40000000000 */
[----:B------:R-:W-:Y:S02]  /*c70a0*/  LOP3.LUT R39, R50, 0xffff, RZ, 0xc0, !PT ;  /* 0x0000ffff32277812 */ /* 0x000fe400078ec0ff */
[----:B------:R-:W-:-:S04]  /*c70b0*/  LOP3.LUT R9, R51, 0xffff, RZ, 0xc0, !PT ;  /* 0x0000ffff33097812 */ /* 0x000fc800078ec0ff */
[----:B------:R-:W-:Y:S02]  /*c70c0*/  PRMT R8, R39, 0x3340, R9 ;  /* 0x0000334027087816 */ /* 0x000fe40000000009 */
[----:B------:R-:W-:Y:S02]  /*c70d0*/  IADD3 R50, P1, R3, R16, RZ ;  /* 0x0000001003327210 */ /* 0x000fe40007f3e0ff */
[----:B------:R-:W-:Y:S02]  /*c70e0*/  PRMT R8, R8, 0x5410, R4 ;  /* 0x0000541008087816 */ /* 0x000fe40000000004 */
[----:B------:R-:W-:-:S05]  /*c70f0*/  SHF.R.S32.HI R4, RZ, 0x1f, R3 ;  /* 0x0000001fff047819 */ /* 0x000fca0000011403 */
[----:B------:R-:W-:Y:S01]  /*c7100*/  IMAD.X R51, R4, 0x1, R38, P1 ;  /* 0x0000000104337824 */ /* 0x000fe200008e0626 */
[----:B------:R-:W-:Y:S04]  /*c7110*/  STL [R1+0x8d4], R8 ;  /* 0x0008d40801007387 */ /* 0x000fe80000100800 */
[----:B------:R0:W-:Y:S04]  /*c7120*/  STL.64 [R1+0xf50], R50 ;  /* 0x000f503201007387 */ /* 0x0001e80000100a00 */
[----:B0-----:R-:W4:Y:S01]  /*c7130*/  LDL.LU.64 R50, [R1+0x5998] ;  /* 0x0059980001327983 */ /* 0x001f220000300a00 */
        /* <DEDUP_REMOVED lines=9> */
[----:B------:R0:W-:Y:S02]  /*c71d0*/  STL [R1+0x730], R8 ;  /* 0x0007300801007387 */ /* 0x0001e40000100800 */
[----:B0-----:R-:W-:Y:S02]  /*c71e0*/  PRMT R8, R40, 0x3340, R0 ;  /* 0x0000334028087816 */ /* 0x001fe40000000000 */
[----:B--2---:R-:W-:Y:S02]  /*c71f0*/  LOP3.LUT R39, R48, 0xffff, RZ, 0xc0, !PT ;  /* 0x0000ffff30277812 */ /* 0x004fe400078ec0ff */
[----:B------:R-:W2:Y:S04]  /*c7200*/  LDL.LU R48, [R1+0x450] ;  /* 0x0004500001307983 */ /* 0x000ea80000300800 */
[----:B------:R-:W2:Y:S01]  /*c7210*/  LDL.LU R47, [R1+0x1d8] ;  /* 0x0001d800012f7983 */ /* 0x000ea20000300800 */
[----:B---3--:R-:W-:-:S04]  /*c7220*/  LOP3.LUT R44, R61, 0xffff, RZ, 0xc0, !PT ;  /* 0x0000ffff3d2c7812 */ /* 0x008fc800078ec0ff */
[----:B------:R-:W-:-:S04]  /*c7230*/  PRMT R9, R44, 0x3340, R39 ;  /* 0x000033402c097816 */ /* 0x000fc80000000027 */
[----:B------:R-:W-:-:S05]  /*c7240*/  PRMT R8, R9, 0x5410, R8 ;  /* 0x0000541009087816 */ /* 0x000fca0000000008 */
[----:B------:R0:W-:Y:S01]  /*c7250*/  STL [R1+0x830], R8 ;  /* 0x0008300801007387 */ /* 0x0001e20000100800 */
[----:B------:R-:W-:-:S03]  /*c7260*/  SHF.R.U32.HI R44, RZ, 0x8, R44 ;  /* 0x00000008ff2c7819 */ /* 0x000fc6000001162c */
[----:B------:R-:W3:Y:S04]  /*c7270*/  LDL.LU R52, [R1+0x3c4] ;  /* 0x0003c40001347983 */ /* 0x000ee80000300800 */
[----:B------:R-:W3:Y:S01]  /*c7280*/  LDL.LU R58, [R1+0x404] ;  /* 0x00040400013a7983 */ /* 0x000ee20000300800 */
[----:B0-----:R-:W-:-:S05]  /*c7290*/  IADD3 R8, P1, R3, R15, RZ ;  /* 0x0000000f03087210 */ /* 0x001fca0007f3e0ff */
[----:B------:R-:W-:-:S05]  /*c72a0*/  IMAD.X R9, R4, 0x1, R37, P1 ;  /* 0x0000000104097824 */ /* 0x000fca00008e0625 */
[----:B------:R0:W-:Y:S04]  /*c72b0*/  STL.64 [R1+0xf48], R8 ;  /* 0x000f480801007387 */ /* 0x0001e80000100a00 */
[----:B------:R-:W3:Y:S01]  /*c72c0*/  LDL.LU R61, [R1+0x214] ;  /* 0x00021400013d7983 */ /* 0x000ee20000300800 */
[----:B0-----:R-:W-:Y:S02]  /*c72d0*/  SHF.R.U32.HI R9, RZ, 0x8, R39 ;  /* 0x00000008ff097819 */ /* 0x001fe40000011627 */
[----:B------:R-:W-:Y:S02]  /*c72e0*/  SHF.R.U32.HI R8, RZ, 0x8, R40 ;  /* 0x00000008ff087819 */ /* 0x000fe40000011628 */
[----:B------:R-:W-:Y:S02]  /*c72f0*/  LOP3.LUT R39, R44, 0xffff, RZ, 0xc0, !PT ;  /* 0x0000ffff2c277812 */ /* 0x000fe400078ec0ff */
[----:B------:R-:W-:-:S02]  /*c7300*/  LOP3.LUT R9, R9, 0xffff, RZ, 0xc0, !PT ;  /* 0x0000ffff09097812 */ /* 0x000fc400078ec0ff */
[----:B------:R-:W-:Y:S02]  /*c7310*/  LOP3.LUT R8, R8, 0xffff, RZ, 0xc0, !PT ;  /* 0x0000ffff08087812 */ /* 0x000fe400078ec0ff */
[----:B------:R-:W-:Y:S02]  /*c7320*/  PRMT R39, R39, 0x3340, R9 ;  /* 0x0000334027277816 */ /* 0x000fe40000000009 */
[----:B------:R-:W-:-:S03]  /*c7330*/  PRMT R9, R8, 0x3340, R0 ;  /* 0x0000334008097816 */ /* 0x000fc60000000000 */
[----:B------:R4:W-:Y:S04]  /*c7340*/  STL [R1+0x724], R39 ;  /* 0x0007242701007387 */ /* 0x0009e80000100800 */
[----:B------:R0:W-:Y:S01]  /*c7350*/  STL [R1+0x8], R9 ;  /* 0x0000080901007387 */ /* 0x0001e20000100800 */
[----:B----4-:R-:W-:-:S03]  /*c7360*/  LOP3.LUT R39, R51, 0xffff, RZ, 0xc0, !PT ;  /* 0x0000ffff33277812 */ /* 0x010fc600078ec0ff */
[----:B------:R-:W4:Y:S01]  /*c7370*/  LDL.LU R51, [R1+0x5994] ;  /* 0x0059940001337983 */ /* 0x000f220000300800 */
[----:B------:R-:W-:Y:S02]  /*c7380*/  LOP3.LUT R8, R41, 0xffff, RZ, 0xc0, !PT ;  /* 0x0000ffff29087812 */ /* 0x000fe400078ec0ff */
[----:B------:R-:W-:-:S03]  /*c7390*/  LOP3.LUT R40, R45, 0xffff, RZ, 0xc0, !PT ;  /* 0x0000ffff2d287812 */ /* 0x000fc600078ec0ff */
[----:B------:R1:W-:Y:S01]  /*c73a0*/  STL [R1+0x562c], R8 ;  /* 0x00562c0801007387 */ /* 0x0003e20000100800 */
[----:B0-----:R-:W-:Y:S02]  /*c73b0*/  PRMT R9, R40, 0x3340, R39 ;  /* 0x0000334028097816 */ /* 0x001fe40000000027 */
[----:B-1----:R-:W-:-:S04]  /*c73c0*/  PRMT R8, R8, 0x3340, R0 ;  /* 0x0000334008087816 */ /* 0x002fc80000000000 */
[----:B------:R-:W-:Y:S02]  /*c73d0*/  PRMT R8, R9, 0x5410, R8 ;  /* 0x0000541009087816 */ /* 0x000fe40000000008 */
[----:B------:R-:W-:-:S03]  /*c73e0*/  SHF.R.U32.HI R40, RZ, 0x8, R40 ;  /* 0x00000008ff287819 */ /* 0x000fc60000011628 */
[----:B------:R0:W-:Y:S01]  /*c73f0*/  STL [R1+0x4ccc], R8 ;  /* 0x004ccc0801007387 */ /* 0x0001e20000100800 */
[----:B------:R-:W-:Y:S02]  /*c7400*/  SHF.R.U32.HI R9, RZ, 0x8, R39 ;  /* 0x00000008ff097819 */ /* 0x000fe40000011627 */
[----:B------:R-:W-:Y:S02]  /*c7410*/  IADD3 R44, P1, R3, R14, RZ ;  /* 0x0000000e032c7210 */ /* 0x000fe40007f3e0ff */
[----:B------:R-:W-:Y:S02]  /*c7420*/  LOP3.LUT R39, R40, 0xffff, RZ, 0xc0, !PT ;  /* 0x0000ffff28277812 */ /* 0x000fe400078ec0ff */
[----:B0-----:R-:W-:Y:S02]  /*c7430*/  SHF.R.U32.HI R8, RZ, 0x8, R2 ;  /* 0x00000008ff087819 */ /* 0x001fe40000011602 */
[----:B------:R-:W-:Y:S02]  /*c7440*/  LOP3.LUT R9, R9, 0xffff, RZ, 0xc0, !PT ;  /* 0x0000ffff09097812 */ /* 0x000fe400078ec0ff */
[----:B------:R-:W-:Y:S01]  /*c7450*/  LOP3.LUT R8, R8, 0xffff, RZ, 0xc0, !PT ;  /* 0x0000ffff08087812 */ /* 0x000fe200078ec0ff */
[----:B------:R-:W-:-:S03]  /*c7460*/  IMAD.X R45, R4, 0x1, R13, P1 ;  /* 0x00000001042d7824 */ /* 0x000fc600008e060d */
[----:B------:R-:W-:Y:S02]  /*c7470*/  PRMT R2, R8, 0x3340, R0 ;  /* 0x0000334008027816 */ /* 0x000fe40000000000 */
[----:B------:R-:W-:Y:S01]  /*c7480*/  PRMT R8, R39, 0x3340, R9 ;  /* 0x0000334027087816 */ /* 0x000fe20000000009 */
[----:B------:R-:W-:Y:S04]  /*c7490*/  STL.64 [R1+0xf40], R44 ;  /* 0x000f402c01007387 */ /* 0x000fe80000100a00 */
[----:B------:R2:W-:Y:S04]  /*c74a0*/  STL [R1+0x1c8], R2 ;  /* 0x0001c80201007387 */ /* 0x0005e80000100800 */
[----:B------:R0:W-:Y:S01]  /*c74b0*/  STL [R1+0x4ca4], R8 ;  /* 0x004ca40801007387 */ /* 0x0001e20000100800 */
[----:B--2---:R-:W-:-:S02]  /*c74c0*/  LOP3.LUT R2, R47, 0xffff, RZ, 0xc0, !PT ;  /* 0x0000ffff2f027812 */ /* 0x004fc400078ec0ff */
[----:B---3--:R-:W-:Y:S02]  /*c74d0*/  LOP3.LUT R41, R52, 0xffff, RZ, 0xc0, !PT ;  /* 0x0000ffff34297812 */ /* 0x008fe400078ec0ff */
[----:B----4-:R-:W-:Y:S02]  /*c74e0*/  LOP3.LUT R44, R51, 0xffff, RZ, 0xc0, !PT ;  /* 0x0000ffff332c7812 */ /* 0x010fe400078ec0ff */
[----:B------:R-:W2:Y:S04]  /*c74f0*/  LDL.LU R51, [R1+0x5990] ;  /* 0x0059900001337983 */ /* 0x000ea80000300800 */
[----:B------:R-:W3:Y:S04]  /*c7500*/  LDL.LU R45, [R1+0x1d78] ;  /* 0x001d7800012d7983 */ /* 0x000ee80000300800 */
[----:B------:R-:W4:Y:S04]  /*c7510*/  LDL.LU R47, [R1+0x5b4] ;  /* 0x0005b400012f7983 */ /* 0x000f280000300800 */
[----:B------:R-:W2:Y:S01]  /*c7520*/  LDL.LU R52, [R1+0x5e8] ;  /* 0x0005e80001347983 */ /* 0x000ea20000300800 */
[----:B------:R-:W-:-:S02]  /*c7530*/  LOP3.LUT R48, R48, 0xffff, RZ, 0xc0, !PT ;  /* 0x0000ffff30307812 */ /* 0x000fc400078ec0ff */
[----:B0-----:R-:W-:Y:S02]  /*c7540*/  PRMT R8, R2, 0x3340, R0 ;  /* 0x0000334002087816 */ /* 0x001fe40000000000 */
[----:B------:R-:W-:Y:S02]  /*c7550*/  PRMT R9, R48, 0x3340, R41 ;  /* 0x0000334030097816 */ /* 0x000fe40000000029 */
[----:B------:R-:W-:Y:S02]  /*c7560*/  LOP3.LUT R40, R58, 0xffff, RZ, 0xc0, !PT ;  /* 0x0000ffff3a287812 */ /* 0x000fe400078ec0ff */
[----:B------:R-:W-:Y:S01]  /*c7570*/  PRMT R9, R9, 0x5410, R8 ;  /* 0x0000541009097816 */ /* 0x000fe20000000008 */
[----:B------:R-:W2:Y:S01]  /*c7580*/  LDL.LU R58, [R1+0x414] ;  /* 0x00041400013a7983 */ /* 0x000ea20000300800 */
[----:B------:R-:W-:Y:S02]  /*c7590*/  LOP3.LUT R39, R61, 0xffff, RZ, 0xc0, !PT ;  /* 0x0000ffff3d277812 */ /* 0x000fe400078ec0ff */
[----:B------:R-:W-:Y:S01]  /*c75a0*/  PRMT R8, R44, 0x3340, R0 ;  /* 0x000033402c087816 */ /* 0x000fe20000000000 */
[----:B------:R0:W-:Y:S02]  /*c75b0*/  STL [R1+0x828], R9 ;  /* 0x0008280901007387 */ /* 0x0001e40000100800 */
[----:B0-----:R-:W-:-:S04]  /*c75c0*/  PRMT R9, R40, 0x3340, R39 ;  /* 0x0000334028097816 */ /* 0x001fc80000000027 */
[----:B------:R-:W-:Y:S02]  /*c75d0*/  PRMT R57, R9, 0x5410, R8 ;  /* 0x0000541009397816 */ /* 0x000fe40000000008 */
[----:B------:R-:W-:-:S05]  /*c75e0*/  IADD3 R8, P1, R3, R12, RZ ;  /* 0x0000000c03087210 */ /* 0x000fca0007f3e0ff */
[----:B------:R-:W-:Y:S01]  /*c75f0*/  IMAD.X R9, R4, 0x1, R11, P1 ;  /* 0x0000000104097824 */ /* 0x000fe200008e060b */
[----:B------:R-:W-:Y:S01]  /*c7600*/  STL [R1+0x838], R57 ;  /* 0x0008383901007387 */ /* 0x000fe20000100800 */
[----:B------:R-:W-:-:S03]  /*c7610*/  SHF.R.U32.HI R48, RZ, 0x8, R48 ;  /* 0x00000008ff307819 */ /* 0x000fc60000011630 */
[----:B------:R0:W-:Y:S01]  /*c7620*/  STL.64 [R1+0xf30], R8 ;  /* 0x000f300801007387 */ /* 0x0001e20000100a00 */
[----:B------:R-:W-:-:S03]  /*c7630*/  SHF.R.U32.HI R40, RZ, 0x8, R40 ;  /* 0x00000008ff287819 */ /* 0x000fc60000011628 */
[----:B------:R-:W2:Y:S01]  /*c7640*/  LDL.LU R61, [R1+0x1d6c] ;  /* 0x001d6c00013d7983 */ /* 0x000ea20000300800 */
[----:B------:R-:W-:Y:S02]  /*c7650*/  LOP3.LUT R40, R40, 0xffff, RZ, 0xc0, !PT ;  /* 0x0000ffff28287812 */ /* 0x000fe400078ec0ff */
        /* <DEDUP_REMOVED lines=8> */
[----:B------:R-:W2:Y:S04]  /*c76e0*/  LDL.LU R48, [R1+0x5b0] ;  /* 0x0005b00001307983 */ /* 0x000ea80000300800 */
[----:B------:R0:W-:Y:S02]  /*c76f0*/  STL [R1+0x71c], R8 ;  /* 0x00071c0801007387 */ /* 0x0001e40000100800 */
[----:B0-----:R-:W-:-:S05]  /*c7700*/  IADD3 R8, P1, R3, R10, RZ ;  /* 0x0000000a03087210 */ /* 0x001fca0007f3e0ff */
[----:B------:R-:W-:-:S05]  /*c7710*/  IMAD.X R9, R4, 0x1, R7, P1 ;  /* 0x0000000104097824 */ /* 0x000fca00008e0607 */
[----:B------:R0:W-:Y:S02]  /*c7720*/  STL.64 [R1+0xf38], R8 ;  /* 0x000f380801007387 */ /* 0x0001e40000100a00 */
[----:B0-----:R-:W-:Y:S02]  /*c7730*/  SHF.R.U32.HI R8, RZ, 0x8, R44 ;  /* 0x00000008ff087819 */ /* 0x001fe4000001162c */
[----:B------:R-:W-:Y:S02]  /*c7740*/  SHF.R.U32.HI R9, RZ, 0x8, R2 ;  /* 0x00000008ff097819 */ /* 0x000fe40000011602 */
[----:B------:R-:W-:Y:S02]  /*c7750*/  LOP3.LUT R8, R8, 0xffff, RZ, 0xc0, !PT ;  /* 0x0000ffff08087812 */ /* 0x000fe400078ec0ff */
[----:B------:R-:W-:Y:S02]  /*c7760*/  LOP3.LUT R9, R9, 0xffff, RZ, 0xc0, !PT ;  /* 0x0000ffff09097812 */ /* 0x000fe400078ec0ff */
[----:B------:R-:W-:-:S02]  /*c7770*/  PRMT R2, R8, 0x3340, R0 ;  /* 0x0000334008027816 */ /* 0x000fc40000000000 */
[----:B------:R-:W-:-:S03]  /*c7780*/  PRMT R8, R9, 0x3340, R0 ;  /* 0x0000334009087816 */ /* 0x000fc60000000000 */
[----:B------:R4:W-:Y:S04]  /*c7790*/  STL [R1+0x10], R2 ;  /* 0x0000100201007387 */ /* 0x0009e80000100800 */
[----:B------:R0:W-:Y:S01]  /*c77a0*/  STL [R1+0x1cc], R8 ;  /* 0x0001cc0801007387 */ /* 0x0001e20000100800 */
[----:B---3--:R-:W-:Y:S02]  /*c77b0*/  LOP3.LUT R40, R45, 0xffff, RZ, 0xc0, !PT ;  /* 0x0000ffff2d287812 */ /* 0x008fe400078ec0ff */
[----:B----4-:R-:W-:Y:S02]  /*c77c0*/  LOP3.LUT R2, R47, 0xffff, RZ, 0xc0, !PT ;  /* 0x0000ffff2f027812 */ /* 0x010fe400078ec0ff */
[----:B--2---:R-:W-:Y:S02]  /*c77d0*/  LOP3.LUT R39, R52, 0xffff, RZ, 0xc0, !PT ;  /* 0x0000ffff34277812 */ /* 0x004fe400078ec0ff */
[----:B0-----:R-:W-:-:S02]  /*c77e0*/  PRMT R8, R2, 0x3340, R0 ;  /* 0x0000334002087816 */ /* 0x001fc40000000000 */
[----:B------:R-:W-:-:S04]  /*c77f0*/  PRMT R9, R40, 0x3340, R39 ;  /* 0x0000334028097816 */ /* 0x000fc80000000027 */
[----:B------:R-:W-:Y:S02]  /*c7800*/  PRMT R9, R9, 0x5410, R8 ;  /* 0x0000541009097816 */ /* 0x000fe40000000008 */
[----:B------:R-:W-:-:S03]  /*c7810*/  LOP3.LUT R8, R51, 0xffff, RZ, 0xc0, !PT ;  /* 0x0000ffff33087812 */ /* 0x000fc600078ec0ff */
[----:B------:R0:W-:Y:S04]  /*c7820*/  STL [R1+0x820], R9 ;  /* 0x0008200901007387 */ /* 0x0001e80000100800 */
[----:B------:R-:W2:Y:S01]  /*c7830*/  LDL.LU R51, [R1+0x598c] ;  /* 0x00598c0001337983 */ /* 0x000ea20000300800 */
[----:B------:R-:W-:-:S03]  /*c7840*/  LOP3.LUT R41, R58, 0xffff, RZ, 0xc0, !PT ;  /* 0x0000ffff3a297812 */ /* 0x000fc600078ec0ff */
[----:B------:R-:W3:Y:S04]  /*c7850*/  LDL.LU R47, [R1+0x614] ;  /* 0x00061400012f7983 */ /* 0x000ee80000300800 */
[----:B------:R-:W4:Y:S04]  /*c7860*/  LDL.LU R52, [R1+0x5a0] ;  /* 0x0005a00001347983 */ /* 0x000f280000300800 */
[----:B------:R1:W-:Y:S04]  /*c7870*/  STL [R1+0x87c], R41 ;  /* 0x00087c2901007387 */ /* 0x0003e80000100800 */
[----:B------:R-:W4:Y:S01]  /*c7880*/  LDL.LU R58, [R1+0x5c4] ;  /* 0x0005c400013a7983 */ /* 0x000f220000300800 */
[----:B0-----:R-:W-:-:S02]  /*c7890*/  SHF.R.U32.HI R9, RZ, 0x8, R40 ;  /* 0x00000008ff097819 */ /* 0x001fc40000011628 */
[----:B------:R-:W-:Y:S01]  /*c78a0*/  SHF.R.U32.HI R40, RZ, 0x8, R41 ;  /* 0x00000008ff287819 */ /* 0x000fe20000011629 */
[----:B------:R0:W-:Y:S01]  /*c78b0*/  STL [R1+0x7dc], R8 ;  /* 0x0007dc0801007387 */ /* 0x0001e20000100800 */
[----:B-1----:R-:W-:Y:S02]  /*c78c0*/  SHF.R.U32.HI R41, RZ, 0x8, R39 ;  /* 0x00000008ff297819 */ /* 0x002fe40000011627 */
[----:B------:R-:W-:Y:S02]  /*c78d0*/  LOP3.LUT R40, R40, 0xffff, RZ, 0xc0, !PT ;  /* 0x0000ffff28287812 */ /* 0x000fe400078ec0ff */
[----:B0-----:R-:W-:-:S04]  /*c78e0*/  SHF.R.U32.HI R8, RZ, 0x8, R8 ;  /* 0x00000008ff087819 */ /* 0x001fc80000011608 */
[----:B------:R-:W-:Y:S02]  /*c78f0*/  LOP3.LUT R39, R8, 0xffff, RZ, 0xc0, !PT ;  /* 0x0000ffff08277812 */ /* 0x000fe400078ec0ff */
[----:B------:R-:W-:Y:S02]  /*c7900*/  LOP3.LUT R9, R9, 0xffff, RZ, 0xc0, !PT ;  /* 0x0000ffff09097812 */ /* 0x000fe400078ec0ff */
[----:B------:R-:W-:Y:S02]  /*c7910*/  LOP3.LUT R8, R41, 0xffff, RZ, 0xc0, !PT ;  /* 0x0000ffff29087812 */ /* 0x000fe400078ec0ff */
[----:B------:R-:W-:Y:S02]  /*c7920*/  PRMT R39, R40, 0x3340, R39 ;  /* 0x0000334028277816 */ /* 0x000fe40000000027 */
[----:B------:R-:W-:Y:S02]  /*c7930*/  PRMT R8, R9, 0x3340, R8 ;  /* 0x0000334009087816 */ /* 0x000fe40000000008 */
[----:B------:R-:W-:Y:S01]  /*c7940*/  LOP3.LUT R41, R61, 0xffff, RZ, 0xc0, !PT ;  /* 0x0000ffff3d297812 */ /* 0x000fe200078ec0ff */
[----:B------:R-:W-:Y:S04]  /*c7950*/  STL [R1+0x4ca0], R39 ;  /* 0x004ca02701007387 */ /* 0x000fe80000100800 */
[----:B------:R0:W-:Y:S04]  /*c7960*/  STL [R1+0x718], R8 ;  /* 0x0007180801007387 */ /* 0x0001e80000100800 */
[----:B------:R-:W4:Y:S01]  /*c7970*/  LDL.LU R61, [R1+0x4ce8] ;  /* 0x004ce800013d7983 */ /* 0x000f220000300800 */
[----:B------:R-:W-:-:S03]  /*c7980*/  LOP3.LUT R40, R48, 0xffff, RZ, 0xc0, !PT ;  /* 0x0000ffff30287812 */ /* 0x000fc600078ec0ff */
[----:B------:R-:W4:Y:S01]  /*c7990*/  LDL.LU R48, [R1+0x23fc] ;  /* 0x0023fc0001307983 */ /* 0x000f220000300800 */
[----:B0-----:R-:W-:Y:S02]  /*c79a0*/  PRMT R8, R40, 0x3340, R0 ;  /* 0x0000334028087816 */ /* 0x001fe40000000000 */
[----:B--2---:R-:W-:-:S04]  /*c79b0*/  LOP3.LUT R39, R51, 0xffff, RZ, 0xc0, !PT ;  /* 0x0000ffff33277812 */ /* 0x004fc800078ec0ff */
[----:B------:R-:W-:-:S04]  /*c79c0*/  PRMT R9, R41, 0x3340, R39 ;  /* 0x0000334029097816 */ /* 0x000fc80000000027 */
[----:B------:R-:W-:-:S05]  /*c79d0*/  PRMT R8, R9, 0x5410, R8 ;  /* 0x0000541009087816 */ /* 0x000fca0000000008 */
[----:B------:R0:W-:Y:S04]  /*c79e0*/  STL [R1+0x824], R8 ;  /* 0x0008240801007387 */ /* 0x0001e80000100800 */
[----:B------:R-:W2:Y:S01]  /*c79f0*/  LDL.LU R51, [R1+0x4c90] ;  /* 0x004c900001337983 */ /* 0x000ea20000300800 */
[----:B------:R-:W-:Y:S02]  /*c7a00*/  SHF.R.U32.HI R41, RZ, 0x8, R41 ;  /* 0x00000008ff297819 */ /* 0x000fe40000011629 */
[----:B------:R-:W-:Y:S02]  /*c7a10*/  SHF.R.U32.HI R9, RZ, 0x8, R39 ;  /* 0x00000008ff097819 */ /* 0x000fe40000011627 */
[----:B------:R-:W-:Y:S02]  /*c7a20*/  IADD3 R44, P1, R3, R6, RZ ;  /* 0x00000006032c7210 */ /* 0x000fe40007f3e0ff */
[----:B0-----:R-:W-:-:S02]  /*c7a30*/  SHF.R.U32.HI R8, RZ, 0x8, R40 ;  /* 0x00000008ff087819 */ /* 0x001fc40000011628 */
[----:B------:R-:W-:Y:S02]  /*c7a40*/  LOP3.LUT R39, R41, 0xffff, RZ, 0xc0, !PT ;  /* 0x0000ffff29277812 */ /* 0x000fe400078ec0ff */
[----:B------:R-:W-:Y:S02]  /*c7a50*/  LOP3.LUT R9, R9, 0xffff, RZ, 0xc0, !PT ;  /* 0x0000ffff09097812 */ /* 0x000fe400078ec0ff */
[----:B------:R-:W-:Y:S01]  /*c7a60*/  LOP3.LUT R8, R8, 0xffff, RZ, 0xc0, !PT ;  /* 0x0000ffff08087812 */ /* 0x000fe200078ec0ff */
[----:B------:R-:W-:Y:S01]  /*c7a70*/  IMAD.X R45, R4, 0x1, R5, P1 ;  /* 0x00000001042d7824 */ /* 0x000fe200008e0605 */
[----:B------:R-:W-:Y:S02]  /*c7a80*/  PRMT R9, R39, 0x3340, R9 ;  /* 0x0000334027097816 */ /* 0x000fe40000000009 */
[----:B------:R-:W-:Y:S02]  /*c7a90*/  PRMT R8, R8, 0x3340, R0 ;  /* 0x0000334008087816 */ /* 0x000fe40000000000 */
[----:B---3--:R-:W-:Y:S01]  /*c7aa0*/  LOP3.LUT R40, R47, 0xffff, RZ, 0xc0, !PT ;  /* 0x0000ffff2f287812 */ /* 0x008fe200078ec0ff */
[----:B------:R0:W-:Y:S01]  /*c7ab0*/  STL.64 [R1+0xf08], R44 ;  /* 0x000f082c01007387 */ /* 0x0001e20000100a00 */
[----:B----4-:R-:W-:-:S02]  /*c7ac0*/  LOP3.LUT R41, R52, 0xffff, RZ, 0xc0, !PT ;  /* 0x0000ffff34297812 */ /* 0x010fc400078ec0ff */
[----:B------:R-:W-:Y:S01]  /*c7ad0*/  LOP3.LUT R39, R58, 0xffff, RZ, 0xc0, !PT ;  /* 0x0000ffff3a277812 */ /* 0x000fe200078ec0ff */
[----:B------:R1:W-:Y:S04]  /*c7ae0*/  STL [R1+0x708], R9 ;  /* 0x0007080901007387 */ /* 0x0003e80000100800 */
[----:B------:R3:W-:Y:S01]  /*c7af0*/  STL [R1+0x24], R8 ;  /* 0x0000240801007387 */ /* 0x0007e20000100800 */
[----:B0-----:R-:W-:Y:S02]  /*c7b00*/  IADD3 R44, P1, R3, R36, RZ ;  /* 0x00000024032c7210 */ /* 0x001fe40007f3e0ff */
[----:B-1----:R-:W-:Y:S02]  /*c7b10*/  PRMT R9, R40, 0x3340, R39 ;  /* 0x0000334028097816 */ /* 0x002fe40000000027 */
[----:B---3--:R-:W-:Y:S01]  /*c7b20*/  PRMT R8, R41, 0x3340, R0 ;  /* 0x0000334029087816 */ /* 0x008fe20000000000 */
[----:B------:R-:W-:-:S03]  /*c7b30*/  IMAD.X R45, R4, 0x1, R35, P1 ;  /* 0x00000001042d7824 */ /* 0x000fc600008e0623 */
[----:B------:R-:W-:-:S05]  /*c7b40*/  PRMT R8, R9, 0x5410, R8 ;  /* 0x0000541009087816 */ /* 0x000fca0000000008 */
[----:B------:R-:W-:Y:S04]  /*c7b50*/  STL [R1+0x818], R8 ;  /* 0x0008180801007387 */ /* 0x000fe80000100800 */
[----:B------:R0:W-:Y:S04]  /*c7b60*/  STL.64 [R1+0xf00], R44 ;  /* 0x000f002c01007387 */ /* 0x0001e80000100a00 */
[----:B0-----:R-:W3:Y:S04]  /*c7b70*/  LDL.LU R44, [R1+0x4cf0] ;  /* 0x004cf000012c7983 */ /* 0x001ee80000300800 */
        /* <DEDUP_REMOVED lines=9> */
[----:B------:R-:W-:Y:S02]  /*c7c10*/  PRMT R8, R39, 0x3340, R9 ;  /* 0x0000334027087816 */ /* 0x000fe40000000009 */
[----:B------:R-:W-:Y:S01]  /*c7c20*/  LOP3.LUT R40, R61, 0xffff, RZ, 0xc0, !PT ;  /* 0x0000ffff3d287812 */ /* 0x000fe200078ec0ff */
[----:B------:R0:W-:Y:S04]  /*c7c30*/  STL [R1+0x28], R2 ;  /* 0x0000280201007387 */ /* 0x0001e80000100800 */
[----:B------:R1:W-:Y:S01]  /*c7c40*/  STL [R1+0x714], R8 ;  /* 0x0007140801007387 */ /* 0x0003e20000100800 */
[----:B0-----:R-:W-:-:S04]  /*c7c50*/  LOP3.LUT R2, R48, 0xffff, RZ, 0xc0, !PT ;  /* 0x0000ffff30027812 */ /* 0x001fc800078ec0ff */
[----:B-1----:R-:W-:Y:S02]  /*c7c60*/  PRMT R8, R2, 0x3340, R0 ;  /* 0x0000334002087816 */ /* 0x002fe40000000000 */
[----:B--2---:R-:W-:-:S04]  /*c7c70*/  LOP3.LUT R39, R51, 0xffff, RZ, 0xc0, !PT ;  /* 0x0000ffff33277812 */ /* 0x004fc800078ec0ff */
[----:B------:R-:W-:-:S04]  /*c7c80*/  PRMT R9, R40, 0x3340, R39 ;  /* 0x0000334028097816 */ /* 0x000fc80000000027 */
[----:B------:R-:W-:-:S05]  /*c7c90*/  PRMT R45, R9, 0x5410, R8 ;  /* 0x00005410092d7816 */ /* 0x000fca0000000008 */
[----:B------:R0:W-:Y:S01]  /*c7ca0*/  STL [R1+0x810], R45 ;  /* 0x0008102d01007387 */ /* 0x0001e20000100800 */
[----:B------:R-:W-:-:S03]  /*c7cb0*/  IADD3 R8, P1, R3, R34, RZ ;  /* 0x0000002203087210 */ /* 0x000fc60007f3e0ff */
[----:B0-----:R-:W2:Y:S04]  /*c7cc0*/  LDL.LU R45, [R1+0x4cd4] ;  /* 0x004cd400012d7983 */ /* 0x001ea80000300800 */
[----:B------:R-:W2:Y:S04]  /*c7cd0*/  LDL.LU R48, [R1+0x23a0] ;  /* 0x0023a00001307983 */ /* 0x000ea80000300800 */
[----:B------:R-:W2:Y:S01]  /*c7ce0*/  LDL.LU R58, [R1+0x4c7c] ;  /* 0x004c7c00013a7983 */ /* 0x000ea20000300800 */
[----:B------:R-:W-:-:S05]  /*c7cf0*/  IMAD.X R9, R4, 0x1, R33, P1 ;  /* 0x0000000104097824 */ /* 0x000fca00008e0621 */
[----:B------:R0:W-:Y:S04]  /*c7d00*/  STL.64 [R1+0xee0], R8 ;  /* 0x000ee00801007387 */ /* 0x0001e80000100a00 */
[----:B------:R-:W2:Y:S01]  /*c7d10*/  LDL.LU R61, [R1+0x4cd0] ;  /* 0x004cd000013d7983 */ /* 0x000ea20000300800 */
[----:B------:R-:W-:-:S03]  /*c7d20*/  SHF.R.U32.HI R40, RZ, 0x8, R40 ;  /* 0x00000008ff287819 */ /* 0x000fc60000011628 */
[----:B------:R-:W2:Y:S01]  /*c7d30*/  LDL.LU R51, [R1+0x4c78] ;  /* 0x004c780001337983 */ /* 0x000ea20000300800 */
[----:B0-----:R-:W-:Y:S02]  /*c7d40*/  SHF.R.U32.HI R8, RZ, 0x8, R41 ;  /* 0x00000008ff087819 */ /* 0x001fe40000011629 */
[----:B------:R-:W-:Y:S02]  /*c7d50*/  SHF.R.U32.HI R9, RZ, 0x8, R39 ;  /* 0x00000008ff097819 */ /* 0x000fe40000011627 */
[----:B------:R-:W-:Y:S02]  /*c7d60*/  LOP3.LUT R8, R8, 0xffff, RZ, 0xc0, !PT ;  /* 0x0000ffff08087812 */ /* 0x000fe400078ec0ff */
[----:B------:R-:W-:Y:S02]  /*c7d70*/  LOP3.LUT R39, R40, 0xffff, RZ, 0xc0, !PT ;  /* 0x0000ffff28277812 */ /* 0x000fe400078ec0ff */
[----:B------:R-:W-:Y:S02]  /*c7d80*/  LOP3.LUT R9, R9, 0xffff, RZ, 0xc0, !PT ;  /* 0x0000ffff09097812 */ /* 0x000fe400078ec0ff */
[----:B------:R-:W-:-:S02]  /*c7d90*/  PRMT R40, R8, 0x3340, R0 ;  /* 0x0000334008287816 */ /* 0x000fc40000000000 */
[----:B------:R-:W-:Y:S02]  /*c7da0*/  PRMT R8, R39, 0x3340, R9 ;  /* 0x0000334027087816 */ /* 0x000fe40000000009 */
[----:B---3--:R-:W-:Y:S01]  /*c7db0*/  LOP3.LUT R41, R44, 0xffff, RZ, 0xc0, !PT ;  /* 0x0000ffff2c297812 */ /* 0x008fe200078ec0ff */
[----:B------:R0:W-:Y:S04]  /*c7dc0*/  STL [R1+0x1c4], R40 ;  /* 0x0001c42801007387 */ /* 0x0001e80000100800 */
[----:B------:R1:W-:Y:S01]  /*c7dd0*/  STL [R1+0x704], R8 ;  /* 0x0007040801007387 */ /* 0x0003e20000100800 */
[----:B----4-:R-:W-:Y:S02]  /*c7de0*/  LOP3.LUT R39, R52, 0xffff, RZ, 0xc0, !PT ;  /* 0x0000ffff34277812 */ /* 0x010fe400078ec0ff */
[----:B0-----:R-:W-:-:S02]  /*c7df0*/  LOP3.LUT R40, R47, 0xffff, RZ, 0xc0, !PT ;  /* 0x0000ffff2f287812 */ /* 0x001fc400078ec0ff */
[----:B------:R-:W-:Y:S02]  /*c7e00*/  PRMT R9, R41, 0x3340, R39 ;  /* 0x0000334029097816 */ /* 0x000fe40000000027 */
[----:B-1----:R-:W-:-:S04]  /*c7e10*/  PRMT R8, R40, 0x3340, R0 ;  /* 0x0000334028087816 */ /* 0x002fc80000000000 */
[----:B------:R-:W-:Y:S02]  /*c7e20*/  PRMT R44, R9, 0x5410, R8 ;  /* 0x00005410092c7816 */ /* 0x000fe40000000008 */
[----:B------:R-:W-:-:S05]  /*c7e30*/  IADD3 R8, P1, R3, R32, RZ ;  /* 0x0000002003087210 */ /* 0x000fca0007f3e0ff */
[----:B------:R-:W-:Y:S01]  /*c7e40*/  IMAD.X R9, R4, 0x1, R31, P1 ;  /* 0x0000000104097824 */ /* 0x000fe200008e061f */
[----:B------:R-:W-:Y:S01]  /*c7e50*/  STL [R1+0x814], R44 ;  /* 0x0008142c01007387 */ /* 0x000fe20000100800 */
[----:B------:R-:W-:-:S03]  /*c7e60*/  SHF.R.U32.HI R41, RZ, 0x8, R41 ;  /* 0x00000008ff297819 */ /* 0x000fc60000011629 */
        /* <DEDUP_REMOVED lines=8> */
[----:B------:R-:W-:Y:S01]  /*c7ef0*/  STL [R1+0x6f8], R9 ;  /* 0x0006f80901007387 */ /* 0x000fe20000100800 */
[----:B------:R-:W-:-:S03]  /*c7f00*/  IADD3 R40, P1, R3, R30, RZ ;  /* 0x0000001e03287210 */ /* 0x000fc60007f3e0ff */
[----:B------:R0:W-:Y:S02]  /*c7f10*/  STL [R1+0x1c0], R8 ;  /* 0x0001c00801007387 */ /* 0x0001e40000100800 */
[----:B------:R-:W-:Y:S02]  /*c7f20*/  IMAD.X R41, R4, 0x1, R29, P1 ;  /* 0x0000000104297824 */ /* 0x000fe400008e061d */
[----:B------:R-:W3:Y:S04]  /*c7f30*/  LDL.LU R47, [R1+0x1a4] ;  /* 0x0001a400012f7983 */ /* 0x000ee80000300800 */
[----:B------:R-:W4:Y:S01]  /*c7f40*/  LDL.LU R52, [R1+0xe0] ;  /* 0x0000e00001347983 */ /* 0x000f220000300800 */
[----:B0-----:R-:W-:-:S04]  /*c7f50*/  SHF.R.U32.HI R8, RZ, 0x8, R2 ;  /* 0x00000008ff087819 */ /* 0x001fc80000011602 */
[----:B------:R-:W-:-:S04]  /*c7f60*/  LOP3.LUT R8, R8, 0xffff, RZ, 0xc0, !PT ;  /* 0x0000ffff08087812 */ /* 0x000fc800078ec0ff */
[----:B------:R-:W-:Y:S01]  /*c7f70*/  PRMT R8, R8, 0x3340, R0 ;  /* 0x0000334008087816 */ /* 0x000fe20000000000 */
[----:B------:R0:W-:Y:S04]  /*c7f80*/  STL.64 [R1+0xf28], R40 ;  /* 0x000f282801007387 */ /* 0x0001e80000100a00 */
[----:B------:R1:W-:Y:S01]  /*c7f90*/  STL [R1+0x30], R8 ;  /* 0x0000300801007387 */ /* 0x0003e20000100800 */
[----:B--2---:R-:W-:Y:S02]  /*c7fa0*/  LOP3.LUT R45, R45, 0xffff, RZ, 0xc0, !PT ;  /* 0x0000ffff2d2d7812 */ /* 0x004fe400078ec0ff */
[----:B------:R-:W-:Y:S02]  /*c7fb0*/  LOP3.LUT R2, R48, 0xffff, RZ, 0xc0, !PT ;  /* 0x0000ffff30027812 */ /* 0x000fe400078ec0ff */
[----:B------:R-:W2:Y:S01]  /*c7fc0*/  LDL.LU R48, [R1+0x23ac] ;  /* 0x0023ac0001307983 */ /* 0x000ea20000300800 */
[----:B0-----:R-:W-:-:S02]  /*c7fd0*/  LOP3.LUT R41, R58, 0xffff, RZ, 0xc0, !PT ;  /* 0x0000ffff3a297812 */ /* 0x001fc400078ec0ff */
[----:B-1----:R-:W-:Y:S02]  /*c7fe0*/  PRMT R8, R2, 0x3340, R0 ;  /* 0x0000334002087816 */ /* 0x002fe40000000000 */
[----:B------:R-:W-:-:S04]  /*c7ff0*/  PRMT R9, R45, 0x3340, R41 ;  /* 0x000033402d097816 */ /* 0x000fc80000000029 */
[----:B------:R-:W-:Y:S02]  /*c8000*/  PRMT R8, R9, 0x5410, R8 ;  /* 0x0000541009087816 */ /* 0x000fe40000000008 */
[----:B------:R-:W-:-:S03]  /*c8010*/  LOP3.LUT R40, R61, 0xffff, RZ, 0xc0, !PT ;  /* 0x0000ffff3d287812 */ /* 0x000fc600078ec0ff */
[----:B------:R0:W-:Y:S04]  /*c8020*/  STL [R1+0x7b4], R8 ;  /* 0x0007b40801007387 */ /* 0x0001e80000100800 */
[----:B------:R-:W2:Y:S04]  /*c8030*/  LDL.LU R58, [R1+0x1a0] ;  /* 0x0001a000013a7983 */ /* 0x000ea80000300800 */
[----:B------:R-:W2:Y:S01]  /*c8040*/  LDL.LU R61, [R1+0xcc] ;  /* 0x0000cc00013d7983 */ /* 0x000ea20000300800 */
[----:B------:R-:W-:Y:S02]  /*c8050*/  LOP3.LUT R39, R51, 0xffff, RZ, 0xc0, !PT ;  /* 0x0000ffff33277812 */ /* 0x000fe400078ec0ff */
[----:B------:R-:W-:-:S02]  /*c8060*/  SHF.R.U32.HI R44, RZ, 0x8, R40 ;  /* 0x00000008ff2c7819 */ /* 0x000fc40000011628 */
[--C-:B------:R-:W-:Y:S02]  /*c8070*/  PRMT R51, R40, 0x3340, R39.reuse ;  /* 0x0000334028337816 */ /* 0x100fe40000000027 */
[----:B------:R-:W-:Y:S02]  /*c8080*/  SHF.R.U32.HI R39, RZ, 0x8, R39 ;  /* 0x00000008ff277819 */ /* 0x000fe40000011627 */
[----:B------:R-:W-:Y:S02]  /*c8090*/  SHF.R.U32.HI R9, RZ, 0x8, R45 ;  /* 0x00000008ff097819 */ /* 0x000fe4000001162d */
[----:B0-----:R-:W-:Y:S02]  /*c80a0*/  SHF.R.U32.HI R8, RZ, 0x8, R41 ;  /* 0x00000008ff087819 */ /* 0x001fe40000011629 */
[----:B------:R-:W-:Y:S02]  /*c80b0*/  LOP3.LUT R40, R44, 0xffff, RZ, 0xc0, !PT ;  /* 0x0000ffff2c287812 */ /* 0x000fe400078ec0ff */
        /* <DEDUP_REMOVED lines=12> */
[----:B------:R-:W-:-:S05]  /*c8180*/  PRMT R2, R8, 0x3340, R0 ;  /* 0x0000334008027816 */ /* 0x000fca0000000000 */
[----:B------:R1:W-:Y:S01]  /*c8190*/  STL [R1+0x1e4], R2 ;  /* 0x0001e40201007387 */ /* 0x0003e20000100800 */
[----:B0-----:R-:W-:-:S03]  /*c81a0*/  LOP3.LUT R41, R49, 0xffff, RZ, 0xc0, !PT ;  /* 0x0000ffff31297812 */ /* 0x001fc600078ec0ff */
[----:B------:R-:W2:Y:S01]  /*c81b0*/  LDL.LU R49, [R1+0x5988] ;  /* 0x0059880001317983 */ /* 0x000ea20000300800 */
[----:B------:R-:W-:Y:S02]  /*c81c0*/  PRMT R8, R41, 0x3340, R0 ;  /* 0x0000334029087816 */ /* 0x000fe40000000000 */
[----:B---3--:R-:W-:Y:S02]  /*c81d0*/  LOP3.LUT R40, R47, 0xffff, RZ, 0xc0, !PT ;  /* 0x0000ffff2f287812 */ /* 0x008fe400078ec0ff */
[----:B------:R-:W3:Y:S01]  /*c81e0*/  LDL.LU R47, [R1+0x14c] ;  /* 0x00014c00012f7983 */ /* 0x000ee20000300800 */
[----:B----4-:R-:W-:-:S03]  /*c81f0*/  LOP3.LUT R39, R52, 0xffff, RZ, 0xc0, !PT ;  /* 0x0000ffff34277812 */ /* 0x010fc600078ec0ff */
[----:B------:R-:W4:Y:S01]  /*c8200*/  LDL.LU R52, [R1+0x68] ;  /* 0x0000680001347983 */ /* 0x000f220000300800 */
[----:B------:R-:W-:-:S04]  /*c8210*/  PRMT R9, R40, 0x3340, R39 ;  /* 0x0000334028097816 */ /* 0x000fc80000000027 */
[----:B-1----:R-:W-:Y:S02]  /*c8220*/  PRMT R2, R9, 0x5410, R8 ;  /* 0x0000541009027816 */ /* 0x002fe40000000008 */
[----:B------:R-:W-:Y:S02]  /*c8230*/  SHF.R.U32.HI R40, RZ, 0x8, R40 ;  /* 0x00000008ff287819 */ /* 0x000fe40000011628 */
[----:B------:R-:W-:Y:S01]  /*c8240*/  SHF.R.U32.HI R9, RZ, 0x8, R39 ;  /* 0x00000008ff097819 */ /* 0x000fe20000011627 */
[----:B------:R0:W-:Y:S01]  /*c8250*/  STL [R1+0x7b0], R2 ;  /* 0x0007b00201007387 */ /* 0x0001e20000100800 */
[----:B------:R-:W-:Y:S02]  /*c8260*/  LOP3.LUT R39, R40, 0xffff, RZ, 0xc0, !PT ;  /* 0x0000ffff28277812 */ /* 0x000fe400078ec0ff */
[----:B------:R-:W-:Y:S02]  /*c8270*/  LOP3.LUT R9, R9, 0xffff, RZ, 0xc0, !PT ;  /* 0x0000ffff09097812 */ /* 0x000fe400078ec0ff */
[----:B--2---:R-:W-:-:S04]  /*c8280*/  LOP3.LUT R48, R48, 0xffff, RZ, 0xc0, !PT ;  /* 0x0000ffff30307812 */ /* 0x004fc800078ec0ff */
[----:B------:R-:W-:-:S04]  /*c8290*/  SHF.R.U32.HI R8, RZ, 0x8, R48 ;  /* 0x00000008ff087819 */ /* 0x000fc80000011630 */
[----:B------:R-:W-:-:S04]  /*c82a0*/  LOP3.LUT R8, R8, 0xffff, RZ, 0xc0, !PT ;  /* 0x0000ffff08087812 */ /* 0x000fc800078ec0ff */
[----:B0-----:R-:W-:Y:S02]  /*c82b0*/  PRMT R2, R8, 0x3340, R0 ;  /* 0x0000334008027816 */ /* 0x001fe40000000000 */
[----:B------:R-:W-:-:S03]  /*c82c0*/  PRMT R8, R39, 0x3340, R9 ;  /* 0x0000334027087816 */ /* 0x000fc60000000009 */
[----:B------:R0:W-:Y:S01]  /*c82d0*/  STL [R1+0x1ac], R2 ;  /* 0x0001ac0201007387 */ /* 0x0001e20000100800 */
[----:B------:R-:W-:Y:S02]  /*c82e0*/  LOP3.LUT R40, R58, 0xffff, RZ, 0xc0, !PT ;  /* 0x0000ffff3a287812 */ /* 0x000fe400078ec0ff */
[----:B------:R-:W-:Y:S01]  /*c82f0*/  LOP3.LUT R39, R61, 0xffff, RZ, 0xc0, !PT ;  /* 0x0000ffff3d277812 */ /* 0x000fe200078ec0ff */
[----:B------:R1:W-:Y:S01]  /*c8300*/  STL [R1+0x6d8], R8 ;  /* 0x0006d80801007387 */ /* 0x0003e20000100800 */
[----:B0-----:R-:W-:Y:S02]  /*c8310*/  LOP3.LUT R2, R59, 0xffff, RZ, 0xc0, !PT ;  /* 0x0000ffff3b027812 */ /* 0x001fe400078ec0ff */
[----:B------:R-:W-:Y:S02]  /*c8320*/  PRMT R9, R40, 0x3340, R39 ;  /* 0x0000334028097816 */ /* 0x000fe40000000027 */
[----:B-1----:R-:W-:-:S04]  /*c8330*/  PRMT R8, R2, 0x3340, R0 ;  /* 0x0000334002087816 */ /* 0x002fc80000000000 */
[----:B------:R-:W-:-:S05]  /*c8340*/  PRMT R8, R9, 0x5410, R8 ;  /* 0x0000541009087816 */ /* 0x000fca0000000008 */
[----:B------:R0:W-:Y:S04]  /*c8350*/  STL [R1+0x7a8], R8 ;  /* 0x0007a80801007387 */ /* 0x0001e80000100800 */
[----:B------:R-:W2:Y:S04]  /*c8360*/  LDL.LU R58, [R1+0x484] ;  /* 0x00048400013a7983 */ /* 0x000ea80000300800 */
[----:B------:R-:W2:Y:S04]  /*c8370*/  LDL.LU R59, [R1+0x1e8] ;  /* 0x0001e800013b7983 */ /* 0x000ea80000300800 */
[----:B------:R-:W2:Y:S01]  /*c8380*/  LDL.LU R61, [R1+0x3f0] ;  /* 0x0003f000013d7983 */ /* 0x000ea20000300800 */
[----:B0-----:R-:W-:-:S02]  /*c8390*/  SHF.R.U32.HI R8, RZ, 0x8, R41 ;  /* 0x00000008ff087819 */ /* 0x001fc40000011629 */
[----:B------:R-:W-:Y:S02]  /*c83a0*/  SHF.R.U32.HI R40, RZ, 0x8, R40 ;  /* 0x00000008ff287819 */ /* 0x000fe40000011628 */
[----:B------:R-:W-:Y:S02]  /*c83b0*/  SHF.R.U32.HI R9, RZ, 0x8, R39 ;  /* 0x00000008ff097819 */ /* 0x000fe40000011627 */
[----:B------:R-:W-:Y:S02]  /*c83c0*/  IADD3 R44, P1, R3, R26, RZ ;  /* 0x0000001a032c7210 */ /* 0x000fe40007f3e0ff */
[----:B------:R-:W-:Y:S02]  /*c83d0*/  LOP3.LUT R8, R8, 0xffff, RZ, 0xc0, !PT ;  /* 0x0000ffff08087812 */ /* 0x000fe400078ec0ff */
[----:B------:R-:W-:Y:S02]  /*c83e0*/  LOP3.LUT R39, R40, 0xffff, RZ, 0xc0, !PT ;  /* 0x0000ffff28277812 */ /* 0x000fe400078ec0ff */
[----:B------:R-:W-:Y:S01]  /*c83f0*/  LOP3.LUT R9, R9, 0xffff, RZ, 0xc0, !PT ;  /* 0x0000ffff09097812 */ /* 0x000fe200078ec0ff */
[----:B------:R-:W-:Y:S01]  /*c8400*/  IMAD.X R45, R4, 0x1, R25, P1 ;  /* 0x00000001042d7824 */ /* 0x000fe200008e0619 */
[----:B------:R-:W-:-:S02]  /*c8410*/  PRMT R41, R8, 0x3340, R0 ;  /* 0x0000334008297816 */ /* 0x000fc40000000000 */
[----:B------:R-:W-:Y:S02]  /*c8420*/  PRMT R8, R39, 0x3340, R9 ;  /* 0x0000334027087816 */ /* 0x000fe40000000009 */
[----:B------:R0:W-:Y:S04]  /*c8430*/  STL.64 [R1+0xf18], R44 ;  /* 0x000f182c01007387 */ /* 0x0001e80000100a00 */
[----:B------:R-:W-:Y:S04]  /*c8440*/  STL [R1+0x1a4], R41 ;  /* 0x0001a42901007387 */ /* 0x000fe80000100800 */
[----:B------:R1:W-:Y:S01]  /*c8450*/  STL [R1+0x6d4], R8 ;  /* 0x0006d40801007387 */ /* 0x0003e20000100800 */
[----:B0-----:R-:W-:-:S02]  /*c8460*/  IADD3 R44, P1, R3, R24, RZ ;  /* 0x00000018032c7210 */ /* 0x001fc40007f3e0ff */
[----:B-1----:R-:W-:Y:S02]  /*c8470*/  PRMT R8, R43, 0x3340, R0 ;  /* 0x000033402b087816 */ /* 0x002fe40000000000 */
[----:B---3--:R-:W-:Y:S02]  /*c8480*/  LOP3.LUT R40, R47, 0xffff, RZ, 0xc0, !PT ;  /* 0x0000ffff2f287812 */ /* 0x008fe400078ec0ff */
[----:B----4-:R-:W-:-:S04]  /*c8490*/  LOP3.LUT R39, R52, 0xffff, RZ, 0xc0, !PT ;  /* 0x0000ffff34277812 */ /* 0x010fc800078ec0ff */
[--C-:B------:R-:W-:Y:S02]  /*c84a0*/  PRMT R9, R40, 0x3340, R39.reuse ;  /* 0x0000334028097816 */ /* 0x100fe40000000027 */
[----:B------:R-:W-:Y:S02]  /*c84b0*/  SHF.R.U32.HI R40, RZ, 0x8, R40 ;  /* 0x00000008ff287819 */ /* 0x000fe40000011628 */
[----:B------:R-:W-:Y:S02]  /*c84c0*/  PRMT R8, R9, 0x5410, R8 ;  /* 0x0000541009087816 */ /* 0x000fe40000000008 */
[----:B------:R-:W-:Y:S01]  /*c84d0*/  SHF.R.U32.HI R9, RZ, 0x8, R39 ;  /* 0x00000008ff097819 */ /* 0x000fe20000011627 */
[----:B------:R-:W-:Y:S01]  /*c84e0*/  IMAD.X R45, R4, 0x1, R23, P1 ;  /* 0x00000001042d7824 */ /* 0x000fe200008e0617 */
[----:B------:R-:W-:Y:S02]  /*c84f0*/  LOP3.LUT R39, R40, 0xffff, RZ, 0xc0, !PT ;  /* 0x0000ffff28277812 */ /* 0x000fe400078ec0ff */
[----:B------:R-:W-:Y:S01]  /*c8500*/  LOP3.LUT R9, R9, 0xffff, RZ, 0xc0, !PT ;  /* 0x0000ffff09097812 */ /* 0x000fe200078ec0ff */
[----:B------:R0:W-:Y:S03]  /*c8510*/  STL [R1+0x7b8], R8 ;  /* 0x0007b80801007387 */ /* 0x0001e60000100800 */
[----:B------:R-:W-:Y:S01]  /*c8520*/  PRMT R9, R39, 0x3340, R9 ;  /* 0x0000334027097816 */ /* 0x000fe20000000009 */
[----:B------:R-:W3:Y:S04]  /*c8530*/  LDL.LU R57, [R1+0x160] ;  /* 0x0001600001397983 */ /* 0x000ee80000300800 */
[----:B------:R1:W-:Y:S01]  /*c8540*/  STL.64 [R1+0xf10], R44 ;  /* 0x000f102c01007387 */ /* 0x0003e20000100a00 */
[----:B0-----:R-:W-:-:S03]  /*c8550*/  SHF.R.U32.HI R8, RZ, 0x8, R43 ;  /* 0x00000008ff087819 */ /* 0x001fc6000001162b */
[----:B-1----:R-:W4:Y:S04]  /*c8560*/  LDL.LU R44, [R1+0x6c] ;  /* 0x00006c00012c7983 */ /* 0x002f280000300800 */
[----:B------:R-:W4:Y:S04]  /*c8570*/  LDL.LU R45, [R1+0x488] ;  /* 0x00048800012d7983 */ /* 0x000f280000300800 */
[----:B------:R-:W-:Y:S04]  /*c8580*/  STL [R1+0x6c8], R9 ;  /* 0x0006c80901007387 */ /* 0x000fe80000100800 */
[----:B------:R-:W4:Y:S04]  /*c8590*/  LDL.LU R47, [R1+0x1ec] ;  /* 0x0001ec00012f7983 */ /* 0x000f280000300800 */
[----:B------:R-:W4:Y:S01]  /*c85a0*/  LDL.LU R52, [R1+0x3f4] ;  /* 0x0003f40001347983 */ /* 0x000f220000300800 */
[----:B------:R-:W-:-:S04]  /*c85b0*/  LOP3.LUT R8, R8, 0xffff, RZ, 0xc0, !PT ;  /* 0x0000ffff08087812 */ /* 0x000fc800078ec0ff */
[----:B------:R-:W-:-:S05]  /*c85c0*/  PRMT R8, R8, 0x3340, R0 ;  /* 0x0000334008087816 */ /* 0x000fca0000000000 */
[----:B------:R0:W-:Y:S01]  /*c85d0*/  STL [R1+0x34], R8 ;  /* 0x0000340801007387 */ /* 0x0001e20000100800 */
[----:B--2---:R-:W-:Y:S02]  /*c85e0*/  LOP3.LUT R40, R58, 0xffff, RZ, 0xc0, !PT ;  /* 0x0000ffff3a287812 */ /* 0x004fe400078ec0ff */
[----:B------:R-:W-:Y:S02]  /*c85f0*/  LOP3.LUT R41, R59, 0xffff, RZ, 0xc0, !PT ;  /* 0x0000ffff3b297812 */ /* 0x000fe400078ec0ff */
[----:B------:R-:W-:Y:S02]  /*c8600*/  LOP3.LUT R39, R61, 0xffff, RZ, 0xc0, !PT ;  /* 0x0000ffff3d277812 */ /* 0x000fe400078ec0ff */
[----:B0-----:R-:W-:Y:S02]  /*c8610*/  PRMT R8, R41, 0x3340, R0 ;  /* 0x0000334029087816 */ /* 0x001fe40000000000 */
[----:B------:R-:W-:Y:S02]  /*c8620*/  PRMT R9, R40, 0x3340, R39 ;  /* 0x0000334028097816 */ /* 0x000fe40000000027 */
[----:B------:R-:W-:-:S02]  /*c8630*/  IADD3 R58, P1, R3, R22, RZ ;  /* 0x00000016033a7210 */ /* 0x000fc40007f3e0ff */
[----:B------:R-:W-:-:S03]  /*c8640*/  PRMT R8, R9, 0x5410, R8 ;  /* 0x0000541009087816 */ /* 0x000fc60000000008 */
[----:B------:R-:W-:Y:S02]  /*c8650*/  IMAD.X R59, R4, 0x1, R21, P1 ;  /* 0x00000001043b7824 */ /* 0x000fe400008e0615 */
[----:B------:R0:W-:Y:S04]  /*c8660*/  STL [R1+0x7a0], R8 ;  /* 0x0007a00801007387 */ /* 0x0001e80000100800 */
[----:B------:R1:W-:Y:S04]  /*c8670*/  STL.64 [R1+0xee8], R58 ;  /* 0x000ee83a01007387 */ /* 0x0003e80000100a00 */
[----:B------:R-:W2:Y:S01]  /*c8680*/  LDL.LU R61, [R1+0x44c] ;  /* 0x00044c00013d7983 */ /* 0x000ea20000300800 */
[----:B------:R-:W-:-:S02]  /*c8690*/  SHF.R.U32.HI R40, RZ, 0x8, R40 ;  /* 0x00000008ff287819 */ /* 0x000fc40000011628 */
[----:B0-----:R-:W-:Y:S02]  /*c86a0*/  SHF.R.U32.HI R8, RZ, 0x8, R2 ;  /* 0x00000008ff087819 */ /* 0x001fe40000011602 */
[----:B------:R-:W-:Y:S02]  /*c86b0*/  SHF.R.U32.HI R9, RZ, 0x8, R39 ;  /* 0x00000008ff097819 */ /* 0x000fe40000011627 */
[----:B------:R-:W-:Y:S02]  /*c86c0*/  LOP3.LUT R8, R8, 0xffff, RZ, 0xc0, !PT ;  /* 0x0000ffff08087812 */ /* 0x000fe400078ec0ff */
[----:B------:R-:W-:Y:S02]  /*c86d0*/  LOP3.LUT R39, R40, 0xffff, RZ, 0xc0, !PT ;  /* 0x0000ffff28277812 */ /* 0x000fe400078ec0ff */
[----:B------:R-:W-:Y:S02]  /*c86e0*/  LOP3.LUT R9, R9, 0xffff, RZ, 0xc0, !PT ;  /* 0x0000ffff09097812 */ /* 0x000fe400078ec0ff */
[----:B-1----:R-:W-:-:S02]  /*c86f0*/  IADD3 R58, P1, R3, R20, RZ ;  /* 0x00000014033a7210 */ /* 0x002fc40007f3e0ff */
[----:B------:R-:W-:Y:S02]  /*c8700*/  PRMT R8, R8, 0x3340, R0 ;  /* 0x0000334008087816 */ /* 0x000fe40000000000 */
[----:B------:R-:W-:Y:S01]  /*c8710*/  PRMT R2, R39, 0x3340, R9 ;  /* 0x0000334027027816 */ /* 0x000fe20000000009 */
[----:B------:R-:W-:Y:S02]  /*c8720*/  IMAD.X R59, R4, 0x1, R19, P1 ;  /* 0x00000001043b7824 */ /* 0x000fe400008e0613 */
[----:B------:R0:W-:Y:S04]  /*c8730*/  STL [R1+0x198], R8 ;  /* 0x0001980801007387 */ /* 0x0001e80000100800 */
[----:B------:R-:W-:Y:S04]  /*c8740*/  STL [R1+0x6d0], R2 ;  /* 0x0006d00201007387 */ /* 0x000fe80000100800 */
[----:B------:R1:W-:Y:S01]  /*c8750*/  STL.64 [R1+0xef0], R58 ;  /* 0x000ef03a01007387 */ /* 0x0003e20000100a00 */
[----:B0-----:R-:W-:-:S03]  /*c8760*/  SHF.R.U32.HI R8, RZ, 0x8, R41 ;  /* 0x00000008ff087819 */ /* 0x001fc60000011629 */
[----:B-1----:R-:W2:Y:S04]  /*c8770*/  LDL.LU R58, [R1+0x1dc] ;  /* 0x0001dc00013a7983 */ /* 0x002ea80000300800 */
[----:B------:R-:W2:Y:S01]  /*c8780*/  LDL.LU R59, [R1+0x33c] ;  /* 0x00033c00013b7983 */ /* 0x000ea20000300800 */
[----:B------:R-:W-:Y:S02]  /*c8790*/  LOP3.LUT R8, R8, 0xffff, RZ, 0xc0, !PT ;  /* 0x0000ffff08087812 */ /* 0x000fe400078ec0ff */
[----:B------:R-:W-:Y:S02]  /*c87a0*/  LOP3.LUT R2, R56, 0xffff, RZ, 0xc0, !PT ;  /* 0x0000ffff38027812 */ /* 0x000fe400078ec0ff */
[----:B------:R-:W-:Y:S02]  /*c87b0*/  PRMT R8, R8, 0x3340, R0 ;  /* 0x0000334008087816 */ /* 0x000fe40000000000 */
[----:B---3--:R-:W-:-:S03]  /*c87c0*/  LOP3.LUT R43, R57, 0xffff, RZ, 0xc0, !PT ;  /* 0x0000ffff392b7812 */ /* 0x008fc600078ec0ff */
[----:B------:R0:W-:Y:S04]  /*c87d0*/  STL [R1+0x1d8], R8 ;  /* 0x0001d80801007387 */ /* 0x0001e80000100800 */
[----:B------:R1:W-:Y:S01]  /*c87e0*/  STL [R1+0x4cd0], R2 ;  /* 0x004cd00201007387 */ /* 0x0003e20000100800 */
[----:B----4-:R-:W-:Y:S02]  /*c87f0*/  LOP3.LUT R41, R44, 0xffff, RZ, 0xc0, !PT ;  /* 0x0000ffff2c297812 */ /* 0x010fe400078ec0ff */
[----:B0-----:R-:W-:Y:S02]  /*c8800*/  PRMT R8, R2, 0x3340, R0 ;  /* 0x0000334002087816 */ /* 0x001fe40000000000 */
[----:B------:R-:W-:Y:S02]  /*c8810*/  PRMT R9, R43, 0x3340, R41 ;  /* 0x000033402b097816 */ /* 0x000fe40000000029 */
[----:B------:R-:W-:-:S02]  /*c8820*/  LOP3.LUT R40, R45, 0xffff, RZ, 0xc0, !PT ;  /* 0x0000ffff2d287812 */ /* 0x000fc400078ec0ff */
[----:B-1----:R-:W-:Y:S02]  /*c8830*/  PRMT R2, R9, 0x5410, R8 ;  /* 0x0000541009027816 */ /* 0x002fe40000000008 */
[----:B------:R-:W-:Y:S02]  /*c8840*/  LOP3.LUT R45, R47, 0xffff, RZ, 0xc0, !PT ;  /* 0x0000ffff2f2d7812 */ /* 0x000fe400078ec0ff */
[----:B------:R-:W-:Y:S02]  /*c8850*/  LOP3.LUT R39, R52, 0xffff, RZ, 0xc0, !PT ;  /* 0x0000ffff34277812 */ /* 0x000fe400078ec0ff */
[----:B------:R-:W-:Y:S02]  /*c8860*/  PRMT R8, R45, 0x3340, R0 ;  /* 0x000033402d087816 */ /* 0x000fe40000000000 */
[----:B------:R-:W-:Y:S02]  /*c8870*/  PRMT R9, R40, 0x3340, R39 ;  /* 0x0000334028097816 */ /* 0x000fe40000000027 */
[----:B------:R-:W-:Y:S01]  /*c8880*/  IADD3 R56, P1, R3, R18, RZ ;  /* 0x0000001203387210 */ /* 0x000fe20007f3e0ff */
[----:B------:R0:W-:Y:S01]  /*c8890*/  STL [R1+0x4cc8], R2 ;  /* 0x004cc80201007387 */ /* 0x0001e20000100800 */
[----:B------:R-:W-:-:S03]  /*c88a0*/  SHF.R.U32.HI R43, RZ, 0x8, R43 ;  /* 0x00000008ff2b7819 */ /* 0x000fc6000001162b */
[----:B------:R-:W-:Y:S01]  /*c88b0*/  IMAD.X R57, R4, 0x1, R17, P1 ;  /* 0x0000000104397824 */ /* 0x000fe200008e0611 */
[----:B------:R-:W-:Y:S02]  /*c88c0*/  SHF.R.U32.HI R4, RZ, 0x8, R39 ;  /* 0x00000008ff047819 */ /* 0x000fe40000011627 */
[----:B0-----:R-:W-:Y:S02]  /*c88d0*/  PRMT R2, R9, 0x5410, R8 ;  /* 0x0000541009027816 */ /* 0x001fe40000000008 */
[----:B------:R-:W-:Y:S02]  /*c88e0*/  SHF.R.U32.HI R9, RZ, 0x8, R41 ;  /* 0x00000008ff097819 */ /* 0x000fe40000011629 */
[----:B------:R-:W-:Y:S02]  /*c88f0*/  SHF.R.U32.HI R8, RZ, 0x8, R40 ;  /* 0x00000008ff087819 */ /* 0x000fe40000011628 */
[----:B------:R-:W-:Y:S02]  /*c8900*/  LOP3.LUT R39, R43, 0xffff, RZ, 0xc0, !PT ;  /* 0x0000ffff2b277812 */ /* 0x000fe400078ec0ff */
[----:B------:R-:W-:Y:S01]  /*c8910*/  LOP3.LUT R9, R9, 0xffff, RZ, 0xc0, !PT ;  /* 0x0000ffff09097812 */ /* 0x000fe200078ec0ff */
[----:B------:R0:W-:Y:S01]  /*c8920*/  STL [R1+0x7a4], R2 ;  /* 0x0007a40201007387 */ /* 0x0001e20000100800 */
[----:B------:R-:W-:-:S02]  /*c8930*/  LOP3.LUT R8, R8, 0xffff, RZ, 0xc0, !PT ;  /* 0x0000ffff08087812 */ /* 0x000fc400078ec0ff */
[----:B------:R-:W-:Y:S01]  /*c8940*/  LOP3.LUT R4, R4, 0xffff, RZ, 0xc0, !PT ;  /* 0x0000ffff04047812 */ /* 0x000fe200078ec0ff */
[----:B------:R-:W-:Y:S03]  /*c8950*/  STL.64 [R1+0xed8], R56 ;  /* 0x000ed83801007387 */ /* 0x000fe60000100a00 */
[----:B------:R-:W-:Y:S02]  /*c8960*/  PRMT R4, R8, 0x3340, R4 ;  /* 0x0000334008047816 */ /* 0x000fe40000000004 */
[----:B0-----:R-:W-:-:S05]  /*c8970*/  PRMT R2, R39, 0x3340, R9 ;  /* 0x0000334027027816 */ /* 0x001fca0000000009 */
[----:B------:R0:W-:Y:S04]  /*c8980*/  STL [R1+0x4c70], R2 ;  /* 0x004c700201007387 */ /* 0x0001e80000100800 */
[----:B0-----:R-:W3:Y:S04]  /*c8990*/  LDL.LU R2, [R1+0x1db8] ;  /* 0x001db80001027983 */ /* 0x001ee80000300800 */
[----:B------:R0:W-:Y:S04]  /*c89a0*/  STL [R1+0x6c4], R4 ;  /* 0x0006c40401007387 */ /* 0x0001e80000100800 */
[----:B------:R-:W4:Y:S01]  /*c89b0*/  LDL.LU R56, [R1+0x5b8] ;  /* 0x0005b80001387983 */ /* 0x000f220000300800 */
[----:B--2---:R-:W-:-:S03]  /*c89c0*/  LOP3.LUT R39, R61, 0xffff, RZ, 0xc0, !PT ;  /* 0x0000ffff3d277812 */ /* 0x004fc600078ec0ff */
[----:B------:R-:W2:Y:S04]  /*c89d0*/  LDL.LU R61, [R1+0x60c] ;  /* 0x00060c00013d7983 */ /* 0x000ea80000300800 */
[----:B------:R-:W4:Y:S04]  /*c89e0*/  LDL.LU R57, [R1+0x454] ;  /* 0x0004540001397983 */ /* 0x000f280000300800 */
[----:B------:R-:W4:Y:S01]  /*c89f0*/  LDL.LU R44, [R1+0x3c8] ;  /* 0x0003c800012c7983 */ /* 0x000f220000300800 */
[----:B------:R-:W-:Y:S01]  /*c8a00*/  VIADD R3, R3, UR6 ;  /* 0x0000000603037c36 */ /* 0x000fe20008000000 */
[----:B------:R-:W-:Y:S01]  /*c8a10*/  ULDC UR6, c[0x0][0x248] ;  /* 0x0000920000067ab9 */ /* 0x000fe20000000800 */
[----:B------:R-:W-:-:S02]  /*c8a20*/  LOP3.LUT R40, R58, 0xffff, RZ, 0xc0, !PT ;  /* 0x0000ffff3a287812 */ /* 0x000fc400078ec0ff */
[----:B------:R-:W-:Y:S02]  /*c8a30*/  LOP3.LUT R9, R59, 0xffff, RZ, 0xc0, !PT ;  /* 0x0000ffff3b097812 */ /* 0x000fe400078ec0ff */
[----:B0-----:R-:W-:Y:S02]  /*c8a40*/  PRMT R4, R40, 0x3340, R0 ;  /* 0x0000334028047816 */ /* 0x001fe40000000000 */
[----:B------:R-:W-:-:S04]  /*c8a50*/  PRMT R8, R39, 0x3340, R9 ;  /* 0x0000334027087816 */ /* 0x000fc80000000009 */
[----:B------:R-:W-:Y:S02]  /*c8a60*/  PRMT R4, R8, 0x5410, R4 ;  /* 0x0000541008047816 */ /* 0x000fe40000000004 */
[----:B------:R-:W-:-:S03]  /*c8a70*/  SHF.R.U32.HI R8, RZ, 0x8, R39 ;  /* 0x00000008ff087819 */ /* 0x000fc60000011627 */
[----:B------:R0:W-:Y:S01]  /*c8a80*/  STL [R1+0x790], R4 ;  /* 0x0007900401007387 */ /* 0x0001e20000100800 */
[----:B------:R-:W-:Y:S02]  /*c8a90*/  LOP3.LUT R8, R8, 0xffff, RZ, 0xc0, !PT ;  /* 0x0000ffff08087812 */ /* 0x000fe400078ec0ff */
[----:B0-----:R-:W-:-:S04]  /*c8aa0*/  SHF.R.U32.HI R4, RZ, 0x8, R9 ;  /* 0x00000008ff047819 */ /* 0x001fc80000011609 */
[----:B------:R-:W-:-:S04]  /*c8ab0*/  LOP3.LUT R4, R4, 0xffff, RZ, 0xc0, !PT ;  /* 0x0000ffff04047812 */ /* 0x000fc800078ec0ff */
[----:B------:R-:W-:Y:S02]  /*c8ac0*/  PRMT R8, R8, 0x3340, R4 ;  /* 0x0000334008087816 */ /* 0x000fe40000000004 */
[----:B------:R-:W-:Y:S02]  /*c8ad0*/  SHF.R.S32.HI R4, RZ, 0x1f, R3 ;  /* 0x0000001fff047819 */ /* 0x000fe40000011403 */
[----:B------:R-:W-:Y:S01]  /*c8ae0*/  IADD3 R58, P1, R3, R16, RZ ;  /* 0x00000010033a7210 */ /* 0x000fe20007f3e0ff */
[----:B------:R0:W-:Y:S01]  /*c8af0*/  STL [R1+0x6b8], R8 ;  /* 0x0006b80801007387 */ /* 0x0001e20000100800 */
[----:B------:R-:W-:-:S03]  /*c8b00*/  SHF.R.U32.HI R9, RZ, 0x8, R45 ;  /* 0x00000008ff097819 */ /* 0x000fc6000001162d */
[----:B------:R-:W-:Y:S01]  /*c8b10*/  IMAD.X R59, R4, 0x1, R38, P1 ;  /* 0x00000001043b7824 */ /* 0x000fe200008e0626 */
[----:B0-----:R-:W-:-:S04]  /*c8b20*/  SHF.R.U32.HI R8, RZ, 0x8, R40 ;  /* 0x00000008ff087819 */ /* 0x001fc80000011628 */
[----:B------:R-:W-:Y:S01]  /*c8b30*/  LOP3.LUT R8, R8, 0xffff, RZ, 0xc0, !PT ;  /* 0x0000ffff08087812 */ /* 0x000fe200078ec0ff */
[----:B------:R0:W-:Y:S01]  /*c8b40*/  STL.64 [R1+0xed0], R58 ;  /* 0x000ed03a01007387 */ /* 0x0001e20000100a00 */
[----:B------:R-:W-:Y:S02]  /*c8b50*/  LOP3.LUT R9, R9, 0xffff, RZ, 0xc0, !PT ;  /* 0x0000ffff09097812 */ /* 0x000fe400078ec0ff */
[--C-:B------:R-:W-:Y:S01]  /*c8b60*/  PRMT R8, R8, 0x3340, R0.reuse ;  /* 0x0000334008087816 */ /* 0x100fe20000000000 */
[----:B------:R-:W4:Y:S04]  /*c8b70*/  LDL.LU R45, [R1+0x1dbc] ;  /* 0x001dbc00012d7983 */ /* 0x000f280000300800 */
[----:B------:R-:W4:Y:S04]  /*c8b80*/  LDL.LU R47, [R1+0x5bc] ;  /* 0x0005bc00012f7983 */ /* 0x000f280000300800 */
[----:B------:R1:W-:Y:S04]  /*c8b90*/  STL [R1+0x190], R8 ;  /* 0x0001900801007387 */ /* 0x0003e80000100800 */
[----:B------:R-:W4:Y:S04]  /*c8ba0*/  LDL.LU R52, [R1+0x610] ;  /* 0x0006100001347983 */ /* 0x000f280000300800 */
[----:B0-----:R-:W4:Y:S01]  /*c8bb0*/  LDL.LU R58, [R1+0x1d68] ;  /* 0x001d6800013a7983 */ /* 0x001f220000300800 */
[----:B-1----:R-:W-:-:S03]  /*c8bc0*/  PRMT R8, R9, 0x3340, R0 ;  /* 0x0000334009087816 */ /* 0x002fc60000000000 */
[----:B------:R-:W4:Y:S04]  /*c8bd0*/  LDL.LU R59, [R1+0x5a8] ;  /* 0x0005a800013b7983 */ /* 0x000f280000300800 */
[----:B------:R0:W-:Y:S01]  /*c8be0*/  STL [R1+0x1a0], R8 ;  /* 0x0001a00801007387 */ /* 0x0001e20000100800 */
[----:B--2---:R-:W-:-:S03]  /*c8bf0*/  LOP3.LUT R39, R61, 0xffff, RZ, 0xc0, !PT ;  /* 0x0000ffff3d277812 */ /* 0x004fc600078ec0ff */
[----:B------:R-:W2:Y:S01]  /*c8c00*/  LDL.LU R61, [R1+0x5e0] ;  /* 0x0005e000013d7983 */ /* 0x000ea20000300800 */
[----:B---3--:R-:W-:Y:S02]  /*c8c10*/  LOP3.LUT R40, R2, 0xffff, RZ, 0xc0, !PT ;  /* 0x0000ffff02287812 */ /* 0x008fe400078ec0ff */
[----:B----4-:R-:W-:Y:S02]  /*c8c20*/  LOP3.LUT R41, R56, 0xffff, RZ, 0xc0, !PT ;  /* 0x0000ffff38297812 */ /* 0x010fe400078ec0ff */
[----:B------:R-:W-:Y:S02]  /*c8c30*/  PRMT R9, R40, 0x3340, R39 ;  /* 0x0000334028097816 */ /* 0x000fe40000000027 */
[----:B0-----:R-:W-:-:S04]  /*c8c40*/  PRMT R8, R41, 0x3340, R0 ;  /* 0x0000334029087816 */ /* 0x001fc80000000000 */
[----:B------:R-:W-:Y:S02]  /*c8c50*/  PRMT R2, R9, 0x5410, R8 ;  /* 0x0000541009027816 */ /* 0x000fe40000000008 */
[----:B------:R-:W-:-:S05]  /*c8c60*/  IADD3 R8, P1, R3, R15, RZ ;  /* 0x0000000f03087210 */ /* 0x000fca0007f3e0ff */
[----:B------:R-:W-:Y:S01]  /*c8c70*/  IMAD.X R9, R4, 0x1, R37, P1 ;  /* 0x0000000104097824 */ /* 0x000fe200008e0625 */
[----:B------:R-:W-:Y:S04]  /*c8c80*/  STL [R1+0x8d0], R2 ;  /* 0x0008d00201007387 */ /* 0x000fe80000100800 */
[----:B------:R0:W-:Y:S02]  /*c8c90*/  STL.64 [R1+0xec0], R8 ;  /* 0x000ec00801007387 */ /* 0x0001e40000100a00 */
[----:B0-----:R-:W-:Y:S02]  /*c8ca0*/  SHF.R.U32.HI R9, RZ, 0x8, R40 ;  /* 0x00000008ff097819 */ /* 0x001fe40000011628 */
[----:B------:R-:W-:Y:S02]  /*c8cb0*/  SHF.R.U32.HI R8, RZ, 0x8, R39 ;  /* 0x00000008ff087819 */ /* 0x000fe40000011627 */
[----:B------:R-:W-:-:S02]  /*c8cc0*/  LOP3.LUT R9, R9, 0xffff, RZ, 0xc0, !PT ;  /* 0x0000ffff09097812 */ /* 0x000fc400078ec0ff */
[----:B------:R-:W-:-:S04]  /*c8cd0*/  LOP3.LUT R8, R8, 0xffff, RZ, 0xc0, !PT ;  /* 0x0000ffff08087812 */ /* 0x000fc800078ec0ff */
[----:B------:R-:W-:Y:S02]  /*c8ce0*/  PRMT R2, R9, 0x3340, R8 ;  /* 0x0000334009027816 */ /* 0x000fe40000000008 */
[----:B------:R-:W-:Y:S02]  /*c8cf0*/  LOP3.LUT R9, R57, 0xffff, RZ, 0xc0, !PT ;  /* 0x0000ffff39097812 */ /* 0x000fe400078ec0ff */
[----:B------:R-:W-:Y:S01]  /*c8d00*/  LOP3.LUT R8, R44, 0xffff, RZ, 0xc0, !PT ;  /* 0x0000ffff2c087812 */ /* 0x000fe200078ec0ff */
[----:B------:R0:W-:Y:S01]  /*c8d10*/  STL [R1+0x6c0], R2 ;  /* 0x0006c00201007387 */ /* 0x0001e20000100800 */
[----:B------:R-:W-:Y:S02]  /*c8d20*/  SHF.R.U32.HI R41, RZ, 0x8, R41 ;  /* 0x00000008ff297819 */ /* 0x000fe40000011629 */
[----:B------:R-:W-:Y:S02]  /*c8d30*/  SHF.R.U32.HI R39, RZ, 0x8, R9 ;  /* 0x00000008ff277819 */ /* 0x000fe40000011609 */
[----:B0-----:R-:W-:-:S02]  /*c8d40*/  PRMT R2, R9, 0x3340, R8 ;  /* 0x0000334009027816 */ /* 0x001fc40000000008 */
[----:B------:R-:W-:Y:S02]  /*c8d50*/  SHF.R.U32.HI R9, RZ, 0x8, R8 ;  /* 0x00000008ff097819 */ /* 0x000fe40000011608 */
[----:B------:R-:W-:Y:S02]  /*c8d60*/  LOP3.LUT R8, R41, 0xffff, RZ, 0xc0, !PT ;  /* 0x0000ffff29087812 */ /* 0x000fe400078ec0ff */
[----:B------:R-:W-:Y:S02]  /*c8d70*/  LOP3.LUT R39, R39, 0xffff, RZ, 0xc0, !PT ;  /* 0x0000ffff27277812 */ /* 0x000fe400078ec0ff */
[----:B------:R-:W-:Y:S02]  /*c8d80*/  LOP3.LUT R9, R9, 0xffff, RZ, 0xc0, !PT ;  /* 0x0000ffff09097812 */ /* 0x000fe400078ec0ff */
[----:B------:R-:W-:Y:S02]  /*c8d90*/  PRMT R40, R8, 0x3340, R0 ;  /* 0x0000334008287816 */ /* 0x000fe40000000000 */
[----:B------:R-:W-:-:S03]  /*c8da0*/  PRMT R8, R39, 0x3340, R9 ;  /* 0x0000334027087816 */ /* 0x000fc60000000009 */
[----:B------:R-:W-:Y:S04]  /*c8db0*/  STL [R1+0x1bc], R40 ;  /* 0x0001bc2801007387 */ /* 0x000fe80000100800 */
[----:B------:R0:W-:Y:S01]  /*c8dc0*/  STL [R1+0x4c64], R8 ;  /* 0x004c640801007387 */ /* 0x0001e20000100800 */
[----:B------:R-:W-:-:S03]  /*c8dd0*/  LOP3.LUT R43, R45, 0xffff, RZ, 0xc0, !PT ;  /* 0x0000ffff2d2b7812 */ /* 0x000fc600078ec0ff */
[----:B------:R-:W3:Y:S01]  /*c8de0*/  LDL.LU R45, [R1+0x4d04] ;  /* 0x004d0400012d7983 */ /* 0x000ee20000300800 */
[----:B------:R-:W-:-:S03]  /*c8df0*/  LOP3.LUT R44, R47, 0xffff, RZ, 0xc0, !PT ;  /* 0x0000ffff2f2c7812 */ /* 0x000fc600078ec0ff */
[----:B------:R-:W4:Y:S01]  /*c8e00*/  LDL.LU R47, [R1+0x4c88] ;  /* 0x004c8800012f7983 */ /* 0x000f220000300800 */
[----:B0-----:R-:W-:Y:S02]  /*c8e10*/  PRMT R8, R44, 0x3340, R0 ;  /* 0x000033402c087816 */ /* 0x001fe40000000000 */
[----:B------:R-:W-:Y:S02]  /*c8e20*/  LOP3.LUT R41, R52, 0xffff, RZ, 0xc0, !PT ;  /* 0x0000ffff34297812 */ /* 0x000fe400078ec0ff */
[----:B------:R-:W4:Y:S02]  /*c8e30*/  LDL.LU R52, [R1+0x4cc0] ;  /* 0x004cc00001347983 */ /* 0x000f240000300800 */
[----:B------:R-:W-:Y:S02]  /*c8e40*/  PRMT R9, R43, 0x3340, R41 ;  /* 0x000033402b097816 */ /* 0x000fe40000000029 */
[----:B------:R-:W-:Y:S02]  /*c8e50*/  LOP3.LUT R40, R58, 0xffff, RZ, 0xc0, !PT ;  /* 0x0000ffff3a287812 */ /* 0x000fe400078ec0ff */
[----:B------:R-:W-:Y:S01]  /*c8e60*/  LOP3.LUT R56, R59, 0xffff, RZ, 0xc0, !PT ;  /* 0x0000ffff3b387812 */ /* 0x000fe200078ec0ff */
[----:B------:R-:W4:Y:S01]  /*c8e70*/  LDL.LU R58, [R1+0x4d00] ;  /* 0x004d0000013a7983 */ /* 0x000f220000300800 */
[----:B------:R-:W-:-:S02]  /*c8e80*/  PRMT R57, R9, 0x5410, R8 ;  /* 0x0000541009397816 */ /* 0x000fc40000000008 */
[----:B------:R-:W-:Y:S01]  /*c8e90*/  PRMT R8, R56, 0x3340, R0 ;  /* 0x0000334038087816 */ /* 0x000fe20000000000 */
[----:B------:R-:W4:Y:S04]  /*c8ea0*/  LDL.LU R59, [R1+0x4c84] ;  /* 0x004c8400013b7983 */ /* 0x000f280000300800 */
[----:B------:R0:W-:Y:S01]  /*c8eb0*/  STL [R1+0x794], R57 ;  /* 0x0007943901007387 */ /* 0x0001e20000100800 */
[----:B--2---:R-:W-:-:S04]  /*c8ec0*/  LOP3.LUT R39, R61, 0xffff, RZ, 0xc0, !PT ;  /* 0x0000ffff3d277812 */ /* 0x004fc800078ec0ff */
[----:B------:R-:W-:-:S04]  /*c8ed0*/  PRMT R9, R40, 0x3340, R39 ;  /* 0x0000334028097816 */ /* 0x000fc80000000027 */
[----:B0-----:R-:W-:-:S05]  /*c8ee0*/  PRMT R57, R9, 0x5410, R8 ;  /* 0x0000541009397816 */ /* 0x001fca0000000008 */
[----:B------:R-:W-:Y:S04]  /*c8ef0*/  STL [R1+0x798], R57 ;  /* 0x0007983901007387 */ /* 0x000fe80000100800 */
[----:B------:R-:W2:Y:S01]  /*c8f00*/  LDL.LU R61, [R1+0x4cb8] ;  /* 0x004cb800013d7983 */ /* 0x000ea20000300800 */
[----:B------:R-:W-:-:S05]  /*c8f10*/  IADD3 R8, P1, R3, R14, RZ ;  /* 0x0000000e03087210 */ /* 0x000fca0007f3e0ff */
[----:B------:R-:W-:Y:S01]  /*c8f20*/  IMAD.X R9, R4, 0x1, R13, P1 ;  /* 0x0000000104097824 */ /* 0x000fe200008e060d */
[----:B------:R-:W-:Y:S02]  /*c8f30*/  SHF.R.U32.HI R43, RZ, 0x8, R43 ;  /* 0x00000008ff2b7819 */ /* 0x000fe4000001162b */
[----:B------:R-:W-:Y:S02]  /*c8f40*/  SHF.R.U32.HI R40, RZ, 0x8, R40 ;  /* 0x00000008ff287819 */ /* 0x000fe40000011628 */
[----:B------:R0:W-:Y:S02]  /*c8f50*/  STL.64 [R1+0xeb8], R8 ;  /* 0x000eb80801007387 */ /* 0x0001e40000100a00 */
[----:B------:R-:W-:Y:S02]  /*c8f60*/  LOP3.LUT R40, R40, 0xffff, RZ, 0xc0, !PT ;  /* 0x0000ffff28287812 */ /* 0x000fe400078ec0ff */
[----:B0-----:R-:W-:Y:S02]  /*c8f70*/  SHF.R.U32.HI R9, RZ, 0x8, R41 ;  /* 0x00000008ff097819 */ /* 0x001fe40000011629 */
[----:B------:R-:W-:-:S02]  /*c8f80*/  SHF.R.U32.HI R8, RZ, 0x8, R39 ;  /* 0x00000008ff087819 */ /* 0x000fc40000011627 */
[----:B------:R-:W-:Y:S02]  /*c8f90*/  LOP3.LUT R39, R43, 0xffff, RZ, 0xc0, !PT ;  /* 0x0000ffff2b277812 */ /* 0x000fe400078ec0ff */
[----:B------:R-:W-:Y:S02]  /*c8fa0*/  LOP3.LUT R9, R9, 0xffff, RZ, 0xc0, !PT ;  /* 0x0000ffff09097812 */ /* 0x000fe400078ec0ff */
[----:B------:R-:W-:Y:S02]  /*c8fb0*/  LOP3.LUT R8, R8, 0xffff, RZ, 0xc0, !PT ;  /* 0x0000ffff08087812 */ /* 0x000fe400078ec0ff */
        /* <DEDUP_REMOVED lines=8> */
[----:B------:R-:W-:Y:S02]  /*c9040*/  SHF.R.U32.HI R9, RZ, 0x8, R44 ;  /* 0x00000008ff097819 */ /* 0x000fe4000001162c */
[----:B------:R-:W-:Y:S02]  /*c9050*/  LOP3.LUT R8, R8, 0xffff, RZ, 0xc0, !PT ;  /* 0x0000ffff08087812 */ /* 0x000fe400078ec0ff */
[----:B------:R-:W-:Y:S02]  /*c9060*/  LOP3.LUT R9, R9, 0xffff, RZ, 0xc0, !PT ;  /* 0x0000ffff09097812 */ /* 0x000fe400078ec0ff */
[--C-:B------:R-:W-:Y:S02]  /*c9070*/  PRMT R39, R8, 0x3340, R0.reuse ;  /* 0x0000334008277816 */ /* 0x100fe40000000000 */
[----:B------:R-:W-:-:S03]  /*c9080*/  PRMT R8, R9, 0x3340, R0 ;  /* 0x0000334009087816 */ /* 0x000fc60000000000 */
[----:B------:R-:W-:Y:S04]  /*c9090*/  STL [R1+0x1b8], R39 ;  /* 0x0001b82701007387 */ /* 0x000fe80000100800 */
[----:B------:R0:W-:Y:S04]  /*c90a0*/  STL [R1+0x1b4], R8 ;  /* 0x0001b40801007387 */ /* 0x0001e80000100800 */
[----:B------:R-:W2:Y:S01]  /*c90b0*/  LDL.LU R57, [R1+0x4cf4] ;  /* 0x004cf40001397983 */ /* 0x000ea20000300800 */
[----:B---3--:R-:W-:Y:S02]  /*c90c0*/  LOP3.LUT R43, R45, 0xffff, RZ, 0xc0, !PT ;  /* 0x0000ffff2d2b7812 */ /* 0x008fe400078ec0ff */
[----:B----4-:R-:W-:-:S02]  /*c90d0*/  LOP3.LUT R44, R47, 0xffff, RZ, 0xc0, !PT ;  /* 0x0000ffff2f2c7812 */ /* 0x010fc400078ec0ff */
[----:B------:R-:W3:Y:S02]  /*c90e0*/  LDL.LU R47, [R1+0x2404] ;  /* 0x00240400012f7983 */ /* 0x000ee40000300800 */
[----:B0-----:R-:W-:Y:S02]  /*c90f0*/  PRMT R8, R44, 0x3340, R0 ;  /* 0x000033402c087816 */ /* 0x001fe40000000000 */
[----:B------:R-:W-:Y:S02]  /*c9100*/  LOP3.LUT R41, R52, 0xffff, RZ, 0xc0, !PT ;  /* 0x0000ffff34297812 */ /* 0x000fe400078ec0ff */
[----:B------:R-:W4:Y:S02]  /*c9110*/  LDL.LU R52, [R1+0x4c9c] ;  /* 0x004c9c0001347983 */ /* 0x000f240000300800 */
[----:B------:R-:W-:Y:S02]  /*c9120*/  PRMT R9, R43, 0x3340, R41 ;  /* 0x000033402b097816 */ /* 0x000fe40000000029 */
[----:B------:R-:W-:-:S02]  /*c9130*/  LOP3.LUT R40, R58, 0xffff, RZ, 0xc0, !PT ;  /* 0x0000ffff3a287812 */ /* 0x000fc400078ec0ff */
[----:B------:R-:W4:Y:S01]  /*c9140*/  LDL.LU R58, [R1+0x4cec] ;  /* 0x004cec00013a7983 */ /* 0x000f220000300800 */
[----:B------:R-:W-:Y:S02]  /*c9150*/  PRMT R45, R9, 0x5410, R8 ;  /* 0x00005410092d7816 */ /* 0x000fe40000000008 */
[----:B------:R-:W-:Y:S02]  /*c9160*/  LOP3.LUT R56, R59, 0xffff, RZ, 0xc0, !PT ;  /* 0x0000ffff3b387812 */ /* 0x000fe400078ec0ff */
[----:B------:R-:W4:Y:S04]  /*c9170*/  LDL.LU R59, [R1+0x23ec] ;  /* 0x0023ec00013b7983 */ /* 0x000f280000300800 */
[----:B------:R-:W-:Y:S01]  /*c9180*/  STL [R1+0x800], R45 ;  /* 0x0008002d01007387 */ /* 0x000fe20000100800 */
[----:B--2---:R-:W-:-:S03]  /*c9190*/  LOP3.LUT R39, R61, 0xffff, RZ, 0xc0, !PT ;  /* 0x0000ffff3d277812 */ /* 0x004fc600078ec0ff */
[----:B------:R-:W2:Y:S01]  /*c91a0*/  LDL.LU R61, [R1+0x4c94] ;  /* 0x004c9400013d7983 */ /* 0x000ea20000300800 */
[----:B------:R-:W-:Y:S02]  /*c91b0*/  PRMT R8, R56, 0x3340, R0 ;  /* 0x0000334038087816 */ /* 0x000fe40000000000 */
[----:B------:R-:W-:-:S04]  /*c91c0*/  PRMT R9, R40, 0x3340, R39 ;  /* 0x0000334028097816 */ /* 0x000fc80000000027 */
[----:B------:R-:W-:Y:S01]  /*c91d0*/  PRMT R9, R9, 0x5410, R8 ;  /* 0x0000541009097816 */ /* 0x000fe20000000008 */
[----:B------:R-:W-:Y:S01]  /*c91e0*/  IMAD.MOV.U32 R8, RZ, RZ, R44 ;  /* 0x000000ffff087224 */ /* 0x000fe200078e002c */
[----:B------:R-:W-:-:S03]  /*c91f0*/  SHF.R.U32.HI R40, RZ, 0x8, R40 ;  /* 0x00000008ff287819 */ /* 0x000fc60000011628 */
[----:B------:R0:W-:Y:S01]  /*c9200*/  STL [R1+0x804], R9 ;  /* 0x0008040901007387 */ /* 0x0001e20000100800 */
[----:B------:R-:W-:Y:S02]  /*c9210*/  SHF.R.U32.HI R39, RZ, 0x8, R39 ;  /* 0x00000008ff277819 */ /* 0x000fe40000011627 */
[----:B------:R-:W-:Y:S02]  /*c9220*/  IADD3 R44, P1, R3, R10, RZ ;  /* 0x0000000a032c7210 */ /* 0x000fe40007f3e0ff */
[----:B------:R-:W-:Y:S02]  /*c9230*/  LOP3.LUT R40, R40, 0xffff, RZ, 0xc0, !PT ;  /* 0x0000ffff28287812 */ /* 0x000fe400078ec0ff */
[----:B0-----:R-:W-:Y:S01]  /*c9240*/  SHF.R.U32.HI R9, RZ, 0x8, R43 ;  /* 0x00000008ff097819 */ /* 0x001fe2000001162b */
[----:B------:R-:W-:Y:S01]  /*c9250*/  IMAD.MOV.U32 R43, RZ, RZ, R8 ;  /* 0x000000ffff2b7224 */ /* 0x000fe200078e0008 */
[----:B------:R-:W-:Y:S02]  /*c9260*/  SHF.R.U32.HI R8, RZ, 0x8, R41 ;  /* 0x00000008ff087819 */ /* 0x000fe40000011629 */
[----:B------:R-:W-:Y:S01]  /*c9270*/  LOP3.LUT R39, R39, 0xffff, RZ, 0xc0, !PT ;  /* 0x0000ffff27277812 */ /* 0x000fe200078ec0ff */
[----:B------:R-:W-:Y:S01]  /*c9280*/  IMAD.X R45, R4, 0x1, R7, P1 ;  /* 0x00000001042d7824 */ /* 0x000fe200008e0607 */
[----:B------:R-:W-:-:S02]  /*c9290*/  LOP3.LUT R9, R9, 0xffff, RZ, 0xc0, !PT ;  /* 0x0000ffff09097812 */ /* 0x000fc400078ec0ff */
[----:B------:R-:W-:Y:S02]  /*c92a0*/  LOP3.LUT R8, R8, 0xffff, RZ, 0xc0, !PT ;  /* 0x0000ffff08087812 */ /* 0x000fe400078ec0ff */
[----:B------:R-:W-:Y:S02]  /*c92b0*/  PRMT R39, R40, 0x3340, R39 ;  /* 0x0000334028277816 */ /* 0x000fe40000000027 */
[----:B------:R-:W-:Y:S01]  /*c92c0*/  PRMT R8, R9, 0x3340, R8 ;  /* 0x0000334009087816 */ /* 0x000fe20000000008 */
[----:B------:R0:W-:Y:S01]  /*c92d0*/  STL.64 [R1+0xea8], R44 ;  /* 0x000ea82c01007387 */ /* 0x0001e20000100a00 */
[----:B------:R-:W-:Y:S02]  /*c92e0*/  SHF.R.U32.HI R9, RZ, 0x8, R56 ;  /* 0x00000008ff097819 */ /* 0x000fe40000011638 */
[----:B------:R-:W-:Y:S01]  /*c92f0*/  IADD3 R40, P1, R3, R6, RZ ;  /* 0x0000000603287210 */ /* 0x000fe20007f3e0ff */
[----:B0-----:R-:W2:Y:S04]  /*c9300*/  LDL.LU.64 R44, [R1+0x5980] ;  /* 0x00598000012c7983 */ /* 0x001ea80000300a00 */
[----:B------:R-:W-:Y:S04]  /*c9310*/  STL [R1+0x69c], R39 ;  /* 0x00069c2701007387 */ /* 0x000fe80000100800 */
[----:B------:R0:W-:Y:S01]  /*c9320*/  STL [R1+0x698], R8 ;  /* 0x0006980801007387 */ /* 0x0001e20000100800 */
[----:B------:R-:W-:Y:S01]  /*c9330*/  LOP3.LUT R9, R9, 0xffff, RZ, 0xc0, !PT ;  /* 0x0000ffff09097812 */ /* 0x000fe200078ec0ff */
[----:B------:R-:W-:Y:S01]  /*c9340*/  IMAD.X R41, R4, 0x1, R5, P1 ;  /* 0x0000000104297824 */ /* 0x000fe200008e0605 */
[----:B0-----:R-:W-:-:S04]  /*c9350*/  SHF.R.U32.HI R8, RZ, 0x8, R43 ;  /* 0x00000008ff087819 */ /* 0x001fc8000001162b */
[----:B------:R-:W-:-:S04]  /*c9360*/  LOP3.LUT R8, R8, 0xffff, RZ, 0xc0, !PT ;  /* 0x0000ffff08087812 */ /* 0x000fc800078ec0ff */
[--C-:B------:R-:W-:Y:S02]  /*c9370*/  PRMT R39, R8, 0x3340, R0.reuse ;  /* 0x0000334008277816 */ /* 0x100fe40000000000 */
[----:B------:R-:W-:Y:S01]  /*c9380*/  PRMT R8, R9, 0x3340, R0 ;  /* 0x0000334009087816 */ /* 0x000fe20000000000 */
[----:B------:R4:W-:Y:S01]  /*c9390*/  STL.64 [R1+0xea0], R40 ;  /* 0x000ea02801007387 */ /* 0x0009e20000100a00 */
[----:B------:R-:W-:-:S03]  /*c93a0*/  LOP3.LUT R43, R57, 0xffff, RZ, 0xc0, !PT ;  /* 0x0000ffff392b7812 */ /* 0x000fc600078ec0ff */
[----:B------:R-:W-:Y:S01]  /*c93b0*/  STL [R1+0x1e0], R39 ;  /* 0x0001e02701007387 */ /* 0x000fe20000100800 */
[----:B---3--:R-:W-:-:S03]  /*c93c0*/  LOP3.LUT R56, R47, 0xffff, RZ, 0xc0, !PT ;  /* 0x0000ffff2f387812 */ /* 0x008fc600078ec0ff */
[----:B------:R0:W-:Y:S01]  /*c93d0*/  STL [R1+0x1dc], R8 ;  /* 0x0001dc0801007387 */ /* 0x0001e20000100800 */
[----:B----4-:R-:W-:-:S03]  /*c93e0*/  LOP3.LUT R41, R52, 0xffff, RZ, 0xc0, !PT ;  /* 0x0000ffff34297812 */ /* 0x010fc600078ec0ff */
[----:B------:R-:W3:Y:S01]  /*c93f0*/  LDL.LU R52, [R1+0x1d4] ;  /* 0x0001d40001347983 */ /* 0x000ee20000300800 */
[----:B0-----:R-:W-:Y:S02]  /*c9400*/  PRMT R8, R56, 0x3340, R0 ;  /* 0x0000334038087816 */ /* 0x001fe40000000000 */
[----:B------:R-:W-:Y:S02]  /*c9410*/  PRMT R9, R43, 0x3340, R41 ;  /* 0x000033402b097816 */ /* 0x000fe40000000029 */
[----:B------:R-:W-:Y:S02]  /*c9420*/  LOP3.LUT R40, R58, 0xffff, RZ, 0xc0, !PT ;  /* 0x0000ffff3a287812 */ /* 0x000fe400078ec0ff */
[----:B------:R-:W4:Y:S01]  /*c9430*/  LDL.LU R58, [R1+0x128] ;  /* 0x00012800013a7983 */ /* 0x000f220000300800 */
[----:B------:R-:W-:Y:S02]  /*c9440*/  PRMT R57, R9, 0x5410, R8 ;  /* 0x0000541009397816 */ /* 0x000fe40000000008 */
[----:B------:R-:W-:-:S02]  /*c9450*/  LOP3.LUT R47, R59, 0xffff, RZ, 0xc0, !PT ;  /* 0x0000ffff3b2f7812 */ /* 0x000fc400078ec0ff */
[----:B------:R-:W3:Y:S04]  /*c9460*/  LDL.LU R59, [R1+0x1d0] ;  /* 0x0001d000013b7983 */ /* 0x000ee80000300800 */
[----:B------:R0:W-:Y:S01]  /*c9470*/  STL [R1+0x808], R57 ;  /* 0x0008083901007387 */ /* 0x0001e20000100800 */
[----:B--2---:R-:W-:-:S03]  /*c9480*/  LOP3.LUT R39, R61, 0xffff, RZ, 0xc0, !PT ;  /* 0x0000ffff3d277812 */ /* 0x004fc600078ec0ff */
[----:B------:R-:W2:Y:S01]  /*c9490*/  LDL.LU R61, [R1+0x124] ;  /* 0x00012400013d7983 */ /* 0x000ea20000300800 */
[----:B------:R-:W-:Y:S02]  /*c94a0*/  PRMT R8, R47, 0x3340, R0 ;  /* 0x000033402f087816 */ /* 0x000fe40000000000 */
[----:B------:R-:W-:-:S04]  /*c94b0*/  PRMT R9, R40, 0x3340, R39 ;  /* 0x0000334028097816 */ /* 0x000fc80000000027 */
[----:B0-----:R-:W-:Y:S02]  /*c94c0*/  PRMT R57, R9, 0x5410, R8 ;  /* 0x0000541009397816 */ /* 0x001fe40000000008 */
[----:B------:R-:W-:-:S05]  /*c94d0*/  IADD3 R8, P1, R3, R36, RZ ;  /* 0x0000002403087210 */ /* 0x000fca0007f3e0ff */
[----:B------:R-:W-:Y:S01]  /*c94e0*/  IMAD.X R9, R4, 0x1, R35, P1 ;  /* 0x0000000104097824 */ /* 0x000fe200008e0623 */
[----:B------:R-:W-:Y:S01]  /*c94f0*/  STL [R1+0x80c], R57 ;  /* 0x00080c3901007387 */ /* 0x000fe20000100800 */
[----:B------:R-:W-:Y:S02]  /*c9500*/  SHF.R.U32.HI R40, RZ, 0x8, R40 ;  /* 0x00000008ff287819 */ /* 0x000fe40000011628 */
[----:B------:R-:W-:Y:S01]  /*c9510*/  SHF.R.U32.HI R39, RZ, 0x8, R39 ;  /* 0x00000008ff277819 */ /* 0x000fe20000011627 */
[----:B------:R0:W-:Y:S01]  /*c9520*/  STL.64 [R1+0xe98], R8 ;  /* 0x000e980801007387 */ /* 0x0001e20000100a00 */
[----:B------:R-:W-:Y:S02]  /*c9530*/  LOP3.LUT R40, R40, 0xffff, RZ, 0xc0, !PT ;  /* 0x0000ffff28287812 */ /* 0x000fe400078ec0ff */
[----:B------:R-:W-:Y:S02]  /*c9540*/  LOP3.LUT R39, R39, 0xffff, RZ, 0xc0, !PT ;  /* 0x0000ffff27277812 */ /* 0x000fe400078ec0ff */
[----:B0-----:R-:W-:-:S02]  /*c9550*/  SHF.R.U32.HI R9, RZ, 0x8, R43 ;  /* 0x00000008ff097819 */ /* 0x001fc4000001162b */
[----:B------:R-:W-:Y:S02]  /*c9560*/  SHF.R.U32.HI R8, RZ, 0x8, R41 ;  /* 0x00000008ff087819 */ /* 0x000fe40000011629 */
[----:B------:R-:W-:Y:S02]  /*c9570*/  LOP3.LUT R9, R9, 0xffff, RZ, 0xc0, !PT ;  /* 0x0000ffff09097812 */ /* 0x000fe400078ec0ff */
[----:B------:R-:W-:Y:S02]  /*c9580*/  LOP3.LUT R8, R8, 0xffff, RZ, 0xc0, !PT ;  /* 0x0000ffff08087812 */ /* 0x000fe400078ec0ff */
[----:B------:R-:W-:Y:S02]  /*c9590*/  PRMT R39, R40, 0x3340, R39 ;  /* 0x0000334028277816 */ /* 0x000fe40000000027 */
[----:B------:R-:W-:-:S03]  /*c95a0*/  PRMT R8, R9, 0x3340, R8 ;  /* 0x0000334009087816 */ /* 0x000fc60000000008 */
[----:B------:R-:W-:Y:S01]  /*c95b0*/  STL [R1+0x694], R39 ;  /* 0x0006942701007387 */ /* 0x000fe20000100800 */
[----:B------:R-:W-:-:S03]  /*c95c0*/  SHF.R.U32.HI R9, RZ, 0x8, R47 ;  /* 0x00000008ff097819 */ /* 0x000fc6000001162f */
[----:B------:R0:W-:Y:S01]  /*c95d0*/  STL [R1+0x690], R8 ;  /* 0x0006900801007387 */ /* 0x0001e20000100800 */
[----:B------:R-:W-:Y:S02]  /*c95e0*/  IADD3 R40, P1, R3, R34, RZ ;  /* 0x0000002203287210 */ /* 0x000fe40007f3e0ff */
[----:B------:R-:W-:Y:S02]  /*c95f0*/  LOP3.LUT R9, R9, 0xffff, RZ, 0xc0, !PT ;  /* 0x0000ffff09097812 */ /* 0x000fe400078ec0ff */
[----:B0-----:R-:W-:Y:S01]  /*c9600*/  SHF.R.U32.HI R8, RZ, 0x8, R56 ;  /* 0x00000008ff087819 */ /* 0x001fe20000011638 */
[----:B------:R-:W-:-:S03]  /*c9610*/  IMAD.X R41, R4, 0x1, R33, P1 ;  /* 0x0000000104297824 */ /* 0x000fc600008e0621 */
[----:B------:R-:W-:-:S04]  /*c9620*/  LOP3.LUT R8, R8, 0xffff, RZ, 0xc0, !PT ;  /* 0x0000ffff08087812 */ /* 0x000fc800078ec0ff */
[--C-:B------:R-:W-:Y:S02]  /*c9630*/  PRMT R39, R8, 0x3340, R0.reuse ;  /* 0x0000334008277816 */ /* 0x100fe40000000000 */
[----:B------:R-:W-:Y:S01]  /*c9640*/  PRMT R8, R9, 0x3340, R0 ;  /* 0x0000334009087816 */ /* 0x000fe20000000000 */
[----:B------:R4:W-:Y:S01]  /*c9650*/  STL.64 [R1+0xe90], R40 ;  /* 0x000e902801007387 */ /* 0x0009e20000100a00 */
[----:B------:R-:W-:-:S03]  /*c9660*/  LOP3.LUT R56, R53, 0xffff, RZ, 0xc0, !PT ;  /* 0x0000ffff35387812 */ /* 0x000fc600078ec0ff */
[----:B------:R2:W-:Y:S04]  /*c9670*/  STL [R1+0x1f0], R39 ;  /* 0x0001f02701007387 */ /* 0x0005e80000100800 */
[----:B------:R0:W-:Y:S04]  /*c9680*/  STL [R1+0x200], R8 ;  /* 0x0002000801007387 */ /* 0x0001e80000100800 */
[----:B------:R-:W2:Y:S01]  /*c9690*/  LDL.LU R53, [R1+0x5978] ;  /* 0x0059780001357983 */ /* 0x000ea20000300800 */
[----:B----4-:R-:W-:-:S03]  /*c96a0*/  LOP3.LUT R41, R58, 0xffff, RZ, 0xc0, !PT ;  /* 0x0000ffff3a297812 */ /* 0x010fc600078ec0ff */
[----:B------:R-:W4:Y:S04]  /*c96b0*/  LDL.LU R58, [R1+0x18c] ;  /* 0x00018c00013a7983 */ /* 0x000f280000300800 */
[----:B------:R-:W4:Y:S01]  /*c96c0*/  LDL.LU R47, [R1+0xc0] ;  /* 0x0000c000012f7983 */ /* 0x000f220000300800 */
[----:B---3--:R-:W-:Y:S02]  /*c96d0*/  LOP3.LUT R43, R52, 0xffff, RZ, 0xc0, !PT ;  /* 0x0000ffff342b7812 */ /* 0x008fe400078ec0ff */
[----:B------:R-:W-:Y:S01]  /*c96e0*/  LOP3.LUT R40, R59, 0xffff, RZ, 0xc0, !PT ;  /* 0x0000ffff3b287812 */ /* 0x000fe200078ec0ff */
[----:B------:R-:W3:Y:S04]  /*c96f0*/  LDL.LU R52, [R1+0x4d4] ;  /* 0x0004d40001347983 */ /* 0x000ee80000300800 */
[----:B------:R-:W3:Y:S01]  /*c9700*/  LDL.LU R59, [R1+0x328] ;  /* 0x00032800013b7983 */ /* 0x000ee20000300800 */
[----:B--2---:R-:W-:-:S03]  /*c9710*/  LOP3.LUT R39, R61, 0xffff, RZ, 0xc0, !PT ;  /* 0x0000ffff3d277812 */ /* 0x004fc600078ec0ff */
[----:B------:R-:W2:Y:S01]  /*c9720*/  LDL.LU R61, [R1+0x438] ;  /* 0x00043800013d7983 */ /* 0x000ea20000300800 */
[----:B0-----:R-:W-:Y:S02]  /*c9730*/  PRMT R8, R56, 0x3340, R0 ;  /* 0x0000334038087816 */ /* 0x001fe40000000000 */
[----:B------:R-:W-:Y:S02]  /*c9740*/  PRMT R9, R43, 0x3340, R41 ;  /* 0x000033402b097816 */ /* 0x000fe40000000029 */
[----:B------:R-:W-:Y:S02]  /*c9750*/  LOP3.LUT R44, R44, 0xffff, RZ, 0xc0, !PT ;  /* 0x0000ffff2c2c7812 */ /* 0x000fe400078ec0ff */
[----:B------:R-:W-:Y:S02]  /*c9760*/  PRMT R9, R9, 0x5410, R8 ;  /* 0x0000541009097816 */ /* 0x000fe40000000008 */
[----:B------:R-:W-:-:S03]  /*c9770*/  PRMT R8, R44, 0x3340, R0 ;  /* 0x000033402c087816 */ /* 0x000fc60000000000 */
[----:B------:R0:W-:Y:S02]  /*c9780*/  STL [R1+0x1ff4], R9 ;  /* 0x001ff40901007387 */ /* 0x0001e40000100800 */
[----:B0-----:R-:W-:-:S04]  /*c9790*/  PRMT R9, R40, 0x3340, R39 ;  /* 0x0000334028097816 */ /* 0x001fc80000000027 */
[----:B------:R-:W-:Y:S01]  /*c97a0*/  PRMT R9, R9, 0x5410, R8 ;  /* 0x0000541009097816 */ /* 0x000fe20000000008 */
[----:B------:R-:W-:Y:S01]  /*c97b0*/  IMAD.MOV.U32 R8, RZ, RZ, R56 ;  /* 0x000000ffff087224 */ /* 0x000fe200078e0038 */
[----:B------:R-:W-:-:S03]  /*c97c0*/  SHF.R.U32.HI R43, RZ, 0x8, R43 ;  /* 0x00000008ff2b7819 */ /* 0x000fc6000001162b */
[----:B------:R0:W-:Y:S01]  /*c97d0*/  STL [R1+0x1ff8], R9 ;  /* 0x001ff80901007387 */ /* 0x0001e20000100800 */
[----:B------:R-:W-:Y:S02]  /*c97e0*/  IADD3 R56, P1, R3, R32, RZ ;  /* 0x0000002003387210 */ /* 0x000fe40007f3e0ff */
[----:B------:R-:W-:Y:S02]  /*c97f0*/  SHF.R.U32.HI R40, RZ, 0x8, R40 ;  /* 0x00000008ff287819 */ /* 0x000fe40000011628 */
[----:B0-----:R-:W-:Y:S01]  /*c9800*/  SHF.R.U32.HI R9, RZ, 0x8, R41 ;  /* 0x00000008ff097819 */ /* 0x001fe20000011629 */
[----:B------:R-:W-:Y:S01]  /*c9810*/  IMAD.MOV.U32 R41, RZ, RZ, R8 ;  /* 0x000000ffff297224 */ /* 0x000fe200078e0008 */
[----:B------:R-:W-:Y:S02]  /*c9820*/  SHF.R.U32.HI R8, RZ, 0x8, R39 ;  /* 0x00000008ff087819 */ /* 0x000fe40000011627 */
[----:B------:R-:W-:Y:S02]  /*c9830*/  LOP3.LUT R39, R43, 0xffff, RZ, 0xc0, !PT ;  /* 0x0000ffff2b277812 */ /* 0x000fe400078ec0ff */
[----:B------:R-:W-:Y:S01]  /*c9840*/  LOP3.LUT R9, R9, 0xffff, RZ, 0xc0, !PT ;  /* 0x0000ffff09097812 */ /* 0x000fe200078ec0ff */
[----:B------:R-:W-:Y:S01]  /*c9850*/  IMAD.X R57, R4, 0x1, R31, P1 ;  /* 0x0000000104397824 */ /* 0x000fe200008e061f */
[----:B------:R-:W-:-:S02]  /*c9860*/  LOP3.LUT R40, R40, 0xffff, RZ, 0xc0, !PT ;  /* 0x0000ffff28287812 */ /* 0x000fc400078ec0ff */
[----:B------:R-:W-:Y:S02]  /*c9870*/  LOP3.LUT R8, R8, 0xffff, RZ, 0xc0, !PT ;  /* 0x0000ffff08087812 */ /* 0x000fe400078ec0ff */
[----:B------:R-:W-:Y:S02]  /*c9880*/  PRMT R9, R39, 0x3340, R9 ;  /* 0x0000334027097816 */ /* 0x000fe40000000009 */
[----:B------:R-:W-:Y:S01]  /*c9890*/  PRMT R39, R40, 0x3340, R8 ;  /* 0x0000334028277816 */ /* 0x000fe20000000008 */
[----:B------:R0:W-:Y:S01]  /*c98a0*/  STL.64 [R1+0xe88], R56 ;  /* 0x000e883801007387 */ /* 0x0001e20000100a00 */
[----:B------:R-:W-:Y:S01]  /*c98b0*/  IADD3 R8, P1, R3, R30, RZ ;  /* 0x0000001e03087210 */ /* 0x000fe20007f3e0ff */
[----:B------:R-:W-:Y:S02]  /*c98c0*/  IMAD.MOV.U32 R43, RZ, RZ, R44 ;  /* 0x000000ffff2b7224 */ /* 0x000fe400078e002c */
[----:B0-----:R-:W2:Y:S04]  /*c98d0*/  LDL.LU.64 R56, [R1+0x5970] ;  /* 0x0059700001387983 */ /* 0x001ea80000300a00 */
[----:B------:R-:W2:Y:S04]  /*c98e0*/  LDL.LU R44, [R1+0x5968] ;  /* 0x00596800012c7983 */ /* 0x000ea80000300800 */
[----:B------:R0:W-:Y:S04]  /*c98f0*/  STL [R1+0x688], R9 ;  /* 0x0006880901007387 */ /* 0x0001e80000100800 */
[----:B------:R-:W-:Y:S01]  /*c9900*/  STL [R1+0x680], R39 ;  /* 0x0006802701007387 */ /* 0x000fe20000100800 */
[----:B0-----:R-:W-:-:S05]  /*c9910*/  IMAD.X R9, R4, 0x1, R29, P1 ;  /* 0x0000000104097824 */ /* 0x001fca00008e061d */
[----:B------:R0:W-:Y:S02]  /*c9920*/  STL.64 [R1+0xe80], R8 ;  /* 0x000e800801007387 */ /* 0x0001e40000100a00 */
[----:B0-----:R-:W-:Y:S02]  /*c9930*/  SHF.R.U32.HI R8, RZ, 0x8, R43 ;  /* 0x00000008ff087819 */ /* 0x001fe4000001162b */
[----:B------:R-:W-:Y:S02]  /*c9940*/  SHF.R.U32.HI R9, RZ, 0x8, R41 ;  /* 0x00000008ff097819 */ /* 0x000fe40000011629 */
[----:B------:R-:W-:Y:S02]  /*c9950*/  LOP3.LUT R8, R8, 0xffff, RZ, 0xc0, !PT ;  /* 0x0000ffff08087812 */ /* 0x000fe400078ec0ff */
[----:B------:R-:W-:Y:S02]  /*c9960*/  LOP3.LUT R9, R9, 0xffff, RZ, 0xc0, !PT ;  /* 0x0000ffff09097812 */ /* 0x000fe400078ec0ff */
[----:B------:R-:W-:-:S02]  /*c9970*/  PRMT R39, R8, 0x3340, R0 ;  /* 0x0000334008277816 */ /* 0x000fc40000000000 */
[----:B------:R-:W-:Y:S02]  /*c9980*/  PRMT R8, R9, 0x3340, R0 ;  /* 0x0000334009087816 */ /* 0x000fe40000000000 */
[----:B----4-:R-:W-:Y:S02]  /*c9990*/  LOP3.LUT R43, R58, 0xffff, RZ, 0xc0, !PT ;  /* 0x0000ffff3a2b7812 */ /* 0x010fe400078ec0ff */
[----:B------:R-:W-:Y:S02]  /*c99a0*/  LOP3.LUT R58, R46, 0xffff, RZ, 0xc0, !PT ;  /* 0x0000ffff2e3a7812 */ /* 0x000fe400078ec0ff */
[----:B------:R-:W-:Y:S01]  /*c99b0*/  LOP3.LUT R41, R47, 0xffff, RZ, 0xc0, !PT ;  /* 0x0000ffff2f297812 */ /* 0x000fe200078ec0ff */
[----:B------:R-:W-:Y:S03]  /*c99c0*/  STL [R1+0x1ec], R39 ;  /* 0x0001ec2701007387 */ /* 0x000fe60000100800 */
[----:B------:R-:W-:Y:S01]  /*c99d0*/  PRMT R9, R43, 0x3340, R41 ;  /* 0x000033402b097816 */ /* 0x000fe20000000029 */
[----:B------:R0:W-:Y:S01]  /*c99e0*/  STL [R1+0x1e8], R8 ;  /* 0x0001e80801007387 */ /* 0x0001e20000100800 */
[----:B---3--:R-:W-:-:S02]  /*c99f0*/  LOP3.LUT R40, R52, 0xffff, RZ, 0xc0, !PT ;  /* 0x0000ffff34287812 */ /* 0x008fc400078ec0ff */
[----:B------:R-:W-:Y:S01]  /*c9a00*/  LOP3.LUT R52, R59, 0xffff, RZ, 0xc0, !PT ;  /* 0x0000ffff3b347812 */ /* 0x000fe200078ec0ff */
[----:B------:R-:W3:Y:S04]  /*c9a10*/  LDL.LU R46, [R1+0x4e0] ;  /* 0x0004e000012e7983 */ /* 0x000ee80000300800 */
[----:B------:R-:W4:Y:S01]  /*c9a20*/  LDL.LU R47, [R1+0x330] ;  /* 0x00033000012f7983 */ /* 0x000f220000300800 */
[----:B0-----:R-:W-:-:S04]  /*c9a30*/  PRMT R8, R58, 0x3340, R0 ;  /* 0x000033403a087816 */ /* 0x001fc80000000000 */
[----:B------:R-:W-:-:S05]  /*c9a40*/  PRMT R8, R9, 0x5410, R8 ;  /* 0x0000541009087816 */ /* 0x000fca0000000008 */
[----:B------:R0:W-:Y:S04]  /*c9a50*/  STL [R1+0x8b8], R8 ;  /* 0x0008b80801007387 */ /* 0x0001e80000100800 */
[----:B------:R-:W4:Y:S01]  /*c9a60*/  LDL.LU R59, [R1+0x440] ;  /* 0x00044000013b7983 */ /* 0x000f220000300800 */
[----:B0-----:R-:W-:Y:S02]  /*c9a70*/  PRMT R8, R52, 0x3340, R0 ;  /* 0x0000334034087816 */ /* 0x001fe40000000000 */
[----:B--2---:R-:W-:-:S04]  /*c9a80*/  LOP3.LUT R39, R61, 0xffff, RZ, 0xc0, !PT ;  /* 0x0000ffff3d277812 */ /* 0x004fc800078ec0ff */
[----:B------:R-:W-:-:S04]  /*c9a90*/  PRMT R9, R40, 0x3340, R39 ;  /* 0x0000334028097816 */ /* 0x000fc80000000027 */
[----:B------:R-:W-:Y:S02]  /*c9aa0*/  PRMT R61, R9, 0x5410, R8 ;  /* 0x00005410093d7816 */ /* 0x000fe40000000008 */
[----:B------:R-:W-:-:S05]  /*c9ab0*/  IADD3 R8, P1, R3, R28, RZ ;  /* 0x0000001c03087210 */ /* 0x000fca0007f3e0ff */
[----:B------:R-:W-:Y:S01]  /*c9ac0*/  IMAD.X R9, R4, 0x1, R27, P1 ;  /* 0x0000000104097824 */ /* 0x000fe200008e061b */
[----:B------:R-:W-:Y:S04]  /*c9ad0*/  STL [R1+0x1ff0], R61 ;  /* 0x001ff03d01007387 */ /* 0x000fe80000100800 */
[----:B------:R0:W-:Y:S02]  /*c9ae0*/  STL.64 [R1+0xe78], R8 ;  /* 0x000e780801007387 */ /* 0x0001e40000100a00 */
[----:B0-----:R-:W-:Y:S02]  /*c9af0*/  SHF.R.U32.HI R9, RZ, 0x8, R43 ;  /* 0x00000008ff097819 */ /* 0x001fe4000001162b */
[----:B------:R-:W2:Y:S01]  /*c9b00*/  LDL.LU R43, [R1+0x1a8] ;  /* 0x0001a800012b7983 */ /* 0x000ea20000300800 */
[----:B------:R-:W-:-:S02]  /*c9b10*/  SHF.R.U32.HI R40, RZ, 0x8, R40 ;  /* 0x00000008ff287819 */ /* 0x000fc40000011628 */
[----:B------:R-:W-:Y:S02]  /*c9b20*/  SHF.R.U32.HI R39, RZ, 0x8, R39 ;  /* 0x00000008ff277819 */ /* 0x000fe40000011627 */
[----:B------:R-:W-:Y:S02]  /*c9b30*/  SHF.R.U32.HI R8, RZ, 0x8, R41 ;  /* 0x00000008ff087819 */ /* 0x000fe40000011629 */
[----:B------:R-:W-:Y:S02]  /*c9b40*/  LOP3.LUT R40, R40, 0xffff, RZ, 0xc0, !PT ;  /* 0x0000ffff28287812 */ /* 0x000fe400078ec0ff */
[----:B------:R-:W-:Y:S02]  /*c9b50*/  LOP3.LUT R39, R39, 0xffff, RZ, 0xc0, !PT ;  /* 0x0000ffff27277812 */ /* 0x000fe400078ec0ff */
[----:B------:R-:W-:Y:S02]  /*c9b60*/  LOP3.LUT R9, R9, 0xffff, RZ, 0xc0, !PT ;  /* 0x0000ffff09097812 */ /* 0x000fe400078ec0ff */
[----:B------:R-:W-:-:S02]  /*c9b70*/  LOP3.LUT R8, R8, 0xffff, RZ, 0xc0, !PT ;  /* 0x0000ffff08087812 */ /* 0x000fc400078ec0ff */
[----:B------:R-:W-:Y:S02]  /*c9b80*/  PRMT R39, R40, 0x3340, R39 ;  /* 0x0000334028277816 */ /* 0x000fe40000000027 */
[----:B------:R-:W-:Y:S02]  /*c9b90*/  IADD3 R40, P1, R3, R26, RZ ;  /* 0x0000001a03287210 */ /* 0x000fe40007f3e0ff */
[----:B------:R-:W-:Y:S01]  /*c9ba0*/  PRMT R8, R9, 0x3340, R8 ;  /* 0x0000334009087816 */ /* 0x000fe20000000008 */
[----:B------:R-:W-:Y:S02]  /*c9bb0*/  STL [R1+0x68c], R39 ;  /* 0x00068c2701007387 */ /* 0x000fe40000100800 */
[----:B------:R-:W-:Y:S01]  /*c9bc0*/  IMAD.X R41, R4, 0x1, R25, P1 ;  /* 0x0000000104297824 */ /* 0x000fe200008e0619 */
[----:B------:R-:W-:Y:S01]  /*c9bd0*/  SHF.R.U32.HI R9, RZ, 0x8, R52 ;  /* 0x00000008ff097819 */ /* 0x000fe20000011634 */
[----:B------:R0:W-:Y:S04]  /*c9be0*/  STL [R1+0x684], R8 ;  /* 0x0006840801007387 */ /* 0x0001e80000100800 */
[----:B------:R-:W2:Y:S04]  /*c9bf0*/  LDL.LU R52, [R1+0x1dec] ;  /* 0x001dec0001347983 */ /* 0x000ea80000300800 */
[----:B------:R1:W-:Y:S01]  /*c9c00*/  STL.64 [R1+0xe70], R40 ;  /* 0x000e702801007387 */ /* 0x0003e20000100a00 */
[----:B0-----:R-:W-:-:S03]  /*c9c10*/  SHF.R.U32.HI R8, RZ, 0x8, R58 ;  /* 0x00000008ff087819 */ /* 0x001fc6000001163a */
[----:B------:R-:W2:Y:S04]  /*c9c20*/  LDL.LU R58, [R1+0x5cc] ;  /* 0x0005cc00013a7983 */ /* 0x000ea80000300800 */
[----:B------:R-:W2:Y:S01]  /*c9c30*/  LDL.LU R61, [R1+0x634] ;  /* 0x00063400013d7983 */ /* 0x000ea20000300800 */
[----:B------:R-:W-:Y:S02]  /*c9c40*/  LOP3.LUT R8, R8, 0xffff, RZ, 0xc0, !PT ;  /* 0x0000ffff08087812 */ /* 0x000fe400078ec0ff */
[----:B------:R-:W-:Y:S02]  /*c9c50*/  LOP3.LUT R9, R9, 0xffff, RZ, 0xc0, !PT ;  /* 0x0000ffff09097812 */ /* 0x000fe400078ec0ff */
[--C-:B------:R-:W-:Y:S02]  /*c9c60*/  PRMT R8, R8, 0x3340, R0.reuse ;  /* 0x0000334008087816 */ /* 0x100fe40000000000 */
[----:B------:R-:W-:-:S03]  /*c9c70*/  PRMT R9, R9, 0x3340, R0 ;  /* 0x0000334009097816 */ /* 0x000fc60000000000 */
[----:B------:R0:W-:Y:S01]  /*c9c80*/  STL [R1+0x218], R8 ;  /* 0x0002180801007387 */ /* 0x0001e20000100800 */
[----:B-1----:R-:W-:-:S03]  /*c9c90*/  LOP3.LUT R41, R44, 0xffff, RZ, 0xc0, !PT ;  /* 0x0000ffff2c297812 */ /* 0x002fc600078ec0ff */
[----:B------:R-:W-:Y:S04]  /*c9ca0*/  STL [R1+0x214], R9 ;  /* 0x0002140901007387 */ /* 0x000fe80000100800 */
[----:B------:R-:W2:Y:S01]  /*c9cb0*/  LDL.LU R44, [R1+0x5964] ;  /* 0x00596400012c7983 */ /* 0x000ea20000300800 */
[----:B0-----:R-:W-:-:S05]  /*c9cc0*/  LOP3.LUT R8, R55, 0xffff, RZ, 0xc0, !PT ;  /* 0x0000ffff37087812 */ /* 0x001fca00078ec0ff */
[----:B------:R0:W-:Y:S02]  /*c9cd0*/  STL [R1+0x4cb8], R8 ;  /* 0x004cb80801007387 */ /* 0x0001e40000100800 */
[----:B0-----:R-:W-:Y:S02]  /*c9ce0*/  PRMT R8, R8, 0x3340, R0 ;  /* 0x0000334008087816 */ /* 0x001fe40000000000 */
[----:B---3--:R-:W-:Y:S02]  /*c9cf0*/  LOP3.LUT R40, R46, 0xffff, RZ, 0xc0, !PT ;  /* 0x0000ffff2e287812 */ /* 0x008fe400078ec0ff */
[----:B----4-:R-:W-:Y:S02]  /*c9d00*/  LOP3.LUT R46, R47, 0xffff, RZ, 0xc0, !PT ;  /* 0x0000ffff2f2e7812 */ /* 0x010fe400078ec0ff */
[----:B------:R-:W-:Y:S02]  /*c9d10*/  LOP3.LUT R39, R59, 0xffff, RZ, 0xc0, !PT ;  /* 0x0000ffff3b277812 */ /* 0x000fe400078ec0ff */
[----:B--2---:R-:W-:-:S04]  /*c9d20*/  LOP3.LUT R43, R43, 0xffff, RZ, 0xc0, !PT ;  /* 0x0000ffff2b2b7812 */ /* 0x004fc800078ec0ff */
[----:B------:R-:W-:-:S04]  /*c9d30*/  PRMT R9, R43, 0x3340, R41 ;  /* 0x000033402b097816 */ /* 0x000fc80000000029 */
[----:B------:R-:W-:Y:S02]  /*c9d40*/  PRMT R47, R9, 0x5410, R8 ;  /* 0x00005410092f7816 */ /* 0x000fe40000000008 */
[----:B------:R-:W-:Y:S02]  /*c9d50*/  PRMT R8, R46, 0x3340, R0 ;  /* 0x000033402e087816 */ /* 0x000fe40000000000 */
[----:B------:R-:W-:Y:S01]  /*c9d60*/  PRMT R9, R40, 0x3340, R39 ;  /* 0x0000334028097816 */ /* 0x000fe20000000027 */
[----:B------:R0:W-:Y:S03]  /*c9d70*/  STL [R1+0x4c9c], R47 ;  /* 0x004c9c2f01007387 */ /* 0x0001e60000100800 */
[----:B0-----:R-:W-:-:S05]  /*c9d80*/  PRMT R47, R9, 0x5410, R8 ;  /* 0x00005410092f7816 */ /* 0x001fca0000000008 */
[----:B------:R0:W-:Y:S04]  /*c9d90*/  STL [R1+0x8a8], R47 ;  /* 0x0008a82f01007387 */ /* 0x0001e80000100800 */
[----:B0-----:R-:W2:Y:S04]  /*c9da0*/  LDL.LU R47, [R1+0x48c] ;  /* 0x00048c00012f7983 */ /* 0x001ea80000300800 */
[----:B------:R-:W3:Y:S01]  /*c9db0*/  LDL.LU R59, [R1+0x3f8] ;  /* 0x0003f800013b7983 */ /* 0x000ee20000300800 */
[----:B------:R-:W-:Y:S02]  /*c9dc0*/  IADD3 R8, P1, R3, R24, RZ ;  /* 0x0000001803087210 */ /* 0x000fe40007f3e0ff */
[----:B------:R-:W-:-:S03]  /*c9dd0*/  SHF.R.U32.HI R43, RZ, 0x8, R43 ;  /* 0x00000008ff2b7819 */ /* 0x000fc6000001162b */
        /* <DEDUP_REMOVED lines=8> */
[----:B------:R-:W-:Y:S02]  /*c9e60*/  LOP3.LUT R8, R8, 0xffff, RZ, 0xc0, !PT ;  /* 0x0000ffff08087812 */ /* 0x000fe400078ec0ff */
[----:B------:R-:W-:Y:S02]  /*c9e70*/  PRMT R39, R40, 0x3340, R39 ;  /* 0x0000334028277816 */ /* 0x000fe40000000027 */
[----:B------:R-:W-:Y:S02]  /*c9e80*/  PRMT R8, R9, 0x3340, R8 ;  /* 0x0000334009087816 */ /* 0x000fe40000000008 */
[----:B------:R-:W-:Y:S01]  /*c9e90*/  LOP3.LUT R40, R52, 0xffff, RZ, 0xc0, !PT ;  /* 0x0000ffff34287812 */ /* 0x000fe200078ec0ff */
[----:B------:R0:W-:Y:S01]  /*c9ea0*/  STL [R1+0x4c60], R39 ;  /* 0x004c602701007387 */ /* 0x0001e20000100800 */
[----:B------:R-:W-:-:S03]  /*c9eb0*/  LOP3.LUT R43, R58, 0xffff, RZ, 0xc0, !PT ;  /* 0x0000ffff3a2b7812 */ /* 0x000fc600078ec0ff */
[----:B------:R1:W-:Y:S01]  /*c9ec0*/  STL [R1+0x678], R8 ;  /* 0x0006780801007387 */ /* 0x0003e20000100800 */
[----:B0-----:R-:W-:Y:S02]  /*c9ed0*/  LOP3.LUT R39, R61, 0xffff, RZ, 0xc0, !PT ;  /* 0x0000ffff3d277812 */ /* 0x001fe400078ec0ff */
[----:B-1----:R-:W-:Y:S02]  /*c9ee0*/  PRMT R8, R43, 0x3340, R0 ;  /* 0x000033402b087816 */ /* 0x002fe40000000000 */
[----:B------:R-:W-:-:S04]  /*c9ef0*/  PRMT R9, R40, 0x3340, R39 ;  /* 0x0000334028097816 */ /* 0x000fc80000000027 */
[----:B------:R-:W-:Y:S02]  /*c9f00*/  PRMT R41, R9, 0x5410, R8 ;  /* 0x0000541009297816 */ /* 0x000fe40000000008 */
[----:B------:R-:W-:-:S05]  /*c9f10*/  IADD3 R8, P1, R3, R22, RZ ;  /* 0x0000001603087210 */ /* 0x000fca0007f3e0ff */
[----:B------:R-:W-:Y:S01]  /*c9f20*/  IMAD.X R9, R4, 0x1, R21, P1 ;  /* 0x0000000104097824 */ /* 0x000fe200008e0615 */
[----:B------:R-:W-:Y:S04]  /*c9f30*/  STL [R1+0x1fe8], R41 ;  /* 0x001fe82901007387 */ /* 0x000fe80000100800 */
[----:B------:R0:W-:Y:S04]  /*c9f40*/  STL.64 [R1+0xe60], R8 ;  /* 0x000e600801007387 */ /* 0x0001e80000100a00 */
[----:B------:R-:W4:Y:S04]  /*c9f50*/  LDL.LU R55, [R1+0x1e0c] ;  /* 0x001e0c0001377983 */ /* 0x000f280000300800 */
[----:B------:R-:W4:Y:S04]  /*c9f60*/  LDL.LU R52, [R1+0x5dc] ;  /* 0x0005dc0001347983 */ /* 0x000f280000300800 */
[----:B------:R-:W4:Y:S04]  /*c9f70*/  LDL.LU R58, [R1+0x1d5c] ;  /* 0x001d5c00013a7983 */ /* 0x000f280000300800 */
[----:B------:R-:W4:Y:S01]  /*c9f80*/  LDL.LU R61, [R1+0x490] ;  /* 0x00049000013d7983 */ /* 0x000f220000300800 */
[----:B0-----:R-:W-:-:S02]  /*c9f90*/  SHF.R.U32.HI R8, RZ, 0x8, R46 ;  /* 0x00000008ff087819 */ /* 0x001fc4000001162e */
[----:B------:R-:W-:Y:S02]  /*c9fa0*/  SHF.R.U32.HI R40, RZ, 0x8, R40 ;  /* 0x00000008ff287819 */ /* 0x000fe40000011628 */
[----:B------:R-:W-:Y:S02]  /*c9fb0*/  SHF.R.U32.HI R9, RZ, 0x8, R39 ;  /* 0x00000008ff097819 */ /* 0x000fe40000011627 */
[----:B------:R-:W-:Y:S02]  /*c9fc0*/  LOP3.LUT R8, R8, 0xffff, RZ, 0xc0, !PT ;  /* 0x0000ffff08087812 */ /* 0x000fe400078ec0ff */
[----:B------:R-:W-:Y:S02]  /*c9fd0*/  LOP3.LUT R39, R40, 0xffff, RZ, 0xc0, !PT ;  /* 0x0000ffff28277812 */ /* 0x000fe400078ec0ff */
[----:B------:R-:W-:Y:S02]  /*c9fe0*/  LOP3.LUT R9, R9, 0xffff, RZ, 0xc0, !PT ;  /* 0x0000ffff09097812 */ /* 0x000fe400078ec0ff */
[----:B------:R-:W-:-:S02]  /*c9ff0*/  PRMT R41, R8, 0x3340, R0 ;  /* 0x0000334008297816 */ /* 0x000fc40000000000 */
[----:B------:R-:W-:-:S03]  /*ca000*/  PRMT R8, R39, 0x3340, R9 ;  /* 0x0000334027087816 */ /* 0x000fc60000000009 */
[----:B------:R0:W-:Y:S04]  /*ca010*/  STL [R1+0x1fc], R41 ;  /* 0x0001fc2901007387 */ /* 0x0001e80000100800 */
[----:B------:R1:W-:Y:S01]  /*ca020*/  STL [R1+0x674], R8 ;  /* 0x0006740801007387 */ /* 0x0003e20000100800 */
[----:B0-----:R-:W-:Y:S02]  /*ca030*/  LOP3.LUT R41, R44, 0xffff, RZ, 0xc0, !PT ;  /* 0x0000ffff2c297812 */ /* 0x001fe400078ec0ff */
[----:B------:R-:W-:Y:S01]  /*ca040*/  IADD3 R46, P1, R3, R20, RZ ;  /* 0x00000014032e7210 */ /* 0x000fe20007f3e0ff */
[----:B------:R-:W4:Y:S01]  /*ca050*/  LDL.LU R44, [R1+0x5960] ;  /* 0x00596000012c7983 */ /* 0x000f220000300800 */
[----:B-1----:R-:W-:Y:S02]  /*ca060*/  PRMT R8, R41, 0x3340, R0 ;  /* 0x0000334029087816 */ /* 0x002fe40000000000 */
[----:B--2---:R-:W-:-:S02]  /*ca070*/  LOP3.LUT R40, R47, 0xffff, RZ, 0xc0, !PT ;  /* 0x0000ffff2f287812 */ /* 0x004fc400078ec0ff */
[----:B---3--:R-:W-:-:S04]  /*ca080*/  LOP3.LUT R39, R59, 0xffff, RZ, 0xc0, !PT ;  /* 0x0000ffff3b277812 */ /* 0x008fc800078ec0ff */
[----:B------:R-:W-:-:S04]  /*ca090*/  PRMT R9, R40, 0x3340, R39 ;  /* 0x0000334028097816 */ /* 0x000fc80000000027 */
[----:B------:R-:W-:Y:S01]  /*ca0a0*/  PRMT R8, R9, 0x5410, R8 ;  /* 0x0000541009087816 */ /* 0x000fe20000000008 */
[----:B------:R-:W-:Y:S01]  /*ca0b0*/  IMAD.X R47, R4, 0x1, R19, P1 ;  /* 0x00000001042f7824 */ /* 0x000fe200008e0613 */
[----:B------:R-:W-:-:S03]  /*ca0c0*/  SHF.R.U32.HI R9, RZ, 0x8, R40 ;  /* 0x00000008ff097819 */ /* 0x000fc60000011628 */
[----:B------:R0:W-:Y:S01]  /*ca0d0*/  STL [R1+0x890], R8 ;  /* 0x0008900801007387 */ /* 0x0001e20000100800 */
[----:B------:R-:W-:-:S03]  /*ca0e0*/  LOP3.LUT R9, R9, 0xffff, RZ, 0xc0, !PT ;  /* 0x0000ffff09097812 */ /* 0x000fc600078ec0ff */
[----:B------:R1:W-:Y:S01]  /*ca0f0*/  STL.64 [R1+0xe58], R46 ;  /* 0x000e582e01007387 */ /* 0x0003e20000100a00 */
[----:B0-----:R-:W-:-:S04]  /*ca100*/  SHF.R.U32.HI R8, RZ, 0x8, R39 ;  /* 0x00000008ff087819 */ /* 0x001fc80000011627 */
[----:B------:R-:W-:Y:S02]  /*ca110*/  LOP3.LUT R8, R8, 0xffff, RZ, 0xc0, !PT ;  /* 0x0000ffff08087812 */ /* 0x000fe400078ec0ff */
[----:B-1----:R-:W-:Y:S02]  /*ca120*/  IADD3 R46, P1, R3, R18, RZ ;  /* 0x00000012032e7210 */ /* 0x002fe40007f3e0ff */
[----:B------:R-:W-:-:S03]  /*ca130*/  PRMT R8, R9, 0x3340, R8 ;  /* 0x0000334009087816 */ /* 0x000fc60000000008 */
[----:B------:R-:W-:Y:S02]  /*ca140*/  IMAD.X R47, R4, 0x1, R17, P1 ;  /* 0x00000001042f7824 */ /* 0x000fe400008e0611 */
[----:B------:R-:W-:Y:S04]  /*ca150*/  STL [R1+0x668], R8 ;  /* 0x0006680801007387 */ /* 0x000fe80000100800 */
[----:B------:R0:W-:Y:S04]  /*ca160*/  STL.64 [R1+0xe50], R46 ;  /* 0x000e502e01007387 */ /* 0x0001e80000100a00 */
[----:B0-----:R-:W2:Y:S04]  /*ca170*/  LDL.LU R46, [R1+0x5ac] ;  /* 0x0005ac00012e7983 */ /* 0x001ea80000300800 */
[----:B------:R-:W3:Y:S04]  /*ca180*/  LDL.LU R47, [R1+0x1dac] ;  /* 0x001dac00012f7983 */ /* 0x000ee80000300800 */
[----:B------:R-:W3:Y:S01]  /*ca190*/  LDL.LU R59, [R1+0x608] ;  /* 0x00060800013b7983 */ /* 0x000ee20000300800 */
[----:B------:R-:W-:-:S02]  /*ca1a0*/  SHF.R.U32.HI R4, RZ, 0x8, R41 ;  /* 0x00000008ff047819 */ /* 0x000fc40000011629 */
[----:B------:R-:W-:Y:S02]  /*ca1b0*/  SHF.R.U32.HI R8, RZ, 0x8, R43 ;  /* 0x00000008ff087819 */ /* 0x000fe4000001162b */
[----:B------:R-:W-:Y:S02]  /*ca1c0*/  LOP3.LUT R4, R4, 0xffff, RZ, 0xc0, !PT ;  /* 0x0000ffff04047812 */ /* 0x000fe400078ec0ff */
[----:B------:R-:W-:Y:S02]  /*ca1d0*/  LOP3.LUT R8, R8, 0xffff, RZ, 0xc0, !PT ;  /* 0x0000ffff08087812 */ /* 0x000fe400078ec0ff */
[--C-:B------:R-:W-:Y:S02]  /*ca1e0*/  PRMT R9, R4, 0x3340, R0.reuse ;  /* 0x0000334004097816 */ /* 0x100fe40000000000 */
[----:B------:R-:W-:-:S03]  /*ca1f0*/  PRMT R4, R8, 0x3340, R0 ;  /* 0x0000334008047816 */ /* 0x000fc60000000000 */
[----:B------:R-:W-:Y:S01]  /*ca200*/  STL [R1+0x1f8], R9 ;  /* 0x0001f80901007387 */ /* 0x000fe20000100800 */
[----:B----4-:R-:W-:Y:S02]  /*ca210*/  LOP3.LUT R41, R55, 0xffff, RZ, 0xc0, !PT ;  /* 0x0000ffff37297812 */ /* 0x010fe400078ec0ff */
[----:B------:R-:W-:Y:S01]  /*ca220*/  LOP3.LUT R43, R52, 0xffff, RZ, 0xc0, !PT ;  /* 0x0000ffff342b7812 */ /* 0x000fe200078ec0ff */
[----:B------:R0:W-:Y:S01]  /*ca230*/  STL [R1+0x1f4], R4 ;  /* 0x0001f40401007387 */ /* 0x0001e20000100800 */
[----:B------:R-:W-:-:S03]  /*ca240*/  LOP3.LUT R40, R58, 0xffff, RZ, 0xc0, !PT ;  /* 0x0000ffff3a287812 */ /* 0x000fc600078ec0ff */
[----:B------:R-:W4:Y:S01]  /*ca250*/  LDL.LU R52, [R1+0x4d14] ;  /* 0x004d140001347983 */ /* 0x000f220000300800 */
[----:B------:R-:W-:Y:S02]  /*ca260*/  PRMT R8, R41, 0x3340, R40 ;  /* 0x0000334029087816 */ /* 0x000fe40000000028 */
[----:B0-----:R-:W-:-:S04]  /*ca270*/  PRMT R4, R43, 0x3340, R0 ;  /* 0x000033402b047816 */ /* 0x001fc80000000000 */
[----:B------:R-:W-:Y:S02]  /*ca280*/  PRMT R4, R8, 0x5410, R4 ;  /* 0x0000541008047816 */ /* 0x000fe40000000004 */
[----:B------:R-:W-:Y:S02]  /*ca290*/  LOP3.LUT R39, R61, 0xffff, RZ, 0xc0, !PT ;  /* 0x0000ffff3d277812 */ /* 0x000fe400078ec0ff */
[----:B------:R-:W4:Y:S04]  /*ca2a0*/  LDL.LU R61, [R1+0x4ca8] ;  /* 0x004ca800013d7983 */ /* 0x000f280000300800 */
[----:B------:R0:W-:Y:S04]  /*ca2b0*/  STL [R1+0x894], R4 ;  /* 0x0008940401007387 */ /* 0x0001e80000100800 */
[----:B------:R-:W4:Y:S01]  /*ca2c0*/  LDL.LU R58, [R1+0x4ce0] ;  /* 0x004ce000013a7983 */ /* 0x000f220000300800 */
[----:B------:R-:W-:-:S02]  /*ca2d0*/  SHF.R.U32.HI R55, RZ, 0x8, R39 ;  /* 0x00000008ff377819 */ /* 0x000fc40000011627 */
[----:B------:R-:W-:Y:S02]  /*ca2e0*/  SHF.R.U32.HI R8, RZ, 0x8, R41 ;  /* 0x00000008ff087819 */ /* 0x000fe40000011629 */
[----:B------:R-:W-:-:S04]  /*ca2f0*/  LOP3.LUT R9, R44, 0xffff, RZ, 0xc0, !PT ;  /* 0x0000ffff2c097812 */ /* 0x000fc800078ec0ff */
[--C-:B------:R-:W-:Y:S02]  /*ca300*/  PRMT R44, R39, 0x3340, R9.reuse ;  /* 0x00003340272c7816 */ /* 0x100fe40000000009 */
[----:B------:R-:W-:Y:S02]  /*ca310*/  SHF.R.U32.HI R9, RZ, 0x8, R9 ;  /* 0x00000008ff097819 */ /* 0x000fe40000011609 */
[----:B0-----:R-:W-:Y:S02]  /*ca320*/  SHF.R.U32.HI R4, RZ, 0x8, R40 ;  /* 0x00000008ff047819 */ /* 0x001fe40000011628 */
[----:B------:R-:W-:Y:S02]  /*ca330*/  LOP3.LUT R39, R55, 0xffff, RZ, 0xc0, !PT ;  /* 0x0000ffff37277812 */ /* 0x000fe400078ec0ff */
[----:B------:R-:W-:Y:S02]  /*ca340*/  LOP3.LUT R9, R9, 0xffff, RZ, 0xc0, !PT ;  /* 0x0000ffff09097812 */ /* 0x000fe400078ec0ff */
[----:B------:R-:W-:-:S02]  /*ca350*/  LOP3.LUT R8, R8, 0xffff, RZ, 0xc0, !PT ;  /* 0x0000ffff08087812 */ /* 0x000fc400078ec0ff */
[----:B------:R-:W-:Y:S02]  /*ca360*/  LOP3.LUT R4, R4, 0xffff, RZ, 0xc0, !PT ;  /* 0x0000ffff04047812 */ /* 0x000fe400078ec0ff */
[----:B------:R-:W-:Y:S02]  /*ca370*/  PRMT R9, R39, 0x3340, R9 ;  /* 0x0000334027097816 */ /* 0x000fe40000000009 */
[----:B------:R-:W-:-:S03]  /*ca380*/  PRMT R4, R8, 0x3340, R4 ;  /* 0x0000334008047816 */ /* 0x000fc60000000004 */
[----:B------:R0:W-:Y:S04]  /*ca390*/  STL [R1+0x2404], R9 ;  /* 0x0024040901007387 */ /* 0x0001e80000100800 */
[----:B------:R1:W-:Y:S04]  /*ca3a0*/  STL [R1+0x664], R4 ;  /* 0x0006640401007387 */ /* 0x0003e80000100800 */
[----:B------:R-:W4:Y:S04]  /*ca3b0*/  LDL.LU R41, [R1+0x4d18] ;  /* 0x004d180001297983 */ /* 0x000f280000300800 */
[----:B------:R-:W4:Y:S01]  /*ca3c0*/  LDL.LU R55, [R1+0x4cac] ;  /* 0x004cac0001377983 */ /* 0x000f220000300800 */
[----:B--2---:R-:W-:-:S02]  /*ca3d0*/  LOP3.LUT R40, R46, 0xffff, RZ, 0xc0, !PT ;  /* 0x0000ffff2e287812 */ /* 0x004fc400078ec0ff */
[----:B---3--:R-:W-:Y:S02]  /*ca3e0*/  LOP3.LUT R39, R47, 0xffff, RZ, 0xc0, !PT ;  /* 0x0000ffff2f277812 */ /* 0x008fe400078ec0ff */
[----:B0-----:R-:W-:Y:S02]  /*ca3f0*/  LOP3.LUT R9, R59, 0xffff, RZ, 0xc0, !PT ;  /* 0x0000ffff3b097812 */ /* 0x001fe400078ec0ff */
[----:B-1----:R-:W-:Y:S02]  /*ca400*/  PRMT R4, R40, 0x3340, R0 ;  /* 0x0000334028047816 */ /* 0x002fe40000000000 */
[----:B------:R-:W-:-:S04]  /*ca410*/  PRMT R8, R39, 0x3340, R9 ;  /* 0x0000334027087816 */ /* 0x000fc80000000009 */
[----:B------:R-:W-:-:S05]  /*ca420*/  PRMT R4, R8, 0x5410, R4 ;  /* 0x0000541008047816 */ /* 0x000fca0000000004 */
[----:B------:R0:W-:Y:S04]  /*ca430*/  STL [R1+0x898], R4 ;  /* 0x0008980401007387 */ /* 0x0001e80000100800 */
[----:B------:R-:W2:Y:S01]  /*ca440*/  LDL.LU R59, [R1+0x4ce4] ;  /* 0x004ce400013b7983 */ /* 0x000ea20000300800 */
[----:B------:R-:W-:Y:S01]  /*ca450*/  VIADD R3, R3, UR6 ;  /* 0x0000000603037c36 */ /* 0x000fe20008000000 */
[----:B------:R-:W-:Y:S01]  /*ca460*/  SHF.R.U32.HI R39, RZ, 0x8, R39 ;  /* 0x00000008ff277819 */ /* 0x000fe20000011627 */
[----:B------:R-:W-:Y:S01]  /*ca470*/  ULDC UR6, c[0x0][0x248] ;  /* 0x0000920000067ab9 */ /* 0x000fe20000000800 */
[----:B------:R-:W-:Y:S02]  /*ca480*/  SHF.R.U32.HI R9, RZ, 0x8, R9 ;  /* 0x00000008ff097819 */ /* 0x000fe40000011609 */
[----:B0-----:R-:W-:-:S02]  /*ca490*/  SHF.R.S32.HI R4, RZ, 0x1f, R3 ;  /* 0x0000001fff047819 */ /* 0x001fc40000011403 */
[----:B------:R-:W-:Y:S02]  /*ca4a0*/  IADD3 R46, P1, R3, R16, RZ ;  /* 0x00000010032e7210 */ /* 0x000fe40007f3e0ff */
[----:B------:R-:W-:Y:S02]  /*ca4b0*/  SHF.R.U32.HI R8, RZ, 0x8, R40 ;  /* 0x00000008ff087819 */ /* 0x000fe40000011628 */
[----:B------:R-:W-:Y:S02]  /*ca4c0*/  LOP3.LUT R39, R39, 0xffff, RZ, 0xc0, !PT ;  /* 0x0000ffff27277812 */ /* 0x000fe400078ec0ff */
[----:B------:R-:W-:Y:S01]  /*ca4d0*/  LOP3.LUT R9, R9, 0xffff, RZ, 0xc0, !PT ;  /* 0x0000ffff09097812 */ /* 0x000fe200078ec0ff */
[----:B------:R-:W-:Y:S01]  /*ca4e0*/  IMAD.X R47, R4, 0x1, R38, P1 ;  /* 0x00000001042f7824 */ /* 0x000fe200008e0626 */
[----:B------:R-:W-:Y:S02]  /*ca4f0*/  LOP3.LUT R8, R8, 0xffff, RZ, 0xc0, !PT ;  /* 0x0000ffff08087812 */ /* 0x000fe400078ec0ff */
[----:B------:R-:W-:-:S02]  /*ca500*/  PRMT R9, R39, 0x3340, R9 ;  /* 0x0000334027097816 */ /* 0x000fc40000000009 */
[----:B------:R-:W-:Y:S01]  /*ca510*/  PRMT R8, R8, 0x3340, R0 ;  /* 0x0000334008087816 */ /* 0x000fe20000000000 */
[----:B------:R0:W-:Y:S01]  /*ca520*/  STL.64 [R1+0xe48], R46 ;  /* 0x000e482e01007387 */ /* 0x0001e20000100a00 */
[----:B----4-:R-:W-:Y:S02]  /*ca530*/  LOP3.LUT R40, R52, 0xffff, RZ, 0xc0, !PT ;  /* 0x0000ffff34287812 */ /* 0x010fe400078ec0ff */
[----:B------:R-:W-:Y:S02]  /*ca540*/  LOP3.LUT R61, R61, 0xffff, RZ, 0xc0, !PT ;  /* 0x0000ffff3d3d7812 */ /* 0x000fe400078ec0ff */
[----:B------:R-:W-:Y:S01]  /*ca550*/  LOP3.LUT R39, R58, 0xffff, RZ, 0xc0, !PT ;  /* 0x0000ffff3a277812 */ /* 0x000fe200078ec0ff */
[----:B0-----:R-:W3:Y:S04]  /*ca560*/  LDL.LU.64 R46, [R1+0x5958] ;  /* 0x00595800012e7983 */ /* 0x001ee80000300a00 */
[----:B------:R0:W-:Y:S04]  /*ca570*/  STL [R1+0x65c], R9 ;  /* 0x00065c0901007387 */ /* 0x0001e80000100800 */
[----:B------:R1:W-:Y:S04]  /*ca580*/  STL [R1+0x1d4], R8 ;  /* 0x0001d40801007387 */ /* 0x0003e80000100800 */
[----:B------:R-:W4:Y:S01]  /*ca590*/  LDL.LU R52, [R1+0x4c80] ;  /* 0x004c800001347983 */ /* 0x000f220000300800 */
[----:B0-----:R-:W-:-:S03]  /*ca5a0*/  PRMT R9, R40, 0x3340, R39 ;  /* 0x0000334028097816 */ /* 0x001fc60000000027 */
[----:B------:R-:W3:Y:S01]  /*ca5b0*/  LDL.LU R58, [R1+0x4cbc] ;  /* 0x004cbc00013a7983 */ /* 0x000ee20000300800 */
[----:B-1----:R-:W-:-:S04]  /*ca5c0*/  PRMT R8, R61, 0x3340, R0 ;  /* 0x000033403d087816 */ /* 0x002fc80000000000 */
[----:B------:R-:W-:-:S05]  /*ca5d0*/  PRMT R8, R9, 0x5410, R8 ;  /* 0x0000541009087816 */ /* 0x000fca0000000008 */
[----:B------:R0:W-:Y:S02]  /*ca5e0*/  STL [R1+0x1fc0], R8 ;  /* 0x001fc00801007387 */ /* 0x0001e40000100800 */
[----:B0-----:R-:W-:-:S05]  /*ca5f0*/  IADD3 R8, P1, R3, R15, RZ ;  /* 0x0000000f03087210 */ /* 0x001fca0007f3e0ff */
[----:B------:R-:W-:-:S05]  /*ca600*/  IMAD.X R9, R4, 0x1, R37, P1 ;  /* 0x0000000104097824 */ /* 0x000fca00008e0625 */
[----:B------:R0:W-:Y:S02]  /*ca610*/  STL.64 [R1+0xe40], R8 ;  /* 0x000e400801007387 */ /* 0x0001e40000100a00 */
[----:B0-----:R-:W-:Y:S02]  /*ca620*/  SHF.R.U32.HI R8, RZ, 0x8, R43 ;  /* 0x00000008ff087819 */ /* 0x001fe4000001162b */
[----:B------:R-:W4:Y:S01]  /*ca630*/  LDL.LU R43, [R1+0x4d08] ;  /* 0x004d0800012b7983 */ /* 0x000f220000300800 */
[----:B------:R-:W-:Y:S02]  /*ca640*/  SHF.R.U32.HI R40, RZ, 0x8, R40 ;  /* 0x00000008ff287819 */ /* 0x000fe40000011628 */
        /* <DEDUP_REMOVED lines=8> */
[----:B0-----:R-:W-:-:S03]  /*ca6d0*/  LOP3.LUT R40, R55, 0xffff, RZ, 0xc0, !PT ;  /* 0x0000ffff37287812 */ /* 0x001fc600078ec0ff */
[----:B------:R-:W4:Y:S01]  /*ca6e0*/  LDL.LU R55, [R1+0x4c8c] ;  /* 0x004c8c0001377983 */ /* 0x000f220000300800 */
[----:B------:R-:W-:Y:S02]  /*ca6f0*/  LOP3.LUT R41, R41, 0xffff, RZ, 0xc0, !PT ;  /* 0x0000ffff29297812 */ /* 0x000fe400078ec0ff */
[----:B-1----:R-:W-:Y:S02]  /*ca700*/  PRMT R8, R40, 0x3340, R0 ;  /* 0x0000334028087816 */ /* 0x002fe40000000000 */
[----:B--2---:R-:W-:Y:S02]  /*ca710*/  LOP3.LUT R39, R59, 0xffff, RZ, 0xc0, !PT ;  /* 0x0000ffff3b277812 */ /* 0x004fe400078ec0ff */
[----:B------:R-:W2:Y:S02]  /*ca720*/  LDL.LU R59, [R1+0x4cc4] ;  /* 0x004cc400013b7983 */ /* 0x000ea40000300800 */
[----:B------:R-:W-:-:S04]  /*ca730*/  PRMT R9, R41, 0x3340, R39 ;  /* 0x0000334029097816 */ /* 0x000fc80000000027 */
[----:B------:R-:W-:-:S05]  /*ca740*/  PRMT R8, R9, 0x5410, R8 ;  /* 0x0000541009087816 */ /* 0x000fca0000000008 */
[----:B------:R0:W-:Y:S01]  /*ca750*/  STL [R1+0x1fb4], R8 ;  /* 0x001fb40801007387 */ /* 0x0001e20000100800 */
[----:B------:R-:W-:Y:S02]  /*ca760*/  SHF.R.U32.HI R41, RZ, 0x8, R41 ;  /* 0x00000008ff297819 */ /* 0x000fe40000011629 */
[----:B0-----:R-:W-:-:S05]  /*ca770*/  IADD3 R8, P1, R3, R14, RZ ;  /* 0x0000000e03087210 */ /* 0x001fca0007f3e0ff */
[----:B------:R-:W-:-:S05]  /*ca780*/  IMAD.X R9, R4, 0x1, R13, P1 ;  /* 0x0000000104097824 */ /* 0x000fca00008e060d */
[----:B------:R0:W-:Y:S02]  /*ca790*/  STL.64 [R1+0xe38], R8 ;  /* 0x000e380801007387 */ /* 0x0001e40000100a00 */
[----:B0-----:R-:W-:Y:S02]  /*ca7a0*/  SHF.R.U32.HI R9, RZ, 0x8, R39 ;  /* 0x00000008ff097819 */ /* 0x001fe40000011627 */
[----:B------:R-:W-:Y:S02]  /*ca7b0*/  LOP3.LUT R39, R41, 0xffff, RZ, 0xc0, !PT ;  /* 0x0000ffff29277812 */ /* 0x000fe400078ec0ff */
[----:B------:R-:W2:Y:S01]  /*ca7c0*/  LDL.LU R41, [R1+0x4d10] ;  /* 0x004d100001297983 */ /* 0x000ea20000300800 */
[----:B------:R-:W-:Y:S02]  /*ca7d0*/  SHF.R.U32.HI R8, RZ, 0x8, R40 ;  /* 0x00000008ff087819 */ /* 0x000fe40000011628 */
[----:B------:R-:W-:Y:S02]  /*ca7e0*/  LOP3.LUT R9, R9, 0xffff, RZ, 0xc0, !PT ;  /* 0x0000ffff09097812 */ /* 0x000fe400078ec0ff */
[----:B------:R-:W-:-:S02]  /*ca7f0*/  LOP3.LUT R8, R8, 0xffff, RZ, 0xc0, !PT ;  /* 0x0000ffff08087812 */ /* 0x000fc400078ec0ff */
[----:B------:R-:W-:Y:S02]  /*ca800*/  PRMT R9, R39, 0x3340, R9 ;  /* 0x0000334027097816 */ /* 0x000fe40000000009 */
[----:B------:R-:W-:-:S03]  /*ca810*/  PRMT R8, R8, 0x3340, R0 ;  /* 0x0000334008087816 */ /* 0x000fc60000000000 */
[----:B------:R-:W-:Y:S01]  /*ca820*/  STL [R1+0x634], R9 ;  /* 0x0006340901007387 */ /* 0x000fe20000100800 */
[----:B---3--:R-:W-:-:S03]  /*ca830*/  LOP3.LUT R39, R58, 0xffff, RZ, 0xc0, !PT ;  /* 0x0000ffff3a277812 */ /* 0x008fc600078ec0ff */
[----:B------:R0:W-:Y:S01]  /*ca840*/  STL [R1+0x1b0], R8 ;  /* 0x0001b00801007387 */ /* 0x0001e20000100800 */
[----:B----4-:R-:W-:Y:S02]  /*ca850*/  LOP3.LUT R40, R43, 0xffff, RZ, 0xc0, !PT ;  /* 0x0000ffff2b287812 */ /* 0x010fe400078ec0ff */
[----:B------:R-:W-:Y:S02]  /*ca860*/  LOP3.LUT R43, R52, 0xffff, RZ, 0xc0, !PT ;  /* 0x0000ffff342b7812 */ /* 0x000fe400078ec0ff */
[----:B------:R-:W3:Y:S04]  /*ca870*/  LDL.LU R52, [R1+0x288] ;  /* 0x0002880001347983 */ /* 0x000ee80000300800 */
[----:B------:R-:W4:Y:S01]  /*ca880*/  LDL.LU R58, [R1+0x184] ;  /* 0x00018400013a7983 */ /* 0x000f220000300800 */
[----:B0-----:R-:W-:-:S02]  /*ca890*/  PRMT R8, R43, 0x3340, R0 ;  /* 0x000033402b087816 */ /* 0x001fc40000000000 */
[----:B------:R-:W-:-:S04]  /*ca8a0*/  PRMT R9, R40, 0x3340, R39 ;  /* 0x0000334028097816 */ /* 0x000fc80000000027 */
[----:B------:R-:W-:Y:S02]  /*ca8b0*/  PRMT R9, R9, 0x5410, R8 ;  /* 0x0000541009097816 */ /* 0x000fe40000000008 */
[----:B------:R-:W-:-:S03]  /*ca8c0*/  IADD3 R8, P1, R3, R12, RZ ;  /* 0x0000000c03087210 */ /* 0x000fc60007f3e0ff */
[----:B------:R0:W-:Y:S01]  /*ca8d0*/  STL [R1+0x878], R9 ;  /* 0x0008780901007387 */ /* 0x0001e20000100800 */
[----:B------:R-:W-:Y:S01]  /*ca8e0*/  SHF.R.U32.HI R40, RZ, 0x8, R40 ;  /* 0x00000008ff287819 */ /* 0x000fe20000011628 */
[----:B0-----:R-:W-:-:S05]  /*ca8f0*/  IMAD.X R9, R4, 0x1, R11, P1 ;  /* 0x0000000104097824 */ /* 0x001fca00008e060b */
[----:B------:R0:W-:Y:S02]  /*ca900*/  STL.64 [R1+0xe30], R8 ;  /* 0x000e300801007387 */ /* 0x0001e40000100a00 */
[----:B0-----:R-:W-:Y:S02]  /*ca910*/  SHF.R.U32.HI R8, RZ, 0x8, R61 ;  /* 0x00000008ff087819 */ /* 0x001fe4000001163d */
[----:B------:R-:W-:Y:S01]  /*ca920*/  SHF.R.U32.HI R9, RZ, 0x8, R39 ;  /* 0x00000008ff097819 */ /* 0x000fe20000011627 */
[----:B------:R-:W4:Y:S01]  /*ca930*/  LDL.LU R61, [R1+0x5950] ;  /* 0x00595000013d7983 */ /* 0x000f220000300800 */
        /* <DEDUP_REMOVED lines=9> */
[----:B0-----:R-:W-:-:S04]  /*ca9d0*/  LOP3.LUT R40, R55, 0xffff, RZ, 0xc0, !PT ;  /* 0x0000ffff37287812 */ /* 0x001fc800078ec0ff */
[----:B-1----:R-:W-:Y:S02]  /*ca9e0*/  PRMT R8, R40, 0x3340, R0 ;  /* 0x0000334028087816 */ /* 0x002fe40000000000 */
[----:B------:R-:W-:-:S04]  /*ca9f0*/  LOP3.LUT R41, R41, 0xffff, RZ, 0xc0, !PT ;  /* 0x0000ffff29297812 */ /* 0x000fc800078ec0ff */
[----:B------:R-:W-:-:S04]  /*caa00*/  PRMT R9, R41, 0x3340, R39 ;  /* 0x0000334029097816 */ /* 0x000fc80000000027 */
[----:B------:R-:W-:Y:S02]  /*caa10*/  PRMT R55, R9, 0x5410, R8 ;  /* 0x0000541009377816 */ /* 0x000fe40000000008 */
[----:B------:R-:W-:Y:S02]  /*caa20*/  IADD3 R8, P1, R3, R10, RZ ;  /* 0x0000000a03087210 */ /* 0x000fe40007f3e0ff */
[----:B------:R-:W-:-:S03]  /*caa30*/  SHF.R.U32.HI R41, RZ, 0x8, R41 ;  /* 0x00000008ff297819 */ /* 0x000fc60000011629 */
[----:B------:R-:W-:Y:S01]  /*caa40*/  IMAD.X R9, R4, 0x1, R7, P1 ;  /* 0x0000000104097824 */ /* 0x000fe200008e0607 */
[----:B------:R-:W-:Y:S04]  /*caa50*/  STL [R1+0x78c], R55 ;  /* 0x00078c3701007387 */ /* 0x000fe80000100800 */
[----:B------:R0:W-:Y:S02]  /*caa60*/  STL.64 [R1+0xe28], R8 ;  /* 0x000e280801007387 */ /* 0x0001e40000100a00 */
[----:B0-----:R-:W-:Y:S02]  /*caa70*/  SHF.R.U32.HI R9, RZ, 0x8, R39 ;  /* 0x00000008ff097819 */ /* 0x001fe40000011627 */
[----:B------:R-:W-:Y:S02]  /*caa80*/  LOP3.LUT R39, R41, 0xffff, RZ, 0xc0, !PT ;  /* 0x0000ffff29277812 */ /* 0x000fe400078ec0ff */
[----:B------:R-:W2:Y:S01]  /*caa90*/  LDL.LU R41, [R1+0x290] ;  /* 0x0002900001297983 */ /* 0x000ea20000300800 */
[----:B------:R-:W-:-:S02]  /*caaa0*/  SHF.R.U32.HI R8, RZ, 0x8, R40 ;  /* 0x00000008ff087819 */ /* 0x000fc40000011628 */
[----:B------:R-:W-:Y:S02]  /*caab0*/  LOP3.LUT R9, R9, 0xffff, RZ, 0xc0, !PT ;  /* 0x0000ffff09097812 */ /* 0x000fe400078ec0ff */
[----:B------:R-:W-:Y:S02]  /*caac0*/  LOP3.LUT R8, R8, 0xffff, RZ, 0xc0, !PT ;  /* 0x0000ffff08087812 */ /* 0x000fe400078ec0ff */
[----:B------:R-:W-:Y:S02]  /*caad0*/  PRMT R9, R39, 0x3340, R9 ;  /* 0x0000334027097816 */ /* 0x000fe40000000009 */
[----:B------:R-:W-:-:S03]  /*caae0*/  PRMT R8, R8, 0x3340, R0 ;  /* 0x0000334008087816 */ /* 0x000fc60000000000 */
[----:B------:R0:W-:Y:S01]  /*caaf0*/  STL [R1+0x618], R9 ;  /* 0x0006180901007387 */ /* 0x0001e20000100800 */
[----:B---3--:R-:W-:-:S03]  /*cab00*/  LOP3.LUT R40, R52, 0xffff, RZ, 0xc0, !PT ;  /* 0x0000ffff34287812 */ /* 0x008fc600078ec0ff */
[----:B------:R1:W-:Y:S01]  /*cab10*/  STL [R1+0x19c], R8 ;  /* 0x00019c0801007387 */ /* 0x0003e20000100800 */
[----:B----4-:R-:W-:-:S03]  /*cab20*/  LOP3.LUT R39, R58, 0xffff, RZ, 0xc0, !PT ;  /* 0x0000ffff3a277812 */ /* 0x010fc600078ec0ff */
[----:B------:R-:W3:Y:S04]  /*cab30*/  LDL.LU R55, [R1+0x4f8] ;  /* 0x0004f80001377983 */ /* 0x000ee80000300800 */
[----:B------:R-:W4:Y:S04]  /*cab40*/  LDL.LU R52, [R1+0x3e0] ;  /* 0x0003e00001347983 */ /* 0x000f280000300800 */
[----:B------:R-:W4:Y:S01]  /*cab50*/  LDL.LU R58, [R1+0x470] ;  /* 0x00047000013a7983 */ /* 0x000f220000300800 */
[----:B------:R-:W-:Y:S02]  /*cab60*/  LOP3.LUT R50, R50, 0xffff, RZ, 0xc0, !PT ;  /* 0x0000ffff32327812 */ /* 0x000fe400078ec0ff */
[----:B0-----:R-:W-:-:S02]  /*cab70*/  PRMT R9, R40, 0x3340, R39 ;  /* 0x0000334028097816 */ /* 0x001fc40000000027 */
[----:B-1----:R-:W-:-:S04]  /*cab80*/  PRMT R8, R50, 0x3340, R0 ;  /* 0x0000334032087816 */ /* 0x002fc80000000000 */
[----:B------:R-:W-:Y:S02]  /*cab90*/  PRMT R9, R9, 0x5410, R8 ;  /* 0x0000541009097816 */ /* 0x000fe40000000008 */
[----:B------:R-:W-:-:S03]  /*caba0*/  IADD3 R8, P1, R3, R6, RZ ;  /* 0x0000000603087210 */ /* 0x000fc60007f3e0ff */
[----:B------:R0:W-:Y:S01]  /*cabb0*/  STL [R1+0x870], R9 ;  /* 0x0008700901007387 */ /* 0x0001e20000100800 */
[----:B------:R-:W-:Y:S01]  /*cabc0*/  SHF.R.U32.HI R40, RZ, 0x8, R40 ;  /* 0x00000008ff287819 */ /* 0x000fe20000011628 */
[----:B0-----:R-:W-:-:S05]  /*cabd0*/  IMAD.X R9, R4, 0x1, R5, P1 ;  /* 0x0000000104097824 */ /* 0x001fca00008e0605 */
        /* <DEDUP_REMOVED lines=10> */
[----:B0-----:R-:W-:-:S03]  /*cac80*/  LOP3.LUT R40, R54, 0xffff, RZ, 0xc0, !PT ;  /* 0x0000ffff36287812 */ /* 0x001fc600078ec0ff */
[----:B------:R-:W4:Y:S01]  /*cac90*/  LDL.LU R54, [R1+0x594c] ;  /* 0x00594c0001367983 */ /* 0x000f220000300800 */
[----:B--2---:R-:W-:-:S03]  /*caca0*/  LOP3.LUT R39, R59, 0xffff, RZ, 0xc0, !PT ;  /* 0x0000ffff3b277812 */ /* 0x004fc600078ec0ff */
[----:B------:R-:W2:Y:S01]  /*cacb0*/  LDL.LU R59, [R1+0x264] ;  /* 0x00026400013b7983 */ /* 0x000ea20000300800 */
[----:B-1----:R-:W-:Y:S02]  /*cacc0*/  PRMT R8, R40, 0x3340, R0 ;  /* 0x0000334028087816 */ /* 0x002fe40000000000 */
[----:B------:R-:W-:-:S04]  /*cacd0*/  LOP3.LUT R41, R41, 0xffff, RZ, 0xc0, !PT ;  /* 0x0000ffff29297812 */ /* 0x000fc800078ec0ff */
        /* <DEDUP_REMOVED lines=13> */
[----:B------:R-:W-:Y:S02]  /*cadb0*/  PRMT R8, R8, 0x3340, R0 ;  /* 0x0000334008087816 */ /* 0x000fe40000000000 */
[----:B---3--:R-:W-:Y:S02]  /*cadc0*/  LOP3.LUT R40, R55, 0xffff, RZ, 0xc0, !PT ;  /* 0x0000ffff37287812 */ /* 0x008fe400078ec0ff */
[----:B----4-:R-:W-:Y:S02]  /*cadd0*/  LOP3.LUT R43, R52, 0xffff, RZ, 0xc0, !PT ;  /* 0x0000ffff342b7812 */ /* 0x010fe400078ec0ff */
[----:B------:R-:W-:Y:S01]  /*cade0*/  LOP3.LUT R39, R58, 0xffff, RZ, 0xc0, !PT ;  /* 0x0000ffff3a277812 */ /* 0x000fe200078ec0ff */
[----:B------:R0:W-:Y:S04]  /*cadf0*/  STL [R1+0x60c], R9 ;  /* 0x00060c0901007387 */ /* 0x0001e80000100800 */
[----:B------:R1:W-:Y:S01]  /*cae00*/  STL [R1+0x18c], R8 ;  /* 0x00018c0801007387 */ /* 0x0003e20000100800 */
[----:B0-----:R-:W-:-:S02]  /*cae10*/  PRMT R9, R40, 0x3340, R39 ;  /* 0x0000334028097816 */ /* 0x001fc40000000027 */
[----:B-1----:R-:W-:-:S04]  /*cae20*/  PRMT R8, R43, 0x3340, R0 ;  /* 0x000033402b087816 */ /* 0x002fc80000000000 */
[----:B------:R-:W-:Y:S02]  /*cae30*/  PRMT R41, R9, 0x5410, R8 ;  /* 0x0000541009297816 */ /* 0x000fe40000000008 */
[----:B------:R-:W-:-:S05]  /*cae40*/  IADD3 R8, P1, R3, R34, RZ ;  /* 0x0000002203087210 */ /* 0x000fca0007f3e0ff */
[----:B------:R-:W-:Y:S01]  /*cae50*/  IMAD.X R9, R4, 0x1, R33, P1 ;  /* 0x0000000104097824 */ /* 0x000fe200008e0621 */
[----:B------:R-:W-:Y:S04]  /*cae60*/  STL [R1+0x1fac], R41 ;  /* 0x001fac2901007387 */ /* 0x000fe80000100800 */
[----:B------:R0:W-:Y:S04]  /*cae70*/  STL.64 [R1+0xe10], R8 ;  /* 0x000e100801007387 */ /* 0x0001e80000100a00 */
[----:B------:R-:W3:Y:S01]  /*cae80*/  LDL.LU R55, [R1+0x4dc] ;  /* 0x0004dc0001377983 */ /* 0x000ee20000300800 */
[----:B0-----:R-:W-:-:S03]  /*cae90*/  SHF.R.U32.HI R8, RZ, 0x8, R50 ;  /* 0x00000008ff087819 */ /* 0x001fc60000011632 */
[----:B------:R-:W4:Y:S04]  /*caea0*/  LDL.LU R50, [R1+0x32c] ;  /* 0x00032c0001327983 */ /* 0x000f280000300800 */
[----:B------:R-:W4:Y:S04]  /*caeb0*/  LDL.LU R52, [R1+0x43c] ;  /* 0x00043c0001347983 */ /* 0x000f280000300800 */
[----:B------:R-:W4:Y:S01]  /*caec0*/  LDL.LU R58, [R1+0x268] ;  /* 0x00026800013a7983 */ /* 0x000f220000300800 */
[----:B------:R-:W-:Y:S02]  /*caed0*/  SHF.R.U32.HI R40, RZ, 0x8, R40 ;  /* 0x00000008ff287819 */ /* 0x000fe40000011628 */
[----:B------:R-:W-:-:S02]  /*caee0*/  SHF.R.U32.HI R9, RZ, 0x8, R39 ;  /* 0x00000008ff097819 */ /* 0x000fc40000011627 */
[----:B------:R-:W-:Y:S02]  /*caef0*/  LOP3.LUT R8, R8, 0xffff, RZ, 0xc0, !PT ;  /* 0x0000ffff08087812 */ /* 0x000fe400078ec0ff */
[----:B------:R-:W-:Y:S02]  /*caf00*/  LOP3.LUT R39, R40, 0xffff, RZ, 0xc0, !PT ;  /* 0x0000ffff28277812 */ /* 0x000fe400078ec0ff */
[----:B------:R-:W-:Y:S02]  /*caf10*/  LOP3.LUT R9, R9, 0xffff, RZ, 0xc0, !PT ;  /* 0x0000ffff09097812 */ /* 0x000fe400078ec0ff */
[----:B------:R-:W-:Y:S02]  /*caf20*/  PRMT R40, R8, 0x3340, R0 ;  /* 0x0000334008287816 */ /* 0x000fe40000000000 */
        /* <DEDUP_REMOVED lines=8> */
[----:B------:R-:W-:Y:S02]  /*cafb0*/  PRMT R54, R9, 0x5410, R8 ;  /* 0x0000541009367816 */ /* 0x000fe40000000008 */
[----:B------:R-:W-:-:S05]  /*cafc0*/  IADD3 R8, P1, R3, R32, RZ ;  /* 0x0000002003087210 */ /* 0x000fca0007f3e0ff */
[----:B------:R-:W-:Y:S01]  /*cafd0*/  IMAD.X R9, R4, 0x1, R31, P1 ;  /* 0x0000000104097824 */ /* 0x000fe200008e061f */
[----:B------:R-:W-:Y:S01]  /*cafe0*/  STL [R1+0x860], R54 ;  /* 0x0008603601007387 */ /* 0x000fe20000100800 */
[----:B------:R-:W-:-:S03]  /*caff0*/  SHF.R.U32.HI R41, RZ, 0x8, R41 ;  /* 0x00000008ff297819 */ /* 0x000fc60000011629 */
[----:B------:R0:W-:Y:S04]  /*cb000*/  STL.64 [R1+0xe08], R8 ;  /* 0x000e080801007387 */ /* 0x0001e80000100a00 */
[----:B------:R-:W2:Y:S01]  /*cb010*/  LDL.LU R59, [R1+0x50c] ;  /* 0x00050c00013b7983 */ /* 0x000ea20000300800 */
[----:B0-----:R-:W-:Y:S02]  /*cb020*/  SHF.R.U32.HI R9, RZ, 0x8, R39 ;  /* 0x00000008ff097819 */ /* 0x001fe40000011627 */
[----:B------:R-:W-:Y:S02]  /*cb030*/  LOP3.LUT R39, R41, 0xffff, RZ, 0xc0, !PT ;  /* 0x0000ffff29277812 */ /* 0x000fe400078ec0ff */
[----:B------:R-:W-:-:S04]  /*cb040*/  LOP3.LUT R9, R9, 0xffff, RZ, 0xc0, !PT ;  /* 0x0000ffff09097812 */ /* 0x000fc800078ec0ff */
[----:B------:R-:W-:-:S05]  /*cb050*/  PRMT R9, R39, 0x3340, R9 ;  /* 0x0000334027097816 */ /* 0x000fca0000000009 */
[----:B------:R-:W-:Y:S04]  /*cb060*/  STL [R1+0x608], R9 ;  /* 0x0006080901007387 */ /* 0x000fe80000100800 */
[----:B------:R-:W2:Y:S01]  /*cb070*/  LDL.LU R57, [R1+0x3ec] ;  /* 0x0003ec0001397983 */ /* 0x000ea20000300800 */
[----:B------:R-:W-:-:S04]  /*cb080*/  SHF.R.U32.HI R8, RZ, 0x8, R40 ;  /* 0x00000008ff087819 */ /* 0x000fc80000011628 */
[----:B------:R-:W-:-:S04]  /*cb090*/  LOP3.LUT R8, R8, 0xffff, RZ, 0xc0, !PT ;  /* 0x0000ffff08087812 */ /* 0x000fc800078ec0ff */
[----:B------:R-:W-:-:S05]  /*cb0a0*/  PRMT R8, R8, 0x3340, R0 ;  /* 0x0000334008087816 */ /* 0x000fca0000000000 */
[----:B------:R0:W-:Y:S04]  /*cb0b0*/  STL [R1+0x184], R8 ;  /* 0x0001840801007387 */ /* 0x0001e80000100800 */
[----:B------:R-:W2:Y:S01]  /*cb0c0*/  LDL.LU R54, [R1+0x47c] ;  /* 0x00047c0001367983 */ /* 0x000ea20000300800 */
[----:B------:R-:W-:Y:S02]  /*cb0d0*/  IADD3 R40, P1, R3, R30, RZ ;  /* 0x0000001e03287210 */ /* 0x000fe40007f3e0ff */
[----:B0-----:R-:W-:-:S03]  /*cb0e0*/  SHF.R.U32.HI R8, RZ, 0x8, R43 ;  /* 0x00000008ff087819 */ /* 0x001fc6000001162b */
[----:B------:R-:W-:Y:S01]  /*cb0f0*/  IMAD.X R41, R4, 0x1, R29, P1 ;  /* 0x0000000104297824 */ /* 0x000fe200008e061d */
[----:B------:R-:W-:-:S04]  /*cb100*/  LOP3.LUT R8, R8, 0xffff, RZ, 0xc0, !PT ;  /* 0x0000ffff08087812 */ /* 0x000fc800078ec0ff */
[----:B------:R0:W-:Y:S01]  /*cb110*/  STL.64 [R1+0xdf8], R40 ;  /* 0x000df82801007387 */ /* 0x0001e20000100a00 */
[----:B------:R-:W-:-:S05]  /*cb120*/  PRMT R8, R8, 0x3340, R0 ;  /* 0x0000334008087816 */ /* 0x000fca0000000000 */
[----:B------:R1:W-:Y:S01]  /*cb130*/  STL [R1+0x17c], R8 ;  /* 0x00017c0801007387 */ /* 0x0003e20000100800 */
[----:B------:R-:W-:Y:S02]  /*cb140*/  LOP3.LUT R39, R61, 0xffff, RZ, 0xc0, !PT ;  /* 0x0000ffff3d277812 */ /* 0x000fe400078ec0ff */
[----:B---3--:R-:W-:Y:S02]  /*cb150*/  LOP3.LUT R43, R55, 0xffff, RZ, 0xc0, !PT ;  /* 0x0000ffff372b7812 */ /* 0x008fe400078ec0ff */
[----:B------:R-:W3:Y:S01]  /*cb160*/  LDL.LU R55, [R1+0x2040] ;  /* 0x0020400001377983 */ /* 0x000ee20000300800 */
[----:B----4-:R-:W-:Y:S02]  /*cb170*/  LOP3.LUT R50, R50, 0xffff, RZ, 0xc0, !PT ;  /* 0x0000ffff32327812 */ /* 0x010fe400078ec0ff */
[----:B0-----:R-:W-:Y:S02]  /*cb180*/  LOP3.LUT R41, R52, 0xffff, RZ, 0xc0, !PT ;  /* 0x0000ffff34297812 */ /* 0x001fe400078ec0ff */
[----:B-1----:R-:W-:Y:S01]  /*cb190*/  PRMT R8, R50, 0x3340, R0 ;  /* 0x0000334032087816 */ /* 0x002fe20000000000 */
[----:B------:R-:W4:Y:S01]  /*cb1a0*/  LDL.LU R52, [R1+0x5f8] ;  /* 0x0005f80001347983 */ /* 0x000f220000300800 */
[----:B------:R-:W-:-:S04]  /*cb1b0*/  PRMT R9, R43, 0x3340, R41 ;  /* 0x000033402b097816 */ /* 0x000fc80000000029 */
[----:B------:R-:W-:Y:S02]  /*cb1c0*/  PRMT R8, R9, 0x5410, R8 ;  /* 0x0000541009087816 */ /* 0x000fe40000000008 */
[----:B------:R-:W-:-:S03]  /*cb1d0*/  LOP3.LUT R40, R58, 0xffff, RZ, 0xc0, !PT ;  /* 0x0000ffff3a287812 */ /* 0x000fc600078ec0ff */
[----:B------:R0:W-:Y:S04]  /*cb1e0*/  STL [R1+0x868], R8 ;  /* 0x0008680801007387 */ /* 0x0001e80000100800 */
[----:B------:R-:W4:Y:S01]  /*cb1f0*/  LDL.LU R58, [R1+0x1d98] ;  /* 0x001d9800013a7983 */ /* 0x000f220000300800 */
[--C-:B------:R-:W-:Y:S02]  /*cb200*/  PRMT R61, R40, 0x3340, R39.reuse ;  /* 0x00003340283d7816 */ /* 0x100fe40000000027 */
[----:B0-----:R-:W-:Y:S02]  /*cb210*/  SHF.R.U32.HI R8, RZ, 0x8, R40 ;  /* 0x00000008ff087819 */ /* 0x001fe40000011628 */
[----:B------:R-:W-:-:S03]  /*cb220*/  SHF.R.U32.HI R39, RZ, 0x8, R39 ;  /* 0x00000008ff277819 */ /* 0x000fc60000011627 */
[----:B------:R-:W-:Y:S01]  /*cb230*/  IMAD.MOV.U32 R40, RZ, RZ, R8 ;  /* 0x000000ffff287224 */ /* 0x000fe200078e0008 */
[----:B------:R-:W-:Y:S02]  /*cb240*/  SHF.R.U32.HI R9, RZ, 0x8, R43 ;  /* 0x00000008ff097819 */ /* 0x000fe4000001162b */
[----:B------:R-:W-:Y:S02]  /*cb250*/  SHF.R.U32.HI R8, RZ, 0x8, R41 ;  /* 0x00000008ff087819 */ /* 0x000fe40000011629 */
[----:B------:R-:W-:Y:S02]  /*cb260*/  LOP3.LUT R40, R40, 0xffff, RZ, 0xc0, !PT ;  /* 0x0000ffff28287812 */ /* 0x000fe400078ec0ff */
[----:B------:R-:W-:Y:S02]  /*cb270*/  LOP3.LUT R39, R39, 0xffff, RZ, 0xc0, !PT ;  /* 0x0000ffff27277812 */ /* 0x000fe400078ec0ff */
[----:B------:R-:W-:Y:S02]  /*cb280*/  LOP3.LUT R9, R9, 0xffff, RZ, 0xc0, !PT ;  /* 0x0000ffff09097812 */ /* 0x000fe400078ec0ff */
[----:B------:R-:W-:-:S02]  /*cb290*/  LOP3.LUT R8, R8, 0xffff, RZ, 0xc0, !PT ;  /* 0x0000ffff08087812 */ /* 0x000fc400078ec0ff */
[----:B------:R-:W-:Y:S02]  /*cb2a0*/  PRMT R39, R40, 0x3340, R39 ;  /* 0x0000334028277816 */ /* 0x000fe40000000027 */
[----:B------:R-:W-:Y:S01]  /*cb2b0*/  PRMT R8, R9, 0x3340, R8 ;  /* 0x0000334009087816 */ /* 0x000fe20000000008 */
[----:B------:R-:W-:Y:S04]  /*cb2c0*/  STL.64 [R1+0x58f8], R60 ;  /* 0x0058f83c01007387 */ /* 0x000fe80000100a00 */
[----:B------:R-:W-:Y:S04]  /*cb2d0*/  STL [R1+0x23fc], R39 ;  /* 0x0023fc2701007387 */ /* 0x000fe80000100800 */
[----:B------:R0:W-:Y:S01]  /*cb2e0*/  STL [R1+0x5e0], R8 ;  /* 0x0005e00801007387 */ /* 0x0001e20000100800 */
[----:B--2---:R-:W-:-:S03]  /*cb2f0*/  LOP3.LUT R41, R59, 0xffff, RZ, 0xc0, !PT ;  /* 0x0000ffff3b297812 */ /* 0x004fc600078ec0ff */
[----:B------:R-:W2:Y:S01]  /*cb300*/  LDL.LU R59, [R1+0x238c] ;  /* 0x00238c00013b7983 */ /* 0x000ea20000300800 */
[----:B------:R-:W-:-:S03]  /*cb310*/  LOP3.LUT R40, R57, 0xffff, RZ, 0xc0, !PT ;  /* 0x0000ffff39287812 */ /* 0x000fc600078ec0ff */
[----:B------:R-:W2:Y:S01]  /*cb320*/  LDL.LU R57, [R1+0x600] ;  /* 0x0006000001397983 */ /* 0x000ea20000300800 */
[----:B0-----:R-:W-:Y:S02]  /*cb330*/  PRMT R8, R40, 0x3340, R0 ;  /* 0x0000334028087816 */ /* 0x001fe40000000000 */
[----:B------:R-:W-:-:S04]  /*cb340*/  LOP3.LUT R39, R54, 0xffff, RZ, 0xc0, !PT ;  /* 0x0000ffff36277812 */ /* 0x000fc800078ec0ff */
        /* <DEDUP_REMOVED lines=14> */
[----:B------:R-:W-:Y:S04]  /*cb430*/  STL.64 [R1+0xdf0], R60 ;  /* 0x000df03c01007387 */ /* 0x000fe80000100a00 */
[----:B------:R-:W-:Y:S04]  /*cb440*/  STL [R1+0x5dc], R9 ;  /* 0x0005dc0901007387 */ /* 0x000fe80000100800 */
[----:B------:R0:W-:Y:S01]  /*cb450*/  STL [R1+0x178], R8 ;  /* 0x0001780801007387 */ /* 0x0001e20000100800 */
[----:B---3--:R-:W-:-:S03]  /*cb460*/  LOP3.LUT R40, R55, 0xffff, RZ, 0xc0, !PT ;  /* 0x0000ffff37287812 */ /* 0x008fc600078ec0ff */
[----:B------:R-:W3:Y:S01]  /*cb470*/  LDL.LU R55, [R1+0x1df8] ;  /* 0x001df80001377983 */ /* 0x000ee20000300800 */
[----:B----4-:R-:W-:-:S03]  /*cb480*/  LOP3.LUT R43, R52, 0xffff, RZ, 0xc0, !PT ;  /* 0x0000ffff342b7812 */ /* 0x010fc600078ec0ff */
[----:B------:R-:W4:Y:S01]  /*cb490*/  LDL.LU R52, [R1+0x5d4] ;  /* 0x0005d40001347983 */ /* 0x000f220000300800 */
[----:B0-----:R-:W-:Y:S02]  /*cb4a0*/  PRMT R8, R43, 0x3340, R0 ;  /* 0x000033402b087816 */ /* 0x001fe40000000000 */
[----:B------:R-:W-:-:S04]  /*cb4b0*/  LOP3.LUT R39, R58, 0xffff, RZ, 0xc0, !PT ;  /* 0x0000ffff3a277812 */ /* 0x000fc800078ec0ff */
[----:B------:R-:W-:-:S04]  /*cb4c0*/  PRMT R9, R40, 0x3340, R39 ;  /* 0x0000334028097816 */ /* 0x000fc80000000027 */
[----:B------:R-:W-:-:S05]  /*cb4d0*/  PRMT R8, R9, 0x5410, R8 ;  /* 0x0000541009087816 */ /* 0x000fca0000000008 */
[----:B------:R0:W-:Y:S04]  /*cb4e0*/  STL [R1+0x1f9c], R8 ;  /* 0x001f9c0801007387 */ /* 0x0001e80000100800 */
[----:B------:R-:W4:Y:S01]  /*cb4f0*/  LDL.LU R58, [R1+0x638] ;  /* 0x00063800013a7983 */ /* 0x000f220000300800 */
[----:B------:R-:W-:Y:S02]  /*cb500*/  SHF.R.U32.HI R40, RZ, 0x8, R40 ;  /* 0x00000008ff287819 */ /* 0x000fe40000011628 */
[----:B------:R-:W-:Y:S02]  /*cb510*/  SHF.R.U32.HI R9, RZ, 0x8, R39 ;  /* 0x00000008ff097819 */ /* 0x000fe40000011627 */
[----:B0-----:R-:W-:Y:S02]  /*cb520*/  SHF.R.U32.HI R8, RZ, 0x8, R50 ;  /* 0x00000008ff087819 */ /* 0x001fe40000011632 */
[----:B------:R-:W-:Y:S01]  /*cb530*/  IADD3 R60, P1, R3, R26, RZ ;  /* 0x0000001a033c7210 */ /* 0x000fe20007f3e0ff */
[----:B------:R-:W4:Y:S01]  /*cb540*/  LDL.LU R50, [R1+0x5948] ;  /* 0x0059480001327983 */ /* 0x000f220000300800 */
[----:B------:R-:W-:-:S02]  /*cb550*/  LOP3.LUT R8, R8, 0xffff, RZ, 0xc0, !PT ;  /* 0x0000ffff08087812 */ /* 0x000fc400078ec0ff */
[----:B------:R-:W-:Y:S02]  /*cb560*/  LOP3.LUT R39, R40, 0xffff, RZ, 0xc0, !PT ;  /* 0x0000ffff28277812 */ /* 0x000fe400078ec0ff */
[----:B------:R-:W-:Y:S01]  /*cb570*/  LOP3.LUT R9, R9, 0xffff, RZ, 0xc0, !PT ;  /* 0x0000ffff09097812 */ /* 0x000fe200078ec0ff */
[----:B------:R-:W-:Y:S01]  /*cb580*/  IMAD.X R61, R4, 0x1, R25, P1 ;  /* 0x00000001043d7824 */ /* 0x000fe200008e0619 */
[----:B------:R-:W-:Y:S02]  /*cb590*/  PRMT R41, R8, 0x3340, R0 ;  /* 0x0000334008297816 */ /* 0x000fe40000000000 */
[----:B------:R-:W-:Y:S02]  /*cb5a0*/  PRMT R8, R39, 0x3340, R9 ;  /* 0x0000334027087816 */ /* 0x000fe40000000009 */
[----:B------:R-:W-:Y:S04]  /*cb5b0*/  STL.64 [R1+0xe00], R60 ;  /* 0x000e003c01007387 */ /* 0x000fe80000100a00 */
[----:B------:R0:W-:Y:S04]  /*cb5c0*/  STL [R1+0x174], R41 ;  /* 0x0001742901007387 */ /* 0x0001e80000100800 */
[----:B------:R1:W-:Y:S01]  /*cb5d0*/  STL [R1+0x5cc], R8 ;  /* 0x0005cc0801007387 */ /* 0x0003e20000100800 */
[----:B--2---:R-:W-:-:S03]  /*cb5e0*/  LOP3.LUT R40, R59, 0xffff, RZ, 0xc0, !PT ;  /* 0x0000ffff3b287812 */ /* 0x004fc600078ec0ff */
[----:B------:R-:W2:Y:S01]  /*cb5f0*/  LDL.LU R59, [R1+0x1dfc] ;  /* 0x001dfc00013b7983 */ /* 0x000ea20000300800 */
[----:B0-----:R-:W-:-:S03]  /*cb600*/  LOP3.LUT R41, R57, 0xffff, RZ, 0xc0, !PT ;  /* 0x0000ffff39297812 */ /* 0x001fc600078ec0ff */
[----:B------:R-:W2:Y:S01]  /*cb610*/  LDL.LU R57, [R1+0x5d8] ;  /* 0x0005d80001397983 */ /* 0x000ea20000300800 */
[----:B-1----:R-:W-:Y:S02]  /*cb620*/  PRMT R8, R41, 0x3340, R0 ;  /* 0x0000334029087816 */ /* 0x002fe40000000000 */
[----:B------:R-:W-:Y:S02]  /*cb630*/  IADD3 R60, P1, R3, R24, RZ ;  /* 0x00000018033c7210 */ /* 0x000fe40007f3e0ff */
[----:B------:R-:W-:-:S04]  /*cb640*/  LOP3.LUT R39, R54, 0xffff, RZ, 0xc0, !PT ;  /* 0x0000ffff36277812 */ /* 0x000fc800078ec0ff */
[----:B------:R-:W-:-:S04]  /*cb650*/  PRMT R9, R40, 0x3340, R39 ;  /* 0x0000334028097816 */ /* 0x000fc80000000027 */
[----:B------:R-:W-:-:S05]  /*cb660*/  PRMT R8, R9, 0x5410, R8 ;  /* 0x0000541009087816 */ /* 0x000fca0000000008 */
[----:B------:R0:W-:Y:S04]  /*cb670*/  STL [R1+0x1f94], R8 ;  /* 0x001f940801007387 */ /* 0x0001e80000100800 */
[----:B------:R-:W2:Y:S01]  /*cb680*/  LDL.LU R54, [R1+0x1d58] ;  /* 0x001d580001367983 */ /* 0x000ea20000300800 */
[----:B------:R-:W-:Y:S02]  /*cb690*/  SHF.R.U32.HI R40, RZ, 0x8, R40 ;  /* 0x00000008ff287819 */ /* 0x000fe40000011628 */
[----:B0-----:R-:W-:Y:S02]  /*cb6a0*/  SHF.R.U32.HI R8, RZ, 0x8, R43 ;  /* 0x00000008ff087819 */ /* 0x001fe4000001162b */
[----:B------:R-:W-:Y:S02]  /*cb6b0*/  SHF.R.U32.HI R9, RZ, 0x8, R39 ;  /* 0x00000008ff097819 */ /* 0x000fe40000011627 */
[----:B------:R-:W-:Y:S01]  /*cb6c0*/  LOP3.LUT R8, R8, 0xffff, RZ, 0xc0, !PT ;  /* 0x0000ffff08087812 */ /* 0x000fe200078ec0ff */
[----:B------:R-:W-:Y:S01]  /*cb6d0*/  IMAD.X R61, R4, 0x1, R23, P1 ;  /* 0x00000001043d7824 */ /* 0x000fe200008e0617 */
[----:B------:R-:W-:-:S02]  /*cb6e0*/  LOP3.LUT R39, R40, 0xffff, RZ, 0xc0, !PT ;  /* 0x0000ffff28277812 */ /* 0x000fc400078ec0ff */
[----:B------:R-:W-:Y:S02]  /*cb6f0*/  LOP3.LUT R9, R9, 0xffff, RZ, 0xc0, !PT ;  /* 0x0000ffff09097812 */ /* 0x000fe400078ec0ff */
[----:B------:R-:W-:Y:S01]  /*cb700*/  PRMT R43, R8, 0x3340, R0 ;  /* 0x00003340082b7816 */ /* 0x000fe20000000000 */
[----:B------:R-:W-:Y:S01]  /*cb710*/  STL.64 [R1+0xde8], R60 ;  /* 0x000de83c01007387 */ /* 0x000fe20000100a00 */
[----:B------:R-:W-:-:S03]  /*cb720*/  PRMT R8, R39, 0x3340, R9 ;  /* 0x0000334027087816 */ /* 0x000fc60000000009 */
[----:B------:R4:W-:Y:S04]  /*cb730*/  STL [R1+0x170], R43 ;  /* 0x0001702b01007387 */ /* 0x0009e80000100800 */
[----:B------:R0:W-:Y:S01]  /*cb740*/  STL [R1+0x5c8], R8 ;  /* 0x0005c80801007387 */ /* 0x0001e20000100800 */
[----:B---3--:R-:W-:Y:S02]  /*cb750*/  LOP3.LUT R40, R55, 0xffff, RZ, 0xc0, !PT ;  /* 0x0000ffff37287812 */ /* 0x008fe400078ec0ff */
[----:B----4-:R-:W-:-:S04]  /*cb760*/  LOP3.LUT R43, R52, 0xffff, RZ, 0xc0, !PT ;  /* 0x0000ffff342b7812 */ /* 0x010fc800078ec0ff */
[----:B0-----:R-:W-:Y:S02]  /*cb770*/  PRMT R8, R43, 0x3340, R0 ;  /* 0x000033402b087816 */ /* 0x001fe40000000000 */
[----:B------:R-:W-:-:S04]  /*cb780*/  LOP3.LUT R39, R58, 0xffff, RZ, 0xc0, !PT ;  /* 0x0000ffff3a277812 */ /* 0x000fc800078ec0ff */
[----:B------:R-:W-:-:S04]  /*cb790*/  PRMT R9, R40, 0x3340, R39 ;  /* 0x0000334028097816 */ /* 0x000fc80000000027 */
[----:B------:R-:W-:-:S05]  /*cb7a0*/  PRMT R8, R9, 0x5410, R8 ;  /* 0x0000541009087816 */ /* 0x000fca0000000008 */
[----:B------:R0:W-:Y:S04]  /*cb7b0*/  STL [R1+0x1f90], R8 ;  /* 0x001f900801007387 */ /* 0x0001e80000100800 */
[----:B------:R-:W3:Y:S04]  /*cb7c0*/  LDL.LU R55, [R1+0x4d3c] ;  /* 0x004d3c0001377983 */ /* 0x000ee80000300800 */
[----:B------:R-:W4:Y:S04]  /*cb7d0*/  LDL.LU R52, [R1+0x4cd8] ;  /* 0x004cd80001347983 */ /* 0x000f280000300800 */
[----:B------:R-:W4:Y:S01]  /*cb7e0*/  LDL.LU R58, [R1+0x4d0c] ;  /* 0x004d0c00013a7983 */ /* 0x000f220000300800 */
        /* <DEDUP_REMOVED lines=10> */
[----:B------:R-:W-:Y:S04]  /*cb890*/  STL.64 [R1+0xdd0], R60 ;  /* 0x000dd03c01007387 */ /* 0x000fe80000100a00 */
[----:B------:R2:W-:Y:S04]  /*cb8a0*/  STL [R1+0x6c], R41 ;  /* 0x00006c2901007387 */ /* 0x0005e80000100800 */
[----:B------:R0:W-:Y:S01]  /*cb8b0*/  STL [R1+0x5c0], R8 ;  /* 0x0005c00801007387 */ /* 0x0001e20000100800 */
[----:B--2---:R-:W-:-:S03]  /*cb8c0*/  LOP3.LUT R41, R57, 0xffff, RZ, 0xc0, !PT ;  /* 0x0000ffff39297812 */ /* 0x004fc600078ec0ff */
[----:B------:R-:W2:Y:S01]  /*cb8d0*/  LDL.LU R57, [R1+0x4cdc] ;  /* 0x004cdc0001397983 */ /* 0x000ea20000300800 */
[----:B------:R-:W-:Y:S02]  /*cb8e0*/  LOP3.LUT R40, R59, 0xffff, RZ, 0xc0, !PT ;  /* 0x0000ffff3b287812 */ /* 0x000fe400078ec0ff */
[----:B0-----:R-:W-:Y:S02]  /*cb8f0*/  PRMT R8, R41, 0x3340, R0 ;  /* 0x0000334029087816 */ /* 0x001fe40000000000 */
[----:B------:R-:W-:-:S05]  /*cb900*/  IADD3 R60, P1, R3, R20, RZ ;  /* 0x00000014033c7210 */ /* 0x000fca0007f3e0ff */
[----:B------:R-:W-:Y:S01]  /*cb910*/  IMAD.X R61, R4, 0x1, R19, P1 ;  /* 0x00000001043d7824 */ /* 0x000fe200008e0613 */
[----:B------:R-:W-:-:S04]  /*cb920*/  LOP3.LUT R39, R54, 0xffff, RZ, 0xc0, !PT ;  /* 0x0000ffff36277812 */ /* 0x000fc800078ec0ff */
[----:B------:R-:W-:-:S04]  /*cb930*/  PRMT R9, R40, 0x3340, R39 ;  /* 0x0000334028097816 */ /* 0x000fc80000000027 */
[----:B------:R-:W-:-:S05]  /*cb940*/  PRMT R8, R9, 0x5410, R8 ;  /* 0x0000541009087816 */ /* 0x000fca0000000008 */
[----:B------:R0:W-:Y:S04]  /*cb950*/  STL [R1+0x854], R8 ;  /* 0x0008540801007387 */ /* 0x0001e80000100800 */
[----:B------:R-:W2:Y:S04]  /*cb960*/  LDL.LU R59, [R1+0x4d40] ;  /* 0x004d4000013b7983 */ /* 0x000ea80000300800 */
[----:B------:R-:W2:Y:S04]  /*cb970*/  LDL.LU R54, [R1+0x4d1c] ;  /* 0x004d1c0001367983 */ /* 0x000ea80000300800 */
[----:B------:R1:W-:Y:S01]  /*cb980*/  STL.64 [R1+0xde0], R60 ;  /* 0x000de03c01007387 */ /* 0x0003e20000100a00 */
[----:B------:R-:W-:-:S02]  /*cb990*/  SHF.R.U32.HI R9, RZ, 0x8, R40 ;  /* 0x00000008ff097819 */ /* 0x000fc40000011628 */
[----:B0-----:R-:W-:Y:S02]  /*cb9a0*/  SHF.R.U32.HI R8, RZ, 0x8, R39 ;  /* 0x00000008ff087819 */ /* 0x001fe40000011627 */
[----:B-1----:R-:W-:Y:S02]  /*cb9b0*/  IADD3 R60, P1, R3, R18, RZ ;  /* 0x00000012033c7210 */ /* 0x002fe40007f3e0ff */
[----:B------:R-:W-:-:S03]  /*cb9c0*/  LOP3.LUT R9, R9, 0xffff, RZ, 0xc0, !PT ;  /* 0x0000ffff09097812 */ /* 0x000fc600078ec0ff */
[----:B------:R-:W-:Y:S01]  /*cb9d0*/  IMAD.X R61, R4, 0x1, R17, P1 ;  /* 0x00000001043d7824 */ /* 0x000fe200008e0611 */
[----:B------:R-:W-:Y:S02]  /*cb9e0*/  SHF.R.U32.HI R4, RZ, 0x8, R41 ;  /* 0x00000008ff047819 */ /* 0x000fe40000011629 */
[----:B------:R-:W-:Y:S02]  /*cb9f0*/  LOP3.LUT R8, R8, 0xffff, RZ, 0xc0, !PT ;  /* 0x0000ffff08087812 */ /* 0x000fe400078ec0ff */
[----:B------:R-:W-:Y:S02]  /*cba00*/  LOP3.LUT R4, R4, 0xffff, RZ, 0xc0, !PT ;  /* 0x0000ffff04047812 */ /* 0x000fe400078ec0ff */
[----:B------:R-:W-:Y:S02]  /*cba10*/  PRMT R8, R9, 0x3340, R8 ;  /* 0x0000334009087816 */ /* 0x000fe40000000008 */
[----:B------:R-:W-:-:S03]  /*cba20*/  PRMT R4, R4, 0x3340, R0 ;  /* 0x0000334004047816 */ /* 0x000fc60000000000 */
[----:B------:R-:W-:Y:S04]  /*cba30*/  STL [R1+0x5bc], R8 ;  /* 0x0005bc0801007387 */ /* 0x000fe80000100800 */
[----:B------:R-:W-:Y:S04]  /*cba40*/  STL.64 [R1+0xdd8], R60 ;  /* 0x000dd83c01007387 */ /* 0x000fe80000100a00 */
[----:B------:R0:W-:Y:S01]  /*cba50*/  STL [R1+0x50], R4 ;  /* 0x0000500401007387 */ /* 0x0001e20000100800 */
[----:B---3--:R-:W-:Y:S02]  /*cba60*/  LOP3.LUT R39, R55, 0xffff, RZ, 0xc0, !PT ;  /* 0x0000ffff37277812 */ /* 0x008fe400078ec0ff */
[----:B----4-:R-:W-:-:S02]  /*cba70*/  LOP3.LUT R41, R52, 0xffff, RZ, 0xc0, !PT ;  /* 0x0000ffff34297812 */ /* 0x010fc400078ec0ff */
[----:B------:R-:W-:Y:S02]  /*cba80*/  LOP3.LUT R9, R58, 0xffff, RZ, 0xc0, !PT ;  /* 0x0000ffff3a097812 */ /* 0x000fe400078ec0ff */
[----:B0-----:R-:W-:Y:S02]  /*cba90*/  PRMT R4, R41, 0x3340, R0 ;  /* 0x0000334029047816 */ /* 0x001fe40000000000 */
[----:B------:R-:W-:-:S04]  /*cbaa0*/  PRMT R8, R39, 0x3340, R9 ;  /* 0x0000334027087816 */ /* 0x000fc80000000009 */
[----:B------:R-:W-:Y:S02]  /*cbab0*/  PRMT R8, R8, 0x5410, R4 ;  /* 0x0000541008087816 */ /* 0x000fe40000000004 */
[----:B------:R-:W-:Y:S02]  /*cbac0*/  SHF.R.U32.HI R4, RZ, 0x8, R43 ;  /* 0x00000008ff047819 */ /* 0x000fe4000001162b */
[----:B------:R-:W-:Y:S01]  /*cbad0*/  SHF.R.U32.HI R39, RZ, 0x8, R39 ;  /* 0x00000008ff277819 */ /* 0x000fe20000011627 */
[----:B------:R0:W-:Y:S01]  /*cbae0*/  STL [R1+0x1f8c], R8 ;  /* 0x001f8c0801007387 */ /* 0x0001e20000100800 */
[----:B------:R-:W-:-:S03]  /*cbaf0*/  LOP3.LUT R4, R4, 0xffff, RZ, 0xc0, !PT ;  /* 0x0000ffff04047812 */ /* 0x000fc600078ec0ff */
[----:B------:R-:W3:Y:S01]  /*cbb00*/  LDL.LU R61, [R1+0x4d30] ;  /* 0x004d3000013d7983 */ /* 0x000ee20000300800 */
[----:B0-----:R-:W-:Y:S02]  /*cbb10*/  SHF.R.U32.HI R8, RZ, 0x8, R9 ;  /* 0x00000008ff087819 */ /* 0x001fe40000011609 */
[----:B------:R-:W-:Y:S02]  /*cbb20*/  LOP3.LUT R9, R39, 0xffff, RZ, 0xc0, !PT ;  /* 0x0000ffff27097812 */ /* 0x000fe400078ec0ff */
[----:B------:R-:W-:-:S05]  /*cbb30*/  PRMT R39, R4, 0x3340, R0 ;  /* 0x0000334004277816 */ /* 0x000fca0000000000 */
[----:B------:R-:W-:Y:S04]  /*cbb40*/  STL [R1+0x5c], R39 ;  /* 0x00005c2701007387 */ /* 0x000fe80000100800 */
[----:B------:R-:W4:Y:S01]  /*cbb50*/  LDL.LU R55, [R1+0x4cb0] ;  /* 0x004cb00001377983 */ /* 0x000f220000300800 */
[----:B------:R-:W-:-:S04]  /*cbb60*/  LOP3.LUT R8, R8, 0xffff, RZ, 0xc0, !PT ;  /* 0x0000ffff08087812 */ /* 0x000fc800078ec0ff */
[----:B------:R-:W-:-:S05]  /*cbb70*/  PRMT R4, R9, 0x3340, R8 ;  /* 0x0000334009047816 */ /* 0x000fca0000000008 */
[----:B------:R0:W-:Y:S04]  /*cbb80*/  STL [R1+0x5b4], R4 ;  /* 0x0005b40401007387 */ /* 0x0001e80000100800 */
[----:B------:R-:W3:Y:S01]  /*cbb90*/  LDL.LU R52, [R1+0x4cfc] ;  /* 0x004cfc0001347983 */ /* 0x000ee20000300800 */
[----:B--2---:R-:W-:-:S03]  /*cbba0*/  LOP3.LUT R40, R57, 0xffff, RZ, 0xc0, !PT ;  /* 0x0000ffff39287812 */ /* 0x004fc600078ec0ff */
[----:B------:R-:W2:Y:S01]  /*cbbb0*/  LDL.LU R57, [R1+0x4d34] ;  /* 0x004d340001397983 */ /* 0x000ea20000300800 */
[----:B------:R-:W-:Y:S01]  /*cbbc0*/  VIADD R3, R3, UR6 ;  /* 0x0000000603037c36 */ /* 0x000fe20008000000 */
[----:B0-----:R-:W-:Y:S01]  /*cbbd0*/  PRMT R4, R40, 0x3340, R0 ;  /* 0x0000334028047816 */ /* 0x001fe20000000000 */
[----:B------:R-:W-:-:S03]  /*cbbe0*/  ULDC UR6, c[0x0][0x248] ;  /* 0x0000920000067ab9 */ /* 0x000fc60000000800 */
[----:B------:R-:W-:Y:S02]  /*cbbf0*/  IADD3 R58, P1, R3, R16, RZ ;  /* 0x00000010033a7210 */ /* 0x000fe40007f3e0ff */
[----:B------:R-:W-:Y:S02]  /*cbc00*/  LOP3.LUT R39, R59, 0xffff, RZ, 0xc0, !PT ;  /* 0x0000ffff3b277812 */ /* 0x000fe400078ec0ff */
[----:B------:R-:W-:Y:S02]  /*cbc10*/  LOP3.LUT R9, R54, 0xffff, RZ, 0xc0, !PT ;  /* 0x0000ffff36097812 */ /* 0x000fe400078ec0ff */
[----:B------:R-:W2:Y:S02]  /*cbc20*/  LDL.LU R54, [R1+0x4cf8] ;  /* 0x004cf80001367983 */ /* 0x000ea40000300800 */
[----:B------:R-:W-:-:S04]  /*cbc30*/  PRMT R8, R39, 0x3340, R9 ;  /* 0x0000334027087816 */ /* 0x000fc80000000009 */
[----:B------:R-:W-:Y:S02]  /*cbc40*/  PRMT R8, R8, 0x5410, R4 ;  /* 0x0000541008087816 */ /* 0x000fe40000000004 */
[----:B------:R-:W-:-:S03]  /*cbc50*/  SHF.R.S32.HI R4, RZ, 0x1f, R3 ;  /* 0x0000001fff047819 */ /* 0x000fc60000011403 */
[----:B------:R0:W-:Y:S02]  /*cbc60*/  STL [R1+0x850], R8 ;  /* 0x0008500801007387 */ /* 0x0001e40000100800 */
[----:B------:R-:W-:Y:S01]  /*cbc70*/  IMAD.X R59, R4, 0x1, R38, P1 ;  /* 0x00000001043b7824 */ /* 0x000fe200008e0626 */
[----:B------:R-:W-:Y:S02]  /*cbc80*/  SHF.R.U32.HI R39, RZ, 0x8, R39 ;  /* 0x00000008ff277819 */ /* 0x000fe40000011627 */
[----:B------:R-:W-:Y:S02]  /*cbc90*/  SHF.R.U32.HI R9, RZ, 0x8, R9 ;  /* 0x00000008ff097819 */ /* 0x000fe40000011609 */
[----:B0-----:R-:W-:Y:S01]  /*cbca0*/  SHF.R.U32.HI R8, RZ, 0x8, R41 ;  /* 0x00000008ff087819 */ /* 0x001fe20000011629 */
[----:B------:R0:W-:Y:S01]  /*cbcb0*/  STL.64 [R1+0xdc8], R58 ;  /* 0x000dc83a01007387 */ /* 0x0001e20000100a00 */
[----:B------:R-:W-:Y:S02]  /*cbcc0*/  LOP3.LUT R39, R39, 0xffff, RZ, 0xc0, !PT ;  /* 0x0000ffff27277812 */ /* 0x000fe400078ec0ff */
[----:B------:R-:W-:-:S02]  /*cbcd0*/  LOP3.LUT R8, R8, 0xffff, RZ, 0xc0, !PT ;  /* 0x0000ffff08087812 */ /* 0x000fc400078ec0ff */
[----:B------:R-:W-:Y:S02]  /*cbce0*/  LOP3.LUT R9, R9, 0xffff, RZ, 0xc0, !PT ;  /* 0x0000ffff09097812 */ /* 0x000fe400078ec0ff */
[----:B------:R-:W-:Y:S02]  /*cbcf0*/  PRMT R41, R8, 0x3340, R0 ;  /* 0x0000334008297816 */ /* 0x000fe40000000000 */
[----:B0-----:R-:W-:Y:S02]  /*cbd00*/  IADD3 R58, P1, R3, R15, RZ ;  /* 0x0000000f033a7210 */ /* 0x001fe40007f3e0ff */
[----:B------:R-:W-:-:S03]  /*cbd10*/  PRMT R8, R39, 0x3340, R9 ;  /* 0x0000334027087816 */ /* 0x000fc60000000009 */
[----:B------:R-:W-:Y:S01]  /*cbd20*/  IMAD.X R59, R4, 0x1, R37, P1 ;  /* 0x00000001043b7824 */ /* 0x000fe200008e0625 */
[----:B------:R-:W-:Y:S04]  /*cbd30*/  STL [R1+0x58], R41 ;  /* 0x0000582901007387 */ /* 0x000fe80000100800 */
[----:B------:R0:W-:Y:S04]  /*cbd40*/  STL [R1+0x5b8], R8 ;  /* 0x0005b80801007387 */ /* 0x0001e80000100800 */
[----:B------:R1:W-:Y:S01]  /*cbd50*/  STL.64 [R1+0xdc0], R58 ;  /* 0x000dc03a01007387 */ /* 0x0003e20000100a00 */
[----:B0-----:R-:W-:-:S03]  /*cbd60*/  SHF.R.U32.HI R8, RZ, 0x8, R40 ;  /* 0x00000008ff087819 */ /* 0x001fc60000011628 */
[----:B-1----:R-:W2:Y:S04]  /*cbd70*/  LDL.LU R58, [R1+0x2b0] ;  /* 0x0002b000013a7983 */ /* 0x002ea80000300800 */
[----:B------:R-:W2:Y:S01]  /*cbd80*/  LDL.LU R59, [R1+0x24c] ;  /* 0x00024c00013b7983 */ /* 0x000ea20000300800 */
[----:B------:R-:W-:-:S04]  /*cbd90*/  LOP3.LUT R8, R8, 0xffff, RZ, 0xc0, !PT ;  /* 0x0000ffff08087812 */ /* 0x000fc800078ec0ff */
[----:B------:R-:W-:-:S05]  /*cbda0*/  PRMT R8, R8, 0x3340, R0 ;  /* 0x0000334008087816 */ /* 0x000fca0000000000 */
[----:B------:R0:W-:Y:S01]  /*cbdb0*/  STL [R1+0x16c], R8 ;  /* 0x00016c0801007387 */ /* 0x0001e20000100800 */
[----:B----4-:R-:W-:-:S03]  /*cbdc0*/  LOP3.LUT R60, R55, 0xffff, RZ, 0xc0, !PT ;  /* 0x0000ffff373c7812 */ /* 0x010fc600078ec0ff */
[----:B------:R-:W4:Y:S01]  /*cbdd0*/  LDL.LU R55, [R1+0x4cb4] ;  /* 0x004cb40001377983 */ /* 0x000f220000300800 */
[----:B---3--:R-:W-:-:S03]  /*cbde0*/  LOP3.LUT R40, R52, 0xffff, RZ, 0xc0, !PT ;  /* 0x0000ffff34287812 */ /* 0x008fc600078ec0ff */
[----:B------:R-:W3:Y:S01]  /*cbdf0*/  LDL.LU R52, [R1+0x2c4] ;  /* 0x0002c40001347983 */ /* 0x000ee20000300800 */
[----:B--2---:R-:W-:-:S03]  /*cbe00*/  LOP3.LUT R41, R57, 0xffff, RZ, 0xc0, !PT ;  /* 0x0000ffff39297812 */ /* 0x004fc600078ec0ff */
[----:B------:R-:W2:Y:S01]  /*cbe10*/  LDL.LU R57, [R1+0x25c] ;  /* 0x00025c0001397983 */ /* 0x000ea20000300800 */
[----:B------:R-:W-:Y:S02]  /*cbe20*/  LOP3.LUT R43, R61, 0xffff, RZ, 0xc0, !PT ;  /* 0x0000ffff3d2b7812 */ /* 0x000fe400078ec0ff */
[----:B0-----:R-:W-:Y:S02]  /*cbe30*/  PRMT R8, R60, 0x3340, R0 ;  /* 0x000033403c087816 */ /* 0x001fe40000000000 */
[----:B------:R-:W-:-:S04]  /*cbe40*/  PRMT R9, R43, 0x3340, R40 ;  /* 0x000033402b097816 */ /* 0x000fc80000000028 */
[----:B------:R-:W-:Y:S02]  /*cbe50*/  PRMT R8, R9, 0x5410, R8 ;  /* 0x0000541009087816 */ /* 0x000fe40000000008 */
[----:B------:R-:W-:Y:S02]  /*cbe60*/  SHF.R.U32.HI R61, RZ, 0x8, R41 ;  /* 0x00000008ff3d7819 */ /* 0x000fe40000011629 */
[----:B------:R-:W-:Y:S01]  /*cbe70*/  SHF.R.U32.HI R9, RZ, 0x8, R43 ;  /* 0x00000008ff097819 */ /* 0x000fe2000001162b */
[----:B------:R0:W-:Y:S03]  /*cbe80*/  STL [R1+0x858], R8 ;  /* 0x0008580801007387 */ /* 0x0001e60000100800 */
[----:B------:R-:W-:Y:S02]  /*cbe90*/  LOP3.LUT R9, R9, 0xffff, RZ, 0xc0, !PT ;  /* 0x0000ffff09097812 */ /* 0x000fe400078ec0ff */
[----:B0-----:R-:W-:-:S02]  /*cbea0*/  SHF.R.U32.HI R8, RZ, 0x8, R40 ;  /* 0x00000008ff087819 */ /* 0x001fc40000011628 */
[----:B------:R-:W-:Y:S02]  /*cbeb0*/  LOP3.LUT R40, R61, 0xffff, RZ, 0xc0, !PT ;  /* 0x0000ffff3d287812 */ /* 0x000fe400078ec0ff */
[----:B------:R-:W-:-:S04]  /*cbec0*/  LOP3.LUT R8, R8, 0xffff, RZ, 0xc0, !PT ;  /* 0x0000ffff08087812 */ /* 0x000fc800078ec0ff */
[----:B------:R-:W-:Y:S02]  /*cbed0*/  PRMT R8, R9, 0x3340, R8 ;  /* 0x0000334009087816 */ /* 0x000fe40000000008 */
[----:B------:R-:W-:-:S04]  /*cbee0*/  LOP3.LUT R39, R54, 0xffff, RZ, 0xc0, !PT ;  /* 0x0000ffff36277812 */ /* 0x000fc800078ec0ff */
[--C-:B------:R-:W-:Y:S02]  /*cbef0*/  PRMT R54, R41, 0x3340, R39.reuse ;  /* 0x0000334029367816 */ /* 0x100fe40000000027 */
[----:B------:R-:W-:-:S04]  /*cbf00*/  SHF.R.U32.HI R39, RZ, 0x8, R39 ;  /* 0x00000008ff277819 */ /* 0x000fc80000011627 */
[----:B------:R-:W-:-:S04]  /*cbf10*/  LOP3.LUT R39, R39, 0xffff, RZ, 0xc0, !PT ;  /* 0x0000ffff27277812 */ /* 0x000fc800078ec0ff */
[----:B------:R-:W-:-:S05]  /*cbf20*/  PRMT R39, R40, 0x3340, R39 ;  /* 0x0000334028277816 */ /* 0x000fca0000000027 */
[----:B------:R-:W-:Y:S01]  /*cbf30*/  STL [R1+0x5b0], R39 ;  /* 0x0005b02701007387 */ /* 0x000fe20000100800 */
[----:B------:R-:W-:-:S03]  /*cbf40*/  IADD3 R40, P1, R3, R14, RZ ;  /* 0x0000000e03287210 */ /* 0x000fc60007f3e0ff */
[----:B------:R0:W-:Y:S02]  /*cbf50*/  STL [R1+0x290], R8 ;  /* 0x0002900801007387 */ /* 0x0001e40000100800 */
[----:B------:R-:W-:Y:S01]  /*cbf60*/  IMAD.X R41, R4, 0x1, R13, P1 ;  /* 0x0000000104297824 */ /* 0x000fe200008e060d */
[----:B0-----:R-:W-:-:S04]  /*cbf70*/  SHF.R.U32.HI R8, RZ, 0x8, R60 ;  /* 0x00000008ff087819 */ /* 0x001fc8000001163c */
[----:B------:R-:W-:-:S04]  /*cbf80*/  LOP3.LUT R8, R8, 0xffff, RZ, 0xc0, !PT ;  /* 0x0000ffff08087812 */ /* 0x000fc800078ec0ff */
[----:B------:R-:W-:Y:S01]  /*cbf90*/  PRMT R8, R8, 0x3340, R0 ;  /* 0x0000334008087816 */ /* 0x000fe20000000000 */
[----:B------:R0:W-:Y:S04]  /*cbfa0*/  STL.64 [R1+0xdb8], R40 ;  /* 0x000db82801007387 */ /* 0x0001e80000100a00 */
[----:B------:R1:W-:Y:S01]  /*cbfb0*/  STL [R1+0x68], R8 ;  /* 0x0000680801007387 */ /* 0x0003e20000100800 */
[----:B0-----:R-:W-:-:S03]  /*cbfc0*/  LOP3.LUT R41, R49, 0xffff, RZ, 0xc0, !PT ;  /* 0x0000ffff31297812 */ /* 0x001fc600078ec0ff */
[----:B------:R-:W3:Y:S01]  /*cbfd0*/  LDL.LU R49, [R1+0x5944] ;  /* 0x0059440001317983 */ /* 0x000ee20000300800 */
[----:B------:R-:W-:-:S03]  /*cbfe0*/  LOP3.LUT R40, R58, 0xffff, RZ, 0xc0, !PT ;  /* 0x0000ffff3a287812 */ /* 0x000fc600078ec0ff */
[----:B------:R-:W3:Y:S01]  /*cbff0*/  LDL.LU R58, [R1+0x28c] ;  /* 0x00028c00013a7983 */ /* 0x000ee20000300800 */
[----:B------:R-:W-:-:S03]  /*cc000*/  LOP3.LUT R39, R59, 0xffff, RZ, 0xc0, !PT ;  /* 0x0000ffff3b277812 */ /* 0x000fc600078ec0ff */
[----:B------:R-:W3:Y:S01]  /*cc010*/  LDL.LU R59, [R1+0x164] ;  /* 0x00016400013b7983 */ /* 0x000ee20000300800 */
[----:B-1----:R-:W-:Y:S02]  /*cc020*/  PRMT R8, R41, 0x3340, R0 ;  /* 0x0000334029087816 */ /* 0x002fe40000000000 */
[----:B------:R-:W-:-:S04]  /*cc030*/  PRMT R9, R40, 0x3340, R39 ;  /* 0x0000334028097816 */ /* 0x000fc80000000027 */
[----:B------:R-:W-:Y:S02]  /*cc040*/  PRMT R9, R9, 0x5410, R8 ;  /* 0x0000541009097816 */ /* 0x000fe40000000008 */
[----:B------:R-:W-:-:S03]  /*cc050*/  SHF.R.U32.HI R40, RZ, 0x8, R40 ;  /* 0x00000008ff287819 */ /* 0x000fc60000011628 */
[----:B------:R0:W-:Y:S02]  /*cc060*/  STL [R1+0x1f78], R9 ;  /* 0x001f780901007387 */ /* 0x0001e40000100800 */
[----:B0-----:R-:W-:Y:S02]  /*cc070*/  SHF.R.U32.HI R9, RZ, 0x8, R39 ;  /* 0x00000008ff097819 */ /* 0x001fe40000011627 */
[----:B------:R-:W-:Y:S02]  /*cc080*/  LOP3.LUT R39, R40, 0xffff, RZ, 0xc0, !PT ;  /* 0x0000ffff28277812 */ /* 0x000fe400078ec0ff */
[----:B------:R-:W-:Y:S02]  /*cc090*/  LOP3.LUT R9, R9, 0xffff, RZ, 0xc0, !PT ;  /* 0x0000ffff09097812 */ /* 0x000fe400078ec0ff */
[----:B----4-:R-:W-:-:S04]  /*cc0a0*/  LOP3.LUT R60, R55, 0xffff, RZ, 0xc0, !PT ;  /* 0x0000ffff373c7812 */ /* 0x010fc800078ec0ff */
[----:B------:R-:W-:-:S04]  /*cc0b0*/  SHF.R.U32.HI R8, RZ, 0x8, R60 ;  /* 0x00000008ff087819 */ /* 0x000fc8000001163c */
[----:B------:R-:W-:-:S04]  /*cc0c0*/  LOP3.LUT R8, R8, 0xffff, RZ, 0xc0, !PT ;  /* 0x0000ffff08087812 */ /* 0x000fc800078ec0ff */
        /* <DEDUP_REMOVED lines=8> */
[----:B---3--:R-:W-:Y:S02]  /*cc150*/  LOP3.LUT R40, R52, 0xffff, RZ, 0xc0, !PT ;  /* 0x0000ffff34287812 */ /* 0x008fe400078ec0ff */
[----:B-1----:R-:W-:Y:S02]  /*cc160*/  PRMT R8, R43, 0x3340, R0 ;  /* 0x000033402b087816 */ /* 0x002fe40000000000 */
        /* <DEDUP_REMOVED lines=8> */
[----:B------:R-:W-:-:S02]  /*cc1f0*/  SHF.R.U32.HI R9, RZ, 0x8, R39 ;  /* 0x00000008ff097819 */ /* 0x000fc40000011627 */
[----:B------:R-:W-:Y:S02]  /*cc200*/  LOP3.LUT R8, R8, 0xffff, RZ, 0xc0, !PT ;  /* 0x0000ffff08087812 */ /* 0x000fe400078ec0ff */
[----:B------:R-:W-:Y:S02]  /*cc210*/  LOP3.LUT R39, R40, 0xffff, RZ, 0xc0, !PT ;  /* 0x0000ffff28277812 */ /* 0x000fe400078ec0ff */
[----:B------:R-:W-:Y:S02]  /*cc220*/  LOP3.LUT R9, R9, 0xffff, RZ, 0xc0, !PT ;  /* 0x0000ffff09097812 */ /* 0x000fe400078ec0ff */
[----:B------:R-:W-:Y:S02]  /*cc230*/  PRMT R41, R8, 0x3340, R0 ;  /* 0x0000334008297816 */ /* 0x000fe40000000000 */
[----:B------:R-:W-:-:S03]  /*cc240*/  PRMT R8, R39, 0x3340, R9 ;  /* 0x0000334027087816 */ /* 0x000fc60000000009 */
[----:B------:R0:W-:Y:S04]  /*cc250*/  STL [R1+0x78], R41 ;  /* 0x0000782901007387 */ /* 0x0001e80000100800 */
[----:B------:R1:W-:Y:S01]  /*cc260*/  STL [R1+0x5a8], R8 ;  /* 0x0005a80801007387 */ /* 0x0003e20000100800 */
[----:B0-----:R-:W-:-:S04]  /*cc270*/  LOP3.LUT R41, R47, 0xffff, RZ, 0xc0, !PT ;  /* 0x0000ffff2f297812 */ /* 0x001fc800078ec0ff */
[----:B-1----:R-:W-:Y:S02]  /*cc280*/  PRMT R8, R41, 0x3340, R0 ;  /* 0x0000334029087816 */ /* 0x002fe40000000000 */
[----:B------:R-:W-:Y:S02]  /*cc290*/  LOP3.LUT R40, R58, 0xffff, RZ, 0xc0, !PT ;  /* 0x0000ffff3a287812 */ /* 0x000fe400078ec0ff */
[----:B------:R-:W-:-:S04]  /*cc2a0*/  LOP3.LUT R39, R59, 0xffff, RZ, 0xc0, !PT ;  /* 0x0000ffff3b277812 */ /* 0x000fc800078ec0ff */
[----:B------:R-:W-:-:S04]  /*cc2b0*/  PRMT R9, R40, 0x3340, R39 ;  /* 0x0000334028097816 */ /* 0x000fc80000000027 */
[----:B------:R-:W-:-:S05]  /*cc2c0*/  PRMT R8, R9, 0x5410, R8 ;  /* 0x0000541009087816 */ /* 0x000fca0000000008 */
[----:B------:R0:W-:Y:S04]  /*cc2d0*/  STL [R1+0x7f8], R8 ;  /* 0x0007f80801007387 */ /* 0x0001e80000100800 */
[----:B------:R-:W3:Y:S04]  /*cc2e0*/  LDL.LU R61, [R1+0x570] ;  /* 0x00057000013d7983 */ /* 0x000ee80000300800 */
[----:B------:R-:W3:Y:S01]  /*cc2f0*/  LDL.LU R55, [R1+0x42c] ;  /* 0x00042c0001377983 */ /* 0x000ee20000300800 */
[----:B0-----:R-:W-:-:S03]  /*cc300*/  SHF.R.U32.HI R8, RZ, 0x8, R43 ;  /* 0x00000008ff087819 */ /* 0x001fc6000001162b */
[----:B------:R-:W3:Y:S01]  /*cc310*/  LDL.LU R52, [R1+0x4c4] ;  /* 0x0004c40001347983 */ /* 0x000ee20000300800 */
[----:B------:R-:W-:Y:S02]  /*cc320*/  IADD3 R58, P1, R3, R10, RZ ;  /* 0x0000000a033a7210 */ /* 0x000fe40007f3e0ff */
[----:B------:R-:W-:Y:S02]  /*cc330*/  LOP3.LUT R8, R8, 0xffff, RZ, 0xc0, !PT ;  /* 0x0000ffff08087812 */ /* 0x000fe400078ec0ff */
[----:B------:R-:W-:Y:S02]  /*cc340*/  SHF.R.U32.HI R40, RZ, 0x8, R40 ;  /* 0x00000008ff287819 */ /* 0x000fe40000011628 */
[----:B------:R-:W-:Y:S01]  /*cc350*/  SHF.R.U32.HI R9, RZ, 0x8, R39 ;  /* 0x00000008ff097819 */ /* 0x000fe20000011627 */
[----:B------:R-:W-:Y:S01]  /*cc360*/  IMAD.X R59, R4, 0x1, R7, P1 ;  /* 0x00000001043b7824 */ /* 0x000fe200008e0607 */
[----:B------:R-:W-:Y:S02]  /*cc370*/  PRMT R8, R8, 0x3340, R0 ;  /* 0x0000334008087816 */ /* 0x000fe40000000000 */
[----:B------:R-:W-:-:S02]  /*cc380*/  LOP3.LUT R39, R40, 0xffff, RZ, 0xc0, !PT ;  /* 0x0000ffff28277812 */ /* 0x000fc400078ec0ff */
[----:B------:R-:W-:Y:S01]  /*cc390*/  LOP3.LUT R9, R9, 0xffff, RZ, 0xc0, !PT ;  /* 0x0000ffff09097812 */ /* 0x000fe200078ec0ff */
[----:B------:R-:W-:Y:S03]  /*cc3a0*/  STL.64 [R1+0xda8], R58 ;  /* 0x000da83a01007387 */ /* 0x000fe60000100a00 */
[----:B------:R-:W-:Y:S01]  /*cc3b0*/  PRMT R9, R39, 0x3340, R9 ;  /* 0x0000334027097816 */ /* 0x000fe20000000009 */
[----:B------:R0:W-:Y:S04]  /*cc3c0*/  STL [R1+0x74], R8 ;  /* 0x0000740801007387 */ /* 0x0001e80000100800 */
[----:B------:R-:W-:Y:S01]  /*cc3d0*/  STL [R1+0x28c], R9 ;  /* 0x00028c0901007387 */ /* 0x000fe20000100800 */
[----:B0-----:R-:W-:-:S05]  /*cc3e0*/  LOP3.LUT R8, R45, 0xffff, RZ, 0xc0, !PT ;  /* 0x0000ffff2d087812 */ /* 0x001fca00078ec0ff */
[----:B------:R0:W-:Y:S04]  /*cc3f0*/  STL [R1+0x4cb0], R8 ;  /* 0x004cb00801007387 */ /* 0x0001e80000100800 */
[----:B------:R-:W3:Y:S04]  /*cc400*/  LDL.LU R58, [R1+0x574] ;  /* 0x00057400013a7983 */ /* 0x000ee80000300800 */
[----:B------:R-:W3:Y:S01]  /*cc410*/  LDL.LU R45, [R1+0x430] ;  /* 0x00043000012d7983 */ /* 0x000ee20000300800 */
[----:B0-----:R-:W-:Y:S02]  /*cc420*/  PRMT R8, R8, 0x3340, R0 ;  /* 0x0000334008087816 */ /* 0x001fe40000000000 */
[----:B----4-:R-:W-:-:S02]  /*cc430*/  LOP3.LUT R39, R53, 0xffff, RZ, 0xc0, !PT ;  /* 0x0000ffff35277812 */ /* 0x010fc400078ec0ff */
[----:B--2---:R-:W-:-:S04]  /*cc440*/  LOP3.LUT R40, R57, 0xffff, RZ, 0xc0, !PT ;  /* 0x0000ffff39287812 */ /* 0x004fc800078ec0ff */
[----:B------:R-:W-:-:S04]  /*cc450*/  PRMT R9, R40, 0x3340, R39 ;  /* 0x0000334028097816 */ /* 0x000fc80000000027 */
[----:B------:R-:W-:-:S05]  /*cc460*/  PRMT R8, R9, 0x5410, R8 ;  /* 0x0000541009087816 */ /* 0x000fca0000000008 */
[----:B------:R0:W-:Y:S04]  /*cc470*/  STL [R1+0x4c74], R8 ;  /* 0x004c740801007387 */ /* 0x0001e80000100800 */
[----:B------:R-:W2:Y:S04]  /*cc480*/  LDL.LU R47, [R1+0x4c8] ;  /* 0x0004c800012f7983 */ /* 0x000ea80000300800 */
[----:B------:R-:W4:Y:S04]  /*cc490*/  LDL.LU R59, [R1+0x508] ;  /* 0x00050800013b7983 */ /* 0x000f280000300800 */
[----:B------:R-:W4:Y:S04]  /*cc4a0*/  LDL.LU R53, [R1+0x3e8] ;  /* 0x0003e80001357983 */ /* 0x000f280000300800 */
        /* <DEDUP_REMOVED lines=14> */
[----:B---3--:R-:W-:Y:S02]  /*cc590*/  LOP3.LUT R41, R61, 0xffff, RZ, 0xc0, !PT ;  /* 0x0000ffff3d297812 */ /* 0x008fe400078ec0ff */
[----:B0-----:R-:W-:Y:S02]  /*cc5a0*/  LOP3.LUT R40, R55, 0xffff, RZ, 0xc0, !PT ;  /* 0x0000ffff37287812 */ /* 0x001fe400078ec0ff */
[----:B------:R-:W-:Y:S02]  /*cc5b0*/  LOP3.LUT R39, R52, 0xffff, RZ, 0xc0, !PT ;  /* 0x0000ffff34277812 */ /* 0x000fe400078ec0ff */
[----:B-1----:R-:W-:-:S02]  /*cc5c0*/  PRMT R8, R40, 0x3340, R0 ;  /* 0x0000334028087816 */ /* 0x002fc40000000000 */
        /* <DEDUP_REMOVED lines=13> */
[--C-:B------:R-:W-:Y:S02]  /*cc6a0*/  PRMT R8, R8, 0x3340, R0.reuse ;  /* 0x0000334008087816 */ /* 0x100fe40000000000 */
[----:B------:R-:W-:Y:S02]  /*cc6b0*/  LOP3.LUT R43, R58, 0xffff, RZ, 0xc0, !PT ;  /* 0x0000ffff3a2b7812 */ /* 0x000fe400078ec0ff */
[----:B------:R-:W-:Y:S01]  /*cc6c0*/  LOP3.LUT R45, R45, 0xffff, RZ, 0xc0, !PT ;  /* 0x0000ffff2d2d7812 */ /* 0x000fe200078ec0ff */
[----:B------:R-:W-:Y:S04]  /*cc6d0*/  STL [R1+0x5a4], R9 ;  /* 0x0005a40901007387 */ /* 0x000fe80000100800 */
[----:B------:R0:W-:Y:S04]  /*cc6e0*/  STL [R1+0x84], R8 ;  /* 0x0000840801007387 */ /* 0x0001e80000100800 */
[----:B------:R-:W3:Y:S04]  /*cc6f0*/  LDL.LU R55, [R1+0x23c8] ;  /* 0x0023c80001377983 */ /* 0x000ee80000300800 */
[----:B------:R-:W3:Y:S01]  /*cc700*/  LDL.LU R52, [R1+0x628] ;  /* 0x0006280001347983 */ /* 0x000ee20000300800 */
[----:B0-----:R-:W-:-:S02]  /*cc710*/  PRMT R8, R45, 0x3340, R0 ;  /* 0x000033402d087816 */ /* 0x001fc40000000000 */
[----:B--2---:R-:W-:-:S04]  /*cc720*/  LOP3.LUT R41, R47, 0xffff, RZ, 0xc0, !PT ;  /* 0x0000ffff2f297812 */ /* 0x004fc800078ec0ff */
[----:B------:R-:W-:-:S04]  /*cc730*/  PRMT R9, R43, 0x3340, R41 ;  /* 0x000033402b097816 */ /* 0x000fc80000000029 */
[----:B------:R-:W-:-:S05]  /*cc740*/  PRMT R8, R9, 0x5410, R8 ;  /* 0x0000541009087816 */ /* 0x000fca0000000008 */
[----:B------:R0:W-:Y:S04]  /*cc750*/  STL [R1+0x7d8], R8 ;  /* 0x0007d80801007387 */ /* 0x0001e80000100800 */
[----:B------:R-:W2:Y:S01]  /*cc760*/  LDL.LU R58, [R1+0x1ddc] ;  /* 0x001ddc00013a7983 */ /* 0x000ea20000300800 */
[----:B----4-:R-:W-:Y:S02]  /*cc770*/  LOP3.LUT R40, R59, 0xffff, RZ, 0xc0, !PT ;  /* 0x0000ffff3b287812 */ /* 0x010fe400078ec0ff */
[----:B------:R-:W-:Y:S02]  /*cc780*/  LOP3.LUT R53, R53, 0xffff, RZ, 0xc0, !PT ;  /* 0x0000ffff35357812 */ /* 0x000fe400078ec0ff */
[----:B------:R-:W-:Y:S02]  /*cc790*/  LOP3.LUT R39, R57, 0xffff, RZ, 0xc0, !PT ;  /* 0x0000ffff39277812 */ /* 0x000fe400078ec0ff */
[----:B0-----:R-:W-:-:S02]  /*cc7a0*/  PRMT R8, R53, 0x3340, R0 ;  /* 0x0000334035087816 */ /* 0x001fc40000000000 */
[----:B------:R-:W-:-:S04]  /*cc7b0*/  PRMT R9, R40, 0x3340, R39 ;  /* 0x0000334028097816 */ /* 0x000fc80000000027 */
[----:B------:R-:W-:Y:S02]  /*cc7c0*/  PRMT R47, R9, 0x5410, R8 ;  /* 0x00005410092f7816 */ /* 0x000fe40000000008 */
[----:B------:R-:W-:-:S03]  /*cc7d0*/  IADD3 R8, P1, R3, R34, RZ ;  /* 0x0000002203087210 */ /* 0x000fc60007f3e0ff */
[----:B------:R0:W-:Y:S02]  /*cc7e0*/  STL [R1+0x1f6c], R47 ;  /* 0x001f6c2f01007387 */ /* 0x0001e40000100800 */
[----:B------:R-:W-:Y:S01]  /*cc7f0*/  IMAD.X R9, R4, 0x1, R33, P1 ;  /* 0x0000000104097824 */ /* 0x000fe200008e0621 */
[----:B------:R-:W-:Y:S02]  /*cc800*/  SHF.R.U32.HI R43, RZ, 0x8, R43 ;  /* 0x00000008ff2b7819 */ /* 0x000fe4000001162b */
[----:B------:R-:W-:Y:S01]  /*cc810*/  SHF.R.U32.HI R41, RZ, 0x8, R41 ;  /* 0x00000008ff297819 */ /* 0x000fe20000011629 */
[----:B0-----:R-:W4:Y:S04]  /*cc820*/  LDL.LU R47, [R1+0x560] ;  /* 0x00056000012f7983 */ /* 0x001f280000300800 */
[----:B------:R-:W4:Y:S04]  /*cc830*/  LDL.LU R57, [R1+0x480] ;  /* 0x0004800001397983 */ /* 0x000f280000300800 */
[----:B------:R0:W-:Y:S02]  /*cc840*/  STL.64 [R1+0xd80], R8 ;  /* 0x000d800801007387 */ /* 0x0001e40000100a00 */
[----:B0-----:R-:W-:-:S02]  /*cc850*/  SHF.R.U32.HI R9, RZ, 0x8, R40 ;  /* 0x00000008ff097819 */ /* 0x001fc40000011628 */
[----:B------:R-:W-:Y:S02]  /*cc860*/  SHF.R.U32.HI R8, RZ, 0x8, R39 ;  /* 0x00000008ff087819 */ /* 0x000fe40000011627 */
[----:B------:R-:W-:Y:S02]  /*cc870*/  LOP3.LUT R40, R43, 0xffff, RZ, 0xc0, !PT ;  /* 0x0000ffff2b287812 */ /* 0x000fe400078ec0ff */
[----:B------:R-:W-:Y:S02]  /*cc880*/  LOP3.LUT R39, R41, 0xffff, RZ, 0xc0, !PT ;  /* 0x0000ffff29277812 */ /* 0x000fe400078ec0ff */
[----:B------:R-:W-:Y:S02]  /*cc890*/  LOP3.LUT R9, R9, 0xffff, RZ, 0xc0, !PT ;  /* 0x0000ffff09097812 */ /* 0x000fe400078ec0ff */
[----:B------:R-:W-:Y:S02]  /*cc8a0*/  LOP3.LUT R8, R8, 0xffff, RZ, 0xc0, !PT ;  /* 0x0000ffff08087812 */ /* 0x000fe400078ec0ff */
[----:B------:R-:W-:-:S02]  /*cc8b0*/  PRMT R39, R40, 0x3340, R39 ;  /* 0x0000334028277816 */ /* 0x000fc40000000027 */
[----:B------:R-:W-:-:S03]  /*cc8c0*/  PRMT R8, R9, 0x3340, R8 ;  /* 0x0000334009087816 */ /* 0x000fc60000000008 */
[----:B------:R-:W-:Y:S01]  /*cc8d0*/  STL [R1+0x4e0], R39 ;  /* 0x0004e02701007387 */ /* 0x000fe20000100800 */
[----:B------:R-:W-:-:S03]  /*cc8e0*/  IADD3 R40, P1, R3, R32, RZ ;  /* 0x0000002003287210 */ /* 0x000fc60007f3e0ff */
[----:B------:R0:W-:Y:S02]  /*cc8f0*/  STL [R1+0x288], R8 ;  /* 0x0002880801007387 */ /* 0x0001e40000100800 */
[----:B------:R-:W-:Y:S01]  /*cc900*/  IMAD.X R41, R4, 0x1, R31, P1 ;  /* 0x0000000104297824 */ /* 0x000fe200008e061f */
[----:B0-----:R-:W-:-:S04]  /*cc910*/  SHF.R.U32.HI R8, RZ, 0x8, R53 ;  /* 0x00000008ff087819 */ /* 0x001fc80000011635 */
[----:B------:R-:W-:Y:S01]  /*cc920*/  LOP3.LUT R8, R8, 0xffff, RZ, 0xc0, !PT ;  /* 0x0000ffff08087812 */ /* 0x000fe200078ec0ff */
[----:B------:R-:W-:Y:S03]  /*cc930*/  STL.64 [R1+0xd98], R40 ;  /* 0x000d982801007387 */ /* 0x000fe60000100a00 */
[----:B------:R-:W-:Y:S01]  /*cc940*/  PRMT R8, R8, 0x3340, R0 ;  /* 0x0000334008087816 */ /* 0x000fe20000000000 */
[----:B------:R-:W4:Y:S01]  /*cc950*/  LDL.LU R59, [R1+0x2178] ;  /* 0x00217800013b7983 */ /* 0x000f220000300800 */
[----:B------:R-:W-:-:S03]  /*cc960*/  SHF.R.U32.HI R9, RZ, 0x8, R45 ;  /* 0x00000008ff097819 */ /* 0x000fc6000001162d */
[----:B------:R-:W4:Y:S04]  /*cc970*/  LDL.LU R45, [R1+0x5fc] ;  /* 0x0005fc00012d7983 */ /* 0x000f280000300800 */
[----:B------:R0:W-:Y:S04]  /*cc980*/  STL [R1+0x90], R8 ;  /* 0x0000900801007387 */ /* 0x0001e80000100800 */
[----:B------:R-:W4:Y:S01]  /*cc990*/  LDL.LU R53, [R1+0x1d9c] ;  /* 0x001d9c0001357983 */ /* 0x000f220000300800 */
[----:B------:R-:W-:-:S04]  /*cc9a0*/  LOP3.LUT R9, R9, 0xffff, RZ, 0xc0, !PT ;  /* 0x0000ffff09097812 */ /* 0x000fc800078ec0ff */
[----:B0-----:R-:W-:-:S05]  /*cc9b0*/  PRMT R8, R9, 0x3340, R0 ;  /* 0x0000334009087816 */ /* 0x001fca0000000000 */
[----:B------:R0:W-:Y:S01]  /*cc9c0*/  STL [R1+0x88], R8 ;  /* 0x0000880801007387 */ /* 0x0001e20000100800 */
[----:B---3--:R-:W-:Y:S02]  /*cc9d0*/  LOP3.LUT R40, R55, 0xffff, RZ, 0xc0, !PT ;  /* 0x0000ffff37287812 */ /* 0x008fe400078ec0ff */
[----:B------:R-:W-:-:S04]  /*cc9e0*/  LOP3.LUT R41, R52, 0xffff, RZ, 0xc0, !PT ;  /* 0x0000ffff34297812 */ /* 0x000fc800078ec0ff */
[----:B0-----:R-:W-:Y:S02]  /*cc9f0*/  PRMT R8, R41, 0x3340, R0 ;  /* 0x0000334029087816 */ /* 0x001fe40000000000 */
[----:B------:R-:W-:Y:S02]  /*cca00*/  SHF.R.U32.HI R41, RZ, 0x8, R41 ;  /* 0x00000008ff297819 */ /* 0x000fe40000011629 */
        /* <DEDUP_REMOVED lines=11> */
[----:B------:R-:W-:-:S05]  /*ccac0*/  PRMT R39, R9, 0x3340, R8 ;  /* 0x0000334009277816 */ /* 0x000fca0000000008 */
[----:B------:R0:W-:Y:S04]  /*ccad0*/  STL [R1+0x5a0], R39 ;  /* 0x0005a02701007387 */ /* 0x0001e80000100800 */
[----:B------:R-:W2:Y:S04]  /*ccae0*/  LDL.LU R43, [R1+0x23d4] ;  /* 0x0023d400012b7983 */ /* 0x000ea80000300800 */
[----:B------:R-:W3:Y:S04]  /*ccaf0*/  LDL.LU R61, [R1+0x630] ;  /* 0x00063000013d7983 */ /* 0x000ee80000300800 */
[----:B------:R-:W3:Y:S01]  /*ccb00*/  LDL.LU R55, [R1+0x1de8] ;  /* 0x001de80001377983 */ /* 0x000ee20000300800 */
[----:B----4-:R-:W-:-:S02]  /*ccb10*/  LOP3.LUT R9, R47, 0xffff, RZ, 0xc0, !PT ;  /* 0x0000ffff2f097812 */ /* 0x010fc400078ec0ff */
[----:B------:R-:W-:Y:S02]  /*ccb20*/  LOP3.LUT R8, R57, 0xffff, RZ, 0xc0, !PT ;  /* 0x0000ffff39087812 */ /* 0x000fe400078ec0ff */
[----:B0-----:R-:W-:Y:S02]  /*ccb30*/  SHF.R.U32.HI R39, RZ, 0x8, R9 ;  /* 0x00000008ff277819 */ /* 0x001fe40000011609 */
[--C-:B------:R-:W-:Y:S02]  /*ccb40*/  PRMT R57, R9, 0x3340, R8.reuse ;  /* 0x0000334009397816 */ /* 0x100fe40000000008 */
        /* <DEDUP_REMOVED lines=8> */
[----:B------:R-:W-:-:S03]  /*ccbd0*/  LOP3.LUT R41, R59, 0xffff, RZ, 0xc0, !PT ;  /* 0x0000ffff3b297812 */ /* 0x000fc600078ec0ff */
[----:B------:R-:W4:Y:S01]  /*ccbe0*/  LDL.LU R52, [R1+0x4da0] ;  /* 0x004da00001347983 */ /* 0x000f220000300800 */
[----:B0-----:R-:W-:-:S03]  /*ccbf0*/  LOP3.LUT R40, R45, 0xffff, RZ, 0xc0, !PT ;  /* 0x0000ffff2d287812 */ /* 0x001fc600078ec0ff */
[----:B------:R-:W4:Y:S01]  /*ccc00*/  LDL.LU R58, [R1+0x4d28] ;  /* 0x004d2800013a7983 */ /* 0x000f220000300800 */
[----:B-1----:R-:W-:Y:S02]  /*ccc10*/  PRMT R8, R40, 0x3340, R0 ;  /* 0x0000334028087816 */ /* 0x002fe40000000000 */
[----:B------:R-:W-:-:S04]  /*ccc20*/  LOP3.LUT R39, R53, 0xffff, RZ, 0xc0, !PT ;  /* 0x0000ffff35277812 */ /* 0x000fc800078ec0ff */
[----:B------:R-:W-:-:S04]  /*ccc30*/  PRMT R9, R41, 0x3340, R39 ;  /* 0x0000334029097816 */ /* 0x000fc80000000027 */
[----:B------:R-:W-:-:S05]  /*ccc40*/  PRMT R8, R9, 0x5410, R8 ;  /* 0x0000541009087816 */ /* 0x000fca0000000008 */
[----:B------:R0:W-:Y:S04]  /*ccc50*/  STL [R1+0x1f64], R8 ;  /* 0x001f640801007387 */ /* 0x0001e80000100800 */
[----:B------:R-:W4:Y:S04]  /*ccc60*/  LDL.LU R47, [R1+0x4d5c] ;  /* 0x004d5c00012f7983 */ /* 0x000f280000300800 */
[----:B------:R-:W4:Y:S04]  /*ccc70*/  LDL.LU R45, [R1+0x4da4] ;  /* 0x004da400012d7983 */ /* 0x000f280000300800 */
[----:B------:R-:W4:Y:S01]  /*ccc80*/  LDL.LU R53, [R1+0x4d2c] ;  /* 0x004d2c0001357983 */ /* 0x000f220000300800 */
[----:B0-----:R-:W-:-:S03]  /*ccc90*/  IADD3 R8, P1, R3, R28, RZ ;  /* 0x0000001c03087210 */ /* 0x001fc60007f3e0ff */
[----:B------:R-:W4:Y:S02]  /*ccca0*/  LDL.LU R59, [R1+0x4d64] ;  /* 0x004d6400013b7983 */ /* 0x000f240000300800 */
        /* <DEDUP_REMOVED lines=12> */
[----:B--2---:R-:W-:Y:S02]  /*ccd70*/  LOP3.LUT R41, R43, 0xffff, RZ, 0xc0, !PT ;  /* 0x0000ffff2b297812 */ /* 0x004fe400078ec0ff */
[----:B---3--:R-:W-:Y:S02]  /*ccd80*/  LOP3.LUT R40, R61, 0xffff, RZ, 0xc0, !PT ;  /* 0x0000ffff3d287812 */ /* 0x008fe400078ec0ff */
[----:B------:R-:W-:Y:S02]  /*ccd90*/  LOP3.LUT R39, R55, 0xffff, RZ, 0xc0, !PT ;  /* 0x0000ffff37277812 */ /* 0x000fe400078ec0ff */
[----:B0-----:R-:W-:-:S02]  /*ccda0*/  PRMT R8, R40, 0x3340, R0 ;  /* 0x0000334028087816 */ /* 0x001fc40000000000 */
        /* <DEDUP_REMOVED lines=14> */
[----:B----4-:R-:W-:Y:S01]  /*cce90*/  LOP3.LUT R43, R52, 0xffff, RZ, 0xc0, !PT ;  /* 0x0000ffff342b7812 */ /* 0x010fe200078ec0ff */
[----:B------:R-:W-:Y:S04]  /*ccea0*/  STL [R1+0x4dc], R9 ;  /* 0x0004dc0901007387 */ /* 0x000fe80000100800 */
[----:B------:R0:W-:Y:S04]  /*cceb0*/  STL [R1+0xa0], R8 ;  /* 0x0000a00801007387 */ /* 0x0001e80000100800 */
[----:B------:R-:W2:Y:S01]  /*ccec0*/  LDL.LU R52, [R1+0x4d88] ;  /* 0x004d880001347983 */ /* 0x000ea20000300800 */
[----:B------:R-:W-:-:S03]  /*cced0*/  LOP3.LUT R41, R45, 0xffff, RZ, 0xc0, !PT ;  /* 0x0000ffff2d297812 */ /* 0x000fc600078ec0ff */
[----:B------:R-:W3:Y:S01]  /*ccee0*/  LDL.LU R45, [R1+0x4d20] ;  /* 0x004d2000012d7983 */ /* 0x000ee20000300800 */
[----:B------:R-:W-:-:S03]  /*ccef0*/  LOP3.LUT R55, R53, 0xffff, RZ, 0xc0, !PT ;  /* 0x0000ffff35377812 */ /* 0x000fc600078ec0ff */
[----:B------:R-:W4:Y:S01]  /*ccf00*/  LDL.LU R53, [R1+0x4d44] ;  /* 0x004d440001357983 */ /* 0x000f220000300800 */
[----:B------:R-:W-:Y:S02]  /*ccf10*/  LOP3.LUT R61, R58, 0xffff, RZ, 0xc0, !PT ;  /* 0x0000ffff3a3d7812 */ /* 0x000fe400078ec0ff */
[----:B------:R-:W-:Y:S02]  /*ccf20*/  LOP3.LUT R40, R47, 0xffff, RZ, 0xc0, !PT ;  /* 0x0000ffff2f287812 */ /* 0x000fe400078ec0ff */
[----:B0-----:R-:W-:Y:S02]  /*ccf30*/  PRMT R8, R61, 0x3340, R0 ;  /* 0x000033403d087816 */ /* 0x001fe40000000000 */
[----:B------:R-:W-:Y:S02]  /*ccf40*/  PRMT R9, R43, 0x3340, R40 ;  /* 0x000033402b097816 */ /* 0x000fe40000000028 */
[----:B------:R-:W-:Y:S02]  /*ccf50*/  LOP3.LUT R39, R59, 0xffff, RZ, 0xc0, !PT ;  /* 0x0000ffff3b277812 */ /* 0x000fe400078ec0ff */
[----:B------:R-:W-:-:S02]  /*ccf60*/  PRMT R47, R9, 0x5410, R8 ;  /* 0x00005410092f7816 */ /* 0x000fc40000000008 */
[----:B------:R-:W-:Y:S02]  /*ccf70*/  PRMT R8, R55, 0x3340, R0 ;  /* 0x0000334037087816 */ /* 0x000fe40000000000 */
[----:B------:R-:W-:-:S04]  /*ccf80*/  PRMT R9, R41, 0x3340, R39 ;  /* 0x0000334029097816 */ /* 0x000fc80000000027 */
[----:B------:R-:W-:Y:S01]  /*ccf90*/  PRMT R8, R9, 0x5410, R8 ;  /* 0x0000541009087816 */ /* 0x000fe20000000008 */
[----:B------:R-:W-:Y:S01]  /*ccfa0*/  STL [R1+0x1f54], R47 ;  /* 0x001f542f01007387 */ /* 0x000fe20000100800 */
[----:B------:R-:W-:Y:S02]  /*ccfb0*/  SHF.R.U32.HI R41, RZ, 0x8, R41 ;  /* 0x00000008ff297819 */ /* 0x000fe40000011629 */
[----:B------:R-:W-:Y:S01]  /*ccfc0*/  SHF.R.U32.HI R39, RZ, 0x8, R39 ;  /* 0x00000008ff277819 */ /* 0x000fe20000011627 */
[----:B------:R0:W-:Y:S01]  /*ccfd0*/  STL [R1+0x1f50], R8 ;  /* 0x001f500801007387 */ /* 0x0001e20000100800 */
[----:B------:R-:W-:Y:S02]  /*ccfe0*/  IADD3 R58, P1, R3, R24, RZ ;  /* 0x00000018033a7210 */ /* 0x000fe40007f3e0ff */
[----:B------:R-:W-:Y:S02]  /*ccff0*/  SHF.R.U32.HI R9, RZ, 0x8, R43 ;  /* 0x00000008ff097819 */ /* 0x000fe4000001162b */
[----:B------:R-:W-:Y:S01]  /*cd000*/  LOP3.LUT R39, R39, 0xffff, RZ, 0xc0, !PT ;  /* 0x0000ffff27277812 */ /* 0x000fe200078ec0ff */
[----:B------:R-:W-:Y:S01]  /*cd010*/  IMAD.X R59, R4, 0x1, R23, P1 ;  /* 0x00000001043b7824 */ /* 0x000fe200008e0617 */
[----:B0-----:R-:W-:-:S02]  /*cd020*/  SHF.R.U32.HI R8, RZ, 0x8, R40 ;  /* 0x00000008ff087819 */ /* 0x001fc40000011628 */
[----:B------:R-:W-:Y:S02]  /*cd030*/  LOP3.LUT R40, R41, 0xffff, RZ, 0xc0, !PT ;  /* 0x0000ffff29287812 */ /* 0x000fe400078ec0ff */
[----:B------:R-:W-:Y:S02]  /*cd040*/  LOP3.LUT R9, R9, 0xffff, RZ, 0xc0, !PT ;  /* 0x0000ffff09097812 */ /* 0x000fe400078ec0ff */
[----:B------:R-:W-:Y:S02]  /*cd050*/  LOP3.LUT R8, R8, 0xffff, RZ, 0xc0, !PT ;  /* 0x0000ffff08087812 */ /* 0x000fe400078ec0ff */
[----:B------:R-:W-:Y:S01]  /*cd060*/  PRMT R39, R40, 0x3340, R39 ;  /* 0x0000334028277816 */ /* 0x000fe20000000027 */
[----:B------:R0:W-:Y:S01]  /*cd070*/  STL.64 [R1+0xd58], R58 ;  /* 0x000d583a01007387 */ /* 0x0001e20000100a00 */
[----:B------:R-:W-:-:S03]  /*cd080*/  PRMT R8, R9, 0x3340, R8 ;  /* 0x0000334009087816 */ /* 0x000fc60000000008 */
[----:B0-----:R-:W2:Y:S04]  /*cd090*/  LDL.LU R58, [R1+0x4d94] ;  /* 0x004d9400013a7983 */ /* 0x001ea80000300800 */
[----:B------:R-:W-:Y:S04]  /*cd0a0*/  STL [R1+0x518], R39 ;  /* 0x0005182701007387 */ /* 0x000fe80000100800 */
[----:B------:R-:W2:Y:S04]  /*cd0b0*/  LDL.LU R47, [R1+0x4d24] ;  /* 0x004d2400012f7983 */ /* 0x000ea80000300800 */
[----:B------:R0:W-:Y:S04]  /*cd0c0*/  STL [R1+0x508], R8 ;  /* 0x0005080801007387 */ /* 0x0001e80000100800 */
[----:B------:R-:W2:Y:S01]  /*cd0d0*/  LDL.LU R59, [R1+0x4d4c] ;  /* 0x004d4c00013b7983 */ /* 0x000ea20000300800 */
[----:B------:R-:W-:-:S02]  /*cd0e0*/  SHF.R.U32.HI R9, RZ, 0x8, R55 ;  /* 0x00000008ff097819 */ /* 0x000fc40000011637 */
[----:B------:R-:W-:Y:S02]  /*cd0f0*/  IADD3 R40, P1, R3, R22, RZ ;  /* 0x0000001603287210 */ /* 0x000fe40007f3e0ff */
[----:B0-----:R-:W-:Y:S02]  /*cd100*/  SHF.R.U32.HI R8, RZ, 0x8, R61 ;  /* 0x00000008ff087819 */ /* 0x001fe4000001163d */
[----:B------:R-:W-:Y:S02]  /*cd110*/  LOP3.LUT R9, R9, 0xffff, RZ, 0xc0, !PT ;  /* 0x0000ffff09097812 */ /* 0x000fe400078ec0ff */
[----:B------:R-:W-:Y:S01]  /*cd120*/  LOP3.LUT R8, R8, 0xffff, RZ, 0xc0, !PT ;  /* 0x0000ffff08087812 */ /* 0x000fe200078ec0ff */
[----:B------:R-:W-:-:S03]  /*cd130*/  IMAD.X R41, R4, 0x1, R21, P1 ;  /* 0x0000000104297824 */ /* 0x000fc600008e0615 */
[--C-:B------:R-:W-:Y:S02]  /*cd140*/  PRMT R39, R8, 0x3340, R0.reuse ;  /* 0x0000334008277816 */ /* 0x100fe40000000000 */
[----:B------:R-:W-:Y:S01]  /*cd150*/  PRMT R8, R9, 0x3340, R0 ;  /* 0x0000334009087816 */ /* 0x000fe20000000000 */
[----:B------:R3:W-:Y:S04]  /*cd160*/  STL.64 [R1+0xd68], R40 ;  /* 0x000d682801007387 */ /* 0x0007e80000100a00 */
[----:B------:R4:W-:Y:S04]  /*cd170*/  STL [R1+0xac], R39 ;  /* 0x0000ac2701007387 */ /* 0x0009e80000100800 */
[----:B------:R0:W-:Y:S01]  /*cd180*/  STL [R1+0xb4], R8 ;  /* 0x0000b40801007387 */ /* 0x0001e20000100800 */
[----:B---3--:R-:W-:-:S03]  /*cd190*/  LOP3.LUT R41, R45, 0xffff, RZ, 0xc0, !PT ;  /* 0x0000ffff2d297812 */ /* 0x008fc600078ec0ff */
[----:B------:R-:W3:Y:S01]  /*cd1a0*/  LDL.LU R45, [R1+0x2dc] ;  /* 0x0002dc00012d7983 */ /* 0x000ee20000300800 */
[----:B----4-:R-:W-:-:S03]  /*cd1b0*/  LOP3.LUT R39, R53, 0xffff, RZ, 0xc0, !PT ;  /* 0x0000ffff35277812 */ /* 0x010fc600078ec0ff */
[----:B------:R-:W4:Y:S01]  /*cd1c0*/  LDL.LU R53, [R1+0x278] ;  /* 0x0002780001357983 */ /* 0x000f220000300800 */
[----:B--2---:R-:W-:Y:S02]  /*cd1d0*/  LOP3.LUT R40, R52, 0xffff, RZ, 0xc0, !PT ;  /* 0x0000ffff34287812 */ /* 0x004fe400078ec0ff */
[----:B0-----:R-:W-:Y:S02]  /*cd1e0*/  PRMT R8, R41, 0x3340, R0 ;  /* 0x0000334029087816 */ /* 0x001fe40000000000 */
[----:B------:R-:W-:-:S04]  /*cd1f0*/  PRMT R9, R40, 0x3340, R39 ;  /* 0x0000334028097816 */ /* 0x000fc80000000027 */
[----:B------:R-:W-:-:S05]  /*cd200*/  PRMT R8, R9, 0x5410, R8 ;  /* 0x0000541009087816 */ /* 0x000fca0000000008 */
[----:B------:R0:W-:Y:S02]  /*cd210*/  STL [R1+0x1f48], R8 ;  /* 0x001f480801007387 */ /* 0x0001e40000100800 */
        /* <DEDUP_REMOVED lines=8> */
[----:B------:R-:W-:-:S05]  /*cd2a0*/  IADD3 R8, P1, R3, R18, RZ ;  /* 0x0000001203087210 */ /* 0x000fca0007f3e0ff */
[----:B------:R-:W-:Y:S01]  /*cd2b0*/  IMAD.X R9, R4, 0x1, R17, P1 ;  /* 0x0000000104097824 */ /* 0x000fe200008e0611 */
[----:B------:R-:W-:-:S04]  /*cd2c0*/  SHF.R.U32.HI R4, RZ, 0x8, R41 ;  /* 0x00000008ff047819 */ /* 0x000fc80000011629 */
[----:B------:R-:W-:Y:S01]  /*cd2d0*/  LOP3.LUT R4, R4, 0xffff, RZ, 0xc0, !PT ;  /* 0x0000ffff04047812 */ /* 0x000fe200078ec0ff */
[----:B------:R0:W-:Y:S01]  /*cd2e0*/  STL [R1+0x4d4], R39 ;  /* 0x0004d42701007387 */ /* 0x0001e20000100800 */
[----:B------:R-:W-:Y:S02]  /*cd2f0*/  LOP3.LUT R40, R58, 0xffff, RZ, 0xc0, !PT ;  /* 0x0000ffff3a287812 */ /* 0x000fe400078ec0ff */
[----:B------:R-:W-:Y:S01]  /*cd300*/  PRMT R4, R4, 0x3340, R0 ;  /* 0x0000334004047816 */ /* 0x000fe20000000000 */
[----:B------:R1:W-:Y:S01]  /*cd310*/  STL.64 [R1+0xd60], R8 ;  /* 0x000d600801007387 */ /* 0x0003e20000100a00 */
[----:B0-----:R-:W-:-:S03]  /*cd320*/  LOP3.LUT R39, R59, 0xffff, RZ, 0xc0, !PT ;  /* 0x0000ffff3b277812 */ /* 0x001fc600078ec0ff */
[----:B------:R0:W-:Y:S04]  /*cd330*/  STL [R1+0xc0], R4 ;  /* 0x0000c00401007387 */ /* 0x0001e80000100800 */
[----:B------:R-:W2:Y:S01]  /*cd340*/  LDL.LU R55, [R1+0x2e8] ;  /* 0x0002e80001377983 */ /* 0x000ea20000300800 */
[----:B-1----:R-:W-:Y:S02]  /*cd350*/  LOP3.LUT R9, R47, 0xffff, RZ, 0xc0, !PT ;  /* 0x0000ffff2f097812 */ /* 0x002fe400078ec0ff */
[----:B------:R-:W-:Y:S01]  /*cd360*/  PRMT R8, R40, 0x3340, R39 ;  /* 0x0000334028087816 */ /* 0x000fe20000000027 */
[----:B------:R-:W2:Y:S01]  /*cd370*/  LDL.LU R58, [R1+0x280] ;  /* 0x00028000013a7983 */ /* 0x000ea20000300800 */
[----:B0-----:R-:W-:-:S04]  /*cd380*/  PRMT R4, R9, 0x3340, R0 ;  /* 0x0000334009047816 */ /* 0x001fc80000000000 */
[----:B------:R-:W-:Y:S02]  /*cd390*/  PRMT R4, R8, 0x5410, R4 ;  /* 0x0000541008047816 */ /* 0x000fe40000000004 */
[----:B------:R-:W-:Y:S02]  /*cd3a0*/  SHF.R.U32.HI R40, RZ, 0x8, R40 ;  /* 0x00000008ff287819 */ /* 0x000fe40000011628 */
[----:B------:R-:W-:Y:S01]  /*cd3b0*/  SHF.R.U32.HI R8, RZ, 0x8, R39 ;  /* 0x00000008ff087819 */ /* 0x000fe20000011627 */
[----:B------:R0:W-:Y:S03]  /*cd3c0*/  STL [R1+0x1f38], R4 ;  /* 0x001f380401007387 */ /* 0x0001e60000100800 */
[----:B------:R-:W-:Y:S02]  /*cd3d0*/  LOP3.LUT R8, R8, 0xffff, RZ, 0xc0, !PT ;  /* 0x0000ffff08087812 */ /* 0x000fe400078ec0ff */
[----:B0-----:R-:W-:-:S02]  /*cd3e0*/  SHF.R.U32.HI R4, RZ, 0x8, R9 ;  /* 0x00000008ff047819 */ /* 0x001fc40000011609 */
[----:B------:R-:W-:Y:S02]  /*cd3f0*/  LOP3.LUT R9, R40, 0xffff, RZ, 0xc0, !PT ;  /* 0x0000ffff28097812 */ /* 0x000fe400078ec0ff */
[----:B------:R-:W-:Y:S02]  /*cd400*/  LOP3.LUT R4, R4, 0xffff, RZ, 0xc0, !PT ;  /* 0x0000ffff04047812 */ /* 0x000fe400078ec0ff */
[----:B------:R-:W-:Y:S02]  /*cd410*/  PRMT R8, R9, 0x3340, R8 ;  /* 0x0000334009087816 */ /* 0x000fe40000000008 */
[----:B------:R-:W-:Y:S02]  /*cd420*/  PRMT R4, R4, 0x3340, R0 ;  /* 0x0000334004047816 */ /* 0x000fe40000000000 */
[----:B------:R-:W-:Y:S01]  /*cd430*/  LOP3.LUT R40, R49, 0xffff, RZ, 0xc0, !PT ;  /* 0x0000ffff31287812 */ /* 0x000fe200078ec0ff */
[----:B------:R-:W-:Y:S04]  /*cd440*/  STL [R1+0x4f8], R8 ;  /* 0x0004f80801007387 */ /* 0x000fe80000100800 */
[----:B------:R0:W-:Y:S01]  /*cd450*/  STL [R1+0xb8], R4 ;  /* 0x0000b80401007387 */ /* 0x0001e20000100800 */
[----:B------:R-:W-:Y:S01]  /*cd460*/  VIADD R3, R3, UR6 ;  /* 0x0000000603037c36 */ /* 0x000fe20008000000 */
[----:B------:R-:W-:-:S02]  /*cd470*/  ULDC UR6, c[0x0][0x248] ;  /* 0x0000920000067ab9 */ /* 0x000fc40000000800 */
[----:B------:R-:W2:Y:S01]  /*cd480*/  LDL.LU R49, [R1+0x2c0] ;  /* 0x0002c00001317983 */ /* 0x000ea20000300800 */
[----:B0-----:R-:W-:-:S03]  /*cd490*/  PRMT R4, R40, 0x3340, R0 ;  /* 0x0000334028047816 */ /* 0x001fc60000000000 */
[----:B------:R-:W2:Y:S01]  /*cd4a0*/  LDL.LU R47, [R1+0x258] ;  /* 0x00025800012f7983 */ /* 0x000ea20000300800 */
[----:B------:R-:W-:Y:S02]  /*cd4b0*/  IADD3 R52, P1, R3, R16, RZ ;  /* 0x0000001003347210 */ /* 0x000fe40007f3e0ff */
[----:B---3--:R-:W-:Y:S02]  /*cd4c0*/  LOP3.LUT R39, R45, 0xffff, RZ, 0xc0, !PT ;  /* 0x0000ffff2d277812 */ /* 0x008fe400078ec0ff */
[----:B----4-:R-:W-:-:S04]  /*cd4d0*/  LOP3.LUT R9, R53, 0xffff, RZ, 0xc0, !PT ;  /* 0x0000ffff35097812 */ /* 0x010fc800078ec0ff */
[----:B------:R-:W-:-:S04]  /*cd4e0*/  PRMT R8, R39, 0x3340, R9 ;  /* 0x0000334027087816 */ /* 0x000fc80000000009 */
[----:B------:R-:W-:-:S05]  /*cd4f0*/  PRMT R4, R8, 0x5410, R4 ;  /* 0x0000541008047816 */ /* 0x000fca0000000004 */
[----:B------:R0:W-:Y:S04]  /*cd500*/  STL [R1+0x1f44], R4 ;  /* 0x001f440401007387 */ /* 0x0001e80000100800 */
[----:B------:R-:W3:Y:S04]  /*cd510*/  LDL.LU R59, [R1+0x578] ;  /* 0x00057800013b7983 */ /* 0x000ee80000300800 */
[----:B------:R-:W4:Y:S01]  /*cd520*/  LDL.LU R45, [R1+0x464] ;  /* 0x00046400012d7983 */ /* 0x000f220000300800 */
[----:B0-----:R-:W-:-:S05]  /*cd530*/  SHF.R.S32.HI R4, RZ, 0x1f, R3 ;  /* 0x0000001fff047819 */ /* 0x001fca0000011403 */
[----:B------:R-:W-:-:S05]  /*cd540*/  IMAD.X R53, R4, 0x1, R38, P1 ;  /* 0x0000000104357824 */ /* 0x000fca00008e0626 */
[----:B------:R0:W-:Y:S04]  /*cd550*/  STL.64 [R1+0xd48], R52 ;  /* 0x000d483401007387 */ /* 0x0001e80000100a00 */
[----:B0-----:R-:W4:Y:S04]  /*cd560*/  LDL.LU R52, [R1+0x593c] ;  /* 0x00593c0001347983 */ /* 0x001f280000300800 */
[----:B------:R-:W4:Y:S01]  /*cd570*/  LDL.LU R53, [R1+0x4ec] ;  /* 0x0004ec0001357983 */ /* 0x000f220000300800 */
[----:B------:R-:W-:Y:S02]  /*cd580*/  SHF.R.U32.HI R39, RZ, 0x8, R39 ;  /* 0x00000008ff277819 */ /* 0x000fe40000011627 */
[----:B------:R-:W-:-:S02]  /*cd590*/  SHF.R.U32.HI R9, RZ, 0x8, R9 ;  /* 0x00000008ff097819 */ /* 0x000fc40000011609 */
[----:B------:R-:W-:Y:S02]  /*cd5a0*/  SHF.R.U32.HI R8, RZ, 0x8, R40 ;  /* 0x00000008ff087819 */ /* 0x000fe40000011628 */
[----:B------:R-:W-:Y:S02]  /*cd5b0*/  LOP3.LUT R39, R39, 0xffff, RZ, 0xc0, !PT ;  /* 0x0000ffff27277812 */ /* 0x000fe400078ec0ff */
[----:B------:R-:W-:Y:S02]  /*cd5c0*/  LOP3.LUT R9, R9, 0xffff, RZ, 0xc0, !PT ;  /* 0x0000ffff09097812 */ /* 0x000fe400078ec0ff */
[----:B------:R-:W-:Y:S02]  /*cd5d0*/  LOP3.LUT R8, R8, 0xffff, RZ, 0xc0, !PT ;  /* 0x0000ffff08087812 */ /* 0x000fe400078ec0ff */
[----:B------:R-:W-:Y:S02]  /*cd5e0*/  PRMT R9, R39, 0x3340, R9 ;  /* 0x0000334027097816 */ /* 0x000fe40000000009 */
[----:B------:R-:W-:-:S02]  /*cd5f0*/  PRMT R8, R8, 0x3340, R0 ;  /* 0x0000334008087816 */ /* 0x000fc40000000000 */
[----:B------:R-:W-:Y:S01]  /*cd600*/  LOP3.LUT R40, R50, 0xffff, RZ, 0xc0, !PT ;  /* 0x0000ffff32287812 */ /* 0x000fe200078ec0ff */
[----:B------:R-:W-:Y:S04]  /*cd610*/  STL [R1+0x4c8], R9 ;  /* 0x0004c80901007387 */ /* 0x000fe80000100800 */
[----:B------:R0:W-:Y:S04]  /*cd620*/  STL [R1+0x164], R8 ;  /* 0x0001640801007387 */ /* 0x0001e80000100800 */
[----:B------:R-:W4:Y:S01]  /*cd630*/  LDL.LU R50, [R1+0x5938] ;  /* 0x0059380001327983 */ /* 0x000f220000300800 */
[----:B--2---:R-:W-:-:S02]  /*cd640*/  LOP3.LUT R41, R55, 0xffff, RZ, 0xc0, !PT ;  /* 0x0000ffff37297812 */ /* 0x004fc400078ec0ff */
[----:B------:R-:W-:Y:S02]  /*cd650*/  LOP3.LUT R39, R58, 0xffff, RZ, 0xc0, !PT ;  /* 0x0000ffff3a277812 */ /* 0x000fe400078ec0ff */
[----:B0-----:R-:W-:Y:S02]  /*cd660*/  PRMT R8, R40, 0x3340, R0 ;  /* 0x0000334028087816 */ /* 0x001fe40000000000 */
        /* <DEDUP_REMOVED lines=14> */
[----:B------:R-:W-:Y:S02]  /*cd750*/  LOP3.LUT R43, R49, 0xffff, RZ, 0xc0, !PT ;  /* 0x0000ffff312b7812 */ /* 0x000fe400078ec0ff */
[----:B------:R-:W-:Y:S02]  /*cd760*/  LOP3.LUT R49, R46, 0xffff, RZ, 0xc0, !PT ;  /* 0x0000ffff2e317812 */ /* 0x000fe400078ec0ff */
[----:B------:R-:W-:Y:S01]  /*cd770*/  LOP3.LUT R41, R47, 0xffff, RZ, 0xc0, !PT ;  /* 0x0000ffff2f297812 */ /* 0x000fe200078ec0ff */
[----:B------:R0:W-:Y:S04]  /*cd780*/  STL [R1+0x4c4], R9 ;  /* 0x0004c40901007387 */ /* 0x0001e80000100800 */
[----:B------:R1:W-:Y:S04]  /*cd790*/  STL [R1+0xcc], R8 ;  /* 0x0000cc0801007387 */ /* 0x0003e80000100800 */
[----:B------:R-:W2:Y:S01]  /*cd7a0*/  LDL.LU R61, [R1+0x260] ;  /* 0x00026000013d7983 */ /* 0x000ea20000300800 */
[----:B0-----:R-:W-:-:S02]  /*cd7b0*/  PRMT R9, R43, 0x3340, R41 ;  /* 0x000033402b097816 */ /* 0x001fc40000000029 */
[----:B-1----:R-:W-:-:S04]  /*cd7c0*/  PRMT R8, R49, 0x3340, R0 ;  /* 0x0000334031087816 */ /* 0x002fc80000000000 */
[----:B------:R-:W-:-:S05]  /*cd7d0*/  PRMT R46, R9, 0x5410, R8 ;  /* 0x00005410092e7816 */ /* 0x000fca0000000008 */
[----:B------:R0:W-:Y:S02]  /*cd7e0*/  STL [R1+0x1f30], R46 ;  /* 0x001f302e01007387 */ /* 0x0001e40000100800 */
[----:B0-----:R-:W-:-:S05]  /*cd7f0*/  IADD3 R46, P1, R3, R14, RZ ;  /* 0x0000000e032e7210 */ /* 0x001fca0007f3e0ff */
[----:B------:R-:W-:Y:S01]  /*cd800*/  IMAD.X R47, R4, 0x1, R13, P1 ;  /* 0x00000001042f7824 */ /* 0x000fe200008e060d */
[----:B---3--:R-:W-:Y:S02]  /*cd810*/  LOP3.LUT R40, R59, 0xffff, RZ, 0xc0, !PT ;  /* 0x0000ffff3b287812 */ /* 0x008fe400078ec0ff */
[----:B----4-:R-:W-:-:S04]  /*cd820*/  LOP3.LUT R45, R45, 0xffff, RZ, 0xc0, !PT ;  /* 0x0000ffff2d2d7812 */ /* 0x010fc800078ec0ff */
[----:B------:R-:W-:Y:S02]  /*cd830*/  PRMT R8, R45, 0x3340, R0 ;  /* 0x000033402d087816 */ /* 0x000fe40000000000 */
[----:B------:R-:W-:-:S04]  /*cd840*/  LOP3.LUT R39, R53, 0xffff, RZ, 0xc0, !PT ;  /* 0x0000ffff35277812 */ /* 0x000fc800078ec0ff */
[----:B------:R-:W-:-:S04]  /*cd850*/  PRMT R9, R40, 0x3340, R39 ;  /* 0x0000334028097816 */ /* 0x000fc80000000027 */
[----:B------:R-:W-:-:S05]  /*cd860*/  PRMT R8, R9, 0x5410, R8 ;  /* 0x0000541009087816 */ /* 0x000fca0000000008 */
[----:B------:R-:W-:Y:S04]  /*cd870*/  STL [R1+0x1f2c], R8 ;  /* 0x001f2c0801007387 */ /* 0x000fe80000100800 */
[----:B------:R-:W3:Y:S04]  /*cd880*/  LDL.LU R55, [R1+0x57c] ;  /* 0x00057c0001377983 */ /* 0x000ee80000300800 */
[----:B------:R-:W4:Y:S04]  /*cd890*/  LDL.LU R53, [R1+0x46c] ;  /* 0x00046c0001357983 */ /* 0x000f280000300800 */
[----:B------:R0:W-:Y:S01]  /*cd8a0*/  STL.64 [R1+0xd30], R46 ;  /* 0x000d302e01007387 */ /* 0x0001e20000100a00 */
[----:B------:R-:W-:-:S03]  /*cd8b0*/  SHF.R.U32.HI R9, RZ, 0x8, R43 ;  /* 0x00000008ff097819 */ /* 0x000fc6000001162b */
[----:B0-----:R-:W3:Y:S04]  /*cd8c0*/  LDL.LU R46, [R1+0x4f4] ;  /* 0x0004f400012e7983 */ /* 0x001ee80000300800 */
[----:B------:R-:W3:Y:S04]  /*cd8d0*/  LDL.LU R58, [R1+0x564] ;  /* 0x00056400013a7983 */ /* 0x000ee80000300800 */
[----:B------:R-:W3:Y:S04]  /*cd8e0*/  LDL.LU R47, [R1+0x428] ;  /* 0x00042800012f7983 */ /* 0x000ee80000300800 */
[----:B------:R-:W3:Y:S04]  /*cd8f0*/  LDL.LU R59, [R1+0x4c0] ;  /* 0x0004c000013b7983 */ /* 0x000ee80000300800 */
[----:B------:R-:W3:Y:S01]  /*cd900*/  LDL.LU R43, [R1+0x2c8] ;  /* 0x0002c800012b7983 */ /* 0x000ee20000300800 */
        /* <DEDUP_REMOVED lines=8> */
[----:B------:R-:W-:Y:S02]  /*cd990*/  PRMT R39, R9, 0x3340, R8 ;  /* 0x0000334009277816 */ /* 0x000fe40000000008 */
[----:B------:R-:W-:Y:S01]  /*cd9a0*/  IADD3 R8, P1, R3, R12, RZ ;  /* 0x0000000c03087210 */ /* 0x000fe20007f3e0ff */
[----:B------:R-:W-:Y:S02]  /*cd9b0*/  IMAD.MOV.U32 R41, RZ, RZ, R49 ;  /* 0x000000ffff297224 */ /* 0x000fe400078e0031 */
[----:B------:R-:W3:Y:S02]  /*cd9c0*/  LDL.LU R49, [R1+0x5934] ;  /* 0x0059340001317983 */ /* 0x000ee40000300800 */
[----:B------:R-:W-:Y:S02]  /*cd9d0*/  IMAD.X R9, R4, 0x1, R11, P1 ;  /* 0x0000000104097824 */ /* 0x000fe400008e060b */
[----:B------:R-:W-:Y:S04]  /*cd9e0*/  STL [R1+0x490], R40 ;  /* 0x0004902801007387 */ /* 0x000fe80000100800 */
[----:B------:R-:W-:Y:S04]  /*cd9f0*/  STL [R1+0x48c], R39 ;  /* 0x00048c2701007387 */ /* 0x000fe80000100800 */
[----:B------:R0:W-:Y:S02]  /*cda00*/  STL.64 [R1+0xd38], R8 ;  /* 0x000d380801007387 */ /* 0x0001e40000100a00 */
[----:B0-----:R-:W-:-:S04]  /*cda10*/  SHF.R.U32.HI R8, RZ, 0x8, R41 ;  /* 0x00000008ff087819 */ /* 0x001fc80000011629 */
[----:B------:R-:W-:-:S04]  /*cda20*/  LOP3.LUT R8, R8, 0xffff, RZ, 0xc0, !PT ;  /* 0x0000ffff08087812 */ /* 0x000fc800078ec0ff */
[----:B------:R-:W-:Y:S02]  /*cda30*/  PRMT R39, R8, 0x3340, R0 ;  /* 0x0000334008277816 */ /* 0x000fe40000000000 */
[----:B--2---:R-:W-:-:S03]  /*cda40*/  LOP3.LUT R8, R61, 0xffff, RZ, 0xc0, !PT ;  /* 0x0000ffff3d087812 */ /* 0x004fc600078ec0ff */
[----:B------:R0:W-:Y:S02]  /*cda50*/  STL [R1+0xd0], R39 ;  /* 0x0000d02701007387 */ /* 0x0001e40000100800 */
[----:B0-----:R-:W-:Y:S02]  /*cda60*/  SHF.R.U32.HI R39, RZ, 0x8, R45 ;  /* 0x00000008ff277819 */ /* 0x001fe4000001162d */
[----:B----4-:R-:W-:Y:S02]  /*cda70*/  LOP3.LUT R53, R53, 0xffff, RZ, 0xc0, !PT ;  /* 0x0000ffff35357812 */ /* 0x010fe400078ec0ff */
[----:B---3--:R-:W-:Y:S02]  /*cda80*/  LOP3.LUT R41, R46, 0xffff, RZ, 0xc0, !PT ;  /* 0x0000ffff2e297812 */ /* 0x008fe400078ec0ff */
[----:B------:R-:W-:-:S04]  /*cda90*/  LOP3.LUT R9, R43, 0xffff, RZ, 0xc0, !PT ;  /* 0x0000ffff2b097812 */ /* 0x000fc800078ec0ff */
[----:B------:R-:W-:Y:S02]  /*cdaa0*/  SHF.R.U32.HI R40, RZ, 0x8, R9 ;  /* 0x00000008ff287819 */ /* 0x000fe40000011609 */
[--C-:B------:R-:W-:Y:S02]  /*cdab0*/  PRMT R45, R9, 0x3340, R8.reuse ;  /* 0x00003340092d7816 */ /* 0x100fe40000000008 */
[----:B------:R-:W-:Y:S02]  /*cdac0*/  SHF.R.U32.HI R9, RZ, 0x8, R8 ;  /* 0x00000008ff097819 */ /* 0x000fe40000011608 */
[----:B------:R-:W-:Y:S02]  /*cdad0*/  LOP3.LUT R8, R39, 0xffff, RZ, 0xc0, !PT ;  /* 0x0000ffff27087812 */ /* 0x000fe400078ec0ff */
[----:B------:R-:W-:Y:S02]  /*cdae0*/  LOP3.LUT R39, R40, 0xffff, RZ, 0xc0, !PT ;  /* 0x0000ffff28277812 */ /* 0x000fe400078ec0ff */
[----:B------:R-:W-:-:S02]  /*cdaf0*/  LOP3.LUT R9, R9, 0xffff, RZ, 0xc0, !PT ;  /* 0x0000ffff09097812 */ /* 0x000fc400078ec0ff */
[----:B------:R-:W-:Y:S02]  /*cdb00*/  PRMT R40, R8, 0x3340, R0 ;  /* 0x0000334008287816 */ /* 0x000fe40000000000 */
[----:B------:R-:W-:Y:S02]  /*cdb10*/  PRMT R8, R39, 0x3340, R9 ;  /* 0x0000334027087816 */ /* 0x000fe40000000009 */
[----:B------:R-:W-:Y:S01]  /*cdb20*/  LOP3.LUT R43, R55, 0xffff, RZ, 0xc0, !PT ;  /* 0x0000ffff372b7812 */ /* 0x000fe200078ec0ff */
[----:B------:R-:W-:Y:S03]  /*cdb30*/  STL [R1+0xd8], R40 ;  /* 0x0000d82801007387 */ /* 0x000fe60000100800 */
[----:B------:R-:W-:Y:S01]  /*cdb40*/  PRMT R9, R43, 0x3340, R41 ;  /* 0x000033402b097816 */ /* 0x000fe20000000029 */
[----:B------:R0:W-:Y:S01]  /*cdb50*/  STL [R1+0x2020], R8 ;  /* 0x0020200801007387 */ /* 0x0001e20000100800 */
[----:B------:R-:W-:-:S03]  /*cdb60*/  LOP3.LUT R39, R59, 0xffff, RZ, 0xc0, !PT ;  /* 0x0000ffff3b277812 */ /* 0x000fc600078ec0ff */
[----:B------:R-:W2:Y:S01]  /*cdb70*/  LDL.LU R46, [R1+0x4c68] ;  /* 0x004c6800012e7983 */ /* 0x000ea20000300800 */
[----:B0-----:R-:W-:-:S04]  /*cdb80*/  PRMT R8, R53, 0x3340, R0 ;  /* 0x0000334035087816 */ /* 0x001fc80000000000 */
[----:B------:R-:W-:Y:S02]  /*cdb90*/  PRMT R8, R9, 0x5410, R8 ;  /* 0x0000541009087816 */ /* 0x000fe40000000008 */
[----:B------:R-:W-:Y:S02]  /*cdba0*/  LOP3.LUT R40, R58, 0xffff, RZ, 0xc0, !PT ;  /* 0x0000ffff3a287812 */ /* 0x000fe400078ec0ff */
[----:B------:R-:W3:Y:S04]  /*cdbb0*/  LDL.LU R58, [R1+0x1d7c] ;  /* 0x001d7c00013a7983 */ /* 0x000ee80000300800 */
[----:B------:R0:W-:Y:S04]  /*cdbc0*/  STL [R1+0x1f20], R8 ;  /* 0x001f200801007387 */ /* 0x0001e80000100800 */
[----:B------:R-:W4:Y:S01]  /*cdbd0*/  LDL.LU R59, [R1+0x1e28] ;  /* 0x001e2800013b7983 */ /* 0x000f220000300800 */
[----:B------:R-:W-:-:S02]  /*cdbe0*/  LOP3.LUT R47, R47, 0xffff, RZ, 0xc0, !PT ;  /* 0x0000ffff2f2f7812 */ /* 0x000fc400078ec0ff */
[----:B------:R-:W-:Y:S02]  /*cdbf0*/  PRMT R9, R40, 0x3340, R39 ;  /* 0x0000334028097816 */ /* 0x000fe40000000027 */
[----:B0-----:R-:W-:-:S04]  /*cdc00*/  PRMT R8, R47, 0x3340, R0 ;  /* 0x000033402f087816 */ /* 0x001fc80000000000 */
[----:B------:R-:W-:Y:S02]  /*cdc10*/  PRMT R55, R9, 0x5410, R8 ;  /* 0x0000541009377816 */ /* 0x000fe40000000008 */
        /* <DEDUP_REMOVED lines=9> */
[----:B------:R-:W-:Y:S01]  /*cdcb0*/  SHF.R.U32.HI R8, RZ, 0x8, R41 ;  /* 0x00000008ff087819 */ /* 0x000fe20000011629 */
[----:B------:R-:W4:Y:S01]  /*cdcc0*/  LDL.LU R43, [R1+0x4c6c] ;  /* 0x004c6c00012b7983 */ /* 0x000f220000300800 */
[----:B------:R-:W-:Y:S02]  /*cdcd0*/  LOP3.LUT R9, R9, 0xffff, RZ, 0xc0, !PT ;  /* 0x0000ffff09097812 */ /* 0x000fe400078ec0ff */
[----:B------:R-:W-:Y:S02]  /*cdce0*/  LOP3.LUT R8, R8, 0xffff, RZ, 0xc0, !PT ;  /* 0x0000ffff08087812 */ /* 0x000fe400078ec0ff */
[----:B------:R-:W-:Y:S02]  /*cdcf0*/  PRMT R39, R40, 0x3340, R39 ;  /* 0x0000334028277816 */ /* 0x000fe40000000027 */
[----:B------:R-:W-:-:S03]  /*cdd00*/  PRMT R8, R9, 0x3340, R8 ;  /* 0x0000334009087816 */ /* 0x000fc60000000008 */
[----:B------:R-:W-:Y:S01]  /*cdd10*/  STL [R1+0x488], R39 ;  /* 0x0004882701007387 */ /* 0x000fe20000100800 */
[----:B------:R-:W-:-:S03]  /*cdd20*/  IADD3 R40, P1, R3, R6, RZ ;  /* 0x0000000603287210 */ /* 0x000fc60007f3e0ff */
[----:B------:R-:W4:Y:S04]  /*cdd30*/  LDL.LU R55, [R1+0x1d8c] ;  /* 0x001d8c0001377983 */ /* 0x000f280000300800 */
[----:B------:R0:W-:Y:S01]  /*cdd40*/  STL [R1+0x278], R8 ;  /* 0x0002780801007387 */ /* 0x0001e20000100800 */
[----:B------:R-:W-:-:S03]  /*cdd50*/  SHF.R.U32.HI R9, RZ, 0x8, R47 ;  /* 0x00000008ff097819 */ /* 0x000fc6000001162f */
[----:B------:R-:W4:Y:S01]  /*cdd60*/  LDL.LU R61, [R1+0x1e2c] ;  /* 0x001e2c00013d7983 */ /* 0x000f220000300800 */
[----:B0-----:R-:W-:Y:S01]  /*cdd70*/  SHF.R.U32.HI R8, RZ, 0x8, R53 ;  /* 0x00000008ff087819 */ /* 0x001fe20000011635 */
[----:B------:R-:W-:Y:S01]  /*cdd80*/  IMAD.X R41, R4, 0x1, R5, P1 ;  /* 0x0000000104297824 */ /* 0x000fe200008e0605 */
[----:B------:R-:W-:Y:S01]  /*cdd90*/  LOP3.LUT R9, R9, 0xffff, RZ, 0xc0, !PT ;  /* 0x0000ffff09097812 */ /* 0x000fe200078ec0ff */
[----:B------:R-:W4:Y:S01]  /*cdda0*/  LDL.LU R47, [R1+0x568] ;  /* 0x00056800012f7983 */ /* 0x000f220000300800 */
[----:B------:R-:W-:-:S04]  /*cddb0*/  LOP3.LUT R8, R8, 0xffff, RZ, 0xc0, !PT ;  /* 0x0000ffff08087812 */ /* 0x000fc800078ec0ff */
[--C-:B------:R-:W-:Y:S01]  /*cddc0*/  PRMT R39, R8, 0x3340, R0.reuse ;  /* 0x0000334008277816 */ /* 0x100fe20000000000 */
[----:B------:R2:W-:Y:S01]  /*cddd0*/  STL.64 [R1+0xd28], R40 ;  /* 0x000d282801007387 */ /* 0x0005e20000100a00 */
[----:B------:R-:W-:-:S03]  /*cdde0*/  PRMT R8, R9, 0x3340, R0 ;  /* 0x0000334009087816 */ /* 0x000fc60000000000 */
[----:B------:R-:W4:Y:S04]  /*cddf0*/  LDL.LU R53, [R1+0x4d0] ;  /* 0x0004d00001357983 */ /* 0x000f280000300800 */
[----:B------:R-:W-:Y:S04]  /*cde00*/  STL [R1+0xec], R39 ;  /* 0x0000ec2701007387 */ /* 0x000fe80000100800 */
[----:B------:R0:W-:Y:S01]  /*cde10*/  STL [R1+0xf0], R8 ;  /* 0x0000f00801007387 */ /* 0x0001e20000100800 */
[----:B--2---:R-:W-:Y:S02]  /*cde20*/  LOP3.LUT R41, R46, 0xffff, RZ, 0xc0, !PT ;  /* 0x0000ffff2e297812 */ /* 0x004fe400078ec0ff */
[----:B---3--:R-:W-:-:S02]  /*cde30*/  LOP3.LUT R40, R58, 0xffff, RZ, 0xc0, !PT ;  /* 0x0000ffff3a287812 */ /* 0x008fc400078ec0ff */
[----:B------:R-:W-:Y:S02]  /*cde40*/  IADD3 R58, P1, R3, R36, RZ ;  /* 0x00000024033a7210 */ /* 0x000fe40007f3e0ff */
[----:B0-----:R-:W-:Y:S02]  /*cde50*/  PRMT R8, R40, 0x3340, R0 ;  /* 0x0000334028087816 */ /* 0x001fe40000000000 */
[----:B----4-:R-:W-:-:S04]  /*cde60*/  LOP3.LUT R39, R59, 0xffff, RZ, 0xc0, !PT ;  /* 0x0000ffff3b277812 */ /* 0x010fc800078ec0ff */
[----:B------:R-:W-:Y:S01]  /*cde70*/  PRMT R9, R41, 0x3340, R39 ;  /* 0x0000334029097816 */ /* 0x000fe20000000027 */
[----:B------:R-:W-:-:S03]  /*cde80*/  IMAD.X R59, R4, 0x1, R35, P1 ;  /* 0x00000001043b7824 */ /* 0x000fc600008e0623 */
[----:B------:R-:W-:-:S05]  /*cde90*/  PRMT R8, R9, 0x5410, R8 ;  /* 0x0000541009087816 */ /* 0x000fca0000000008 */
[----:B------:R-:W-:Y:S04]  /*cdea0*/  STL [R1+0x1f18], R8 ;  /* 0x001f180801007387 */ /* 0x000fe80000100800 */
[----:B------:R-:W2:Y:S04]  /*cdeb0*/  LDL.LU R46, [R1+0x23bc] ;  /* 0x0023bc00012e7983 */ /* 0x000ea80000300800 */
[----:B------:R0:W-:Y:S04]  /*cdec0*/  STL.64 [R1+0xd18], R58 ;  /* 0x000d183a01007387 */ /* 0x0001e80000100a00 */
[----:B0-----:R-:W3:Y:S04]  /*cded0*/  LDL.LU R58, [R1+0x624] ;  /* 0x00062400013a7983 */ /* 0x001ee80000300800 */
        /* <DEDUP_REMOVED lines=9> */
[----:B------:R-:W-:Y:S02]  /*cdf70*/  LOP3.LUT R40, R43, 0xffff, RZ, 0xc0, !PT ;  /* 0x0000ffff2b287812 */ /* 0x000fe400078ec0ff */
[----:B------:R-:W-:Y:S01]  /*cdf80*/  LOP3.LUT R55, R55, 0xffff, RZ, 0xc0, !PT ;  /* 0x0000ffff37377812 */ /* 0x000fe200078ec0ff */
[----:B------:R0:W-:Y:S01]  /*cdf90*/  STL [R1+0x484], R9 ;  /* 0x0004840901007387 */ /* 0x0001e20000100800 */
[----:B------:R-:W-:-:S03]  /*cdfa0*/  LOP3.LUT R39, R61, 0xffff, RZ, 0xc0, !PT ;  /* 0x0000ffff3d277812 */ /* 0x000fc600078ec0ff */
[----:B------:R1:W-:Y:S01]  /*cdfb0*/  STL [R1+0xf4], R8 ;  /* 0x0000f40801007387 */ /* 0x0003e20000100800 */
[----:B0-----:R-:W-:Y:S02]  /*cdfc0*/  PRMT R9, R40, 0x3340, R39 ;  /* 0x0000334028097816 */ /* 0x001fe40000000027 */
[----:B-1----:R-:W-:Y:S02]  /*cdfd0*/  PRMT R8, R55, 0x3340, R0 ;  /* 0x0000334037087816 */ /* 0x002fe40000000000 */
[----:B------:R-:W-:Y:S02]  /*cdfe0*/  LOP3.LUT R61, R47, 0xffff, RZ, 0xc0, !PT ;  /* 0x0000ffff2f3d7812 */ /* 0x000fe400078ec0ff */
[----:B------:R-:W-:Y:S02]  /*cdff0*/  PRMT R8, R9, 0x5410, R8 ;  /* 0x0000541009087816 */ /* 0x000fe40000000008 */
[----:B------:R-:W-:-:S03]  /*ce000*/  LOP3.LUT R53, R53, 0xffff, RZ, 0xc0, !PT ;  /* 0x0000ffff35357812 */ /* 0x000fc600078ec0ff */
[----:B------:R0:W-:Y:S01]  /*ce010*/  STL [R1+0x1ed8], R8 ;  /* 0x001ed80801007387 */ /* 0x0001e20000100800 */
[----:B------:R-:W-:Y:S02]  /*ce020*/  SHF.R.U32.HI R9, RZ, 0x8, R40 ;  /* 0x00000008ff097819 */ /* 0x000fe40000011628 */
[----:B------:R-:W-:Y:S01]  /*ce030*/  SHF.R.U32.HI R40, RZ, 0x8, R61 ;  /* 0x00000008ff287819 */ /* 0x000fe2000001163d */
[----:B------:R-:W4:Y:S01]  /*ce040*/  LDL.LU R43, [R1+0x4d9c] ;  /* 0x004d9c00012b7983 */ /* 0x000f220000300800 */
[----:B------:R-:W-:Y:S02]  /*ce050*/  SHF.R.U32.HI R41, RZ, 0x8, R39 ;  /* 0x00000008ff297819 */ /* 0x000fe40000011627 */
[----:B0-----:R-:W-:Y:S01]  /*ce060*/  SHF.R.U32.HI R8, RZ, 0x8, R53 ;  /* 0x00000008ff087819 */ /* 0x001fe20000011635 */
[----:B------:R-:W4:Y:S01]  /*ce070*/  LDL.LU R47, [R1+0x4dd4] ;  /* 0x004dd400012f7983 */ /* 0x000f220000300800 */
[----:B------:R-:W-:Y:S02]  /*ce080*/  LOP3.LUT R40, R40, 0xffff, RZ, 0xc0, !PT ;  /* 0x0000ffff28287812 */ /* 0x000fe400078ec0ff */
[----:B------:R-:W-:-:S02]  /*ce090*/  LOP3.LUT R39, R8, 0xffff, RZ, 0xc0, !PT ;  /* 0x0000ffff08277812 */ /* 0x000fc400078ec0ff */
[----:B------:R-:W-:Y:S02]  /*ce0a0*/  LOP3.LUT R9, R9, 0xffff, RZ, 0xc0, !PT ;  /* 0x0000ffff09097812 */ /* 0x000fe400078ec0ff */
[----:B------:R-:W-:Y:S02]  /*ce0b0*/  LOP3.LUT R8, R41, 0xffff, RZ, 0xc0, !PT ;  /* 0x0000ffff29087812 */ /* 0x000fe400078ec0ff */
        /* <DEDUP_REMOVED lines=8> */
[----:B----4-:R-:W-:Y:S02]  /*ce140*/  LOP3.LUT R39, R59, 0xffff, RZ, 0xc0, !PT ;  /* 0x0000ffff3b277812 */ /* 0x010fe400078ec0ff */
[----:B0-----:R-:W-:Y:S01]  /*ce150*/  PRMT R8, R40, 0x3340, R0 ;  /* 0x0000334028087816 */ /* 0x001fe20000000000 */
[----:B------:R-:W4:Y:S01]  /*ce160*/  LDL.LU R59, [R1+0x4dd8] ;  /* 0x004dd800013b7983 */ /* 0x000f220000300800 */
[----:B------:R-:W-:-:S04]  /*ce170*/  PRMT R9, R41, 0x3340, R39 ;  /* 0x0000334029097816 */ /* 0x000fc80000000027 */
[----:B------:R-:W-:Y:S02]  /*ce180*/  PRMT R9, R9, 0x5410, R8 ;  /* 0x0000541009097816 */ /* 0x000fe40000000008 */
[----:B------:R-:W-:-:S03]  /*ce190*/  IADD3 R8, P1, R3, R34, RZ ;  /* 0x0000002203087210 */ /* 0x000fc60007f3e0ff */
[----:B------:R0:W-:Y:S02]  /*ce1a0*/  STL [R1+0x1eb8], R9 ;  /* 0x001eb80901007387 */ /* 0x0001e40000100800 */
[----:B0-----:R-:W-:-:S05]  /*ce1b0*/  IMAD.X R9, R4, 0x1, R33, P1 ;  /* 0x0000000104097824 */ /* 0x001fca00008e0621 */
[----:B------:R0:W-:Y:S02]  /*ce1c0*/  STL.64 [R1+0xd10], R8 ;  /* 0x000d100801007387 */ /* 0x0001e40000100a00 */
[----:B0-----:R-:W-:Y:S02]  /*ce1d0*/  SHF.R.U32.HI R8, RZ, 0x8, R40 ;  /* 0x00000008ff087819 */ /* 0x001fe40000011628 */
[----:B------:R-:W2:Y:S01]  /*ce1e0*/  LDL.LU R40, [R1+0x4e10] ;  /* 0x004e100001287983 */ /* 0x000ea20000300800 */
[----:B------:R-:W-:Y:S02]  /*ce1f0*/  SHF.R.U32.HI R41, RZ, 0x8, R41 ;  /* 0x00000008ff297819 */ /* 0x000fe40000011629 */
[----:B------:R-:W-:Y:S02]  /*ce200*/  SHF.R.U32.HI R9, RZ, 0x8, R39 ;  /* 0x00000008ff097819 */ /* 0x000fe40000011627 */
[----:B------:R-:W-:Y:S02]  /*ce210*/  LOP3.LUT R39, R41, 0xffff, RZ, 0xc0, !PT ;  /* 0x0000ffff29277812 */ /* 0x000fe400078ec0ff */
[----:B------:R-:W-:-:S02]  /*ce220*/  LOP3.LUT R9, R9, 0xffff, RZ, 0xc0, !PT ;  /* 0x0000ffff09097812 */ /* 0x000fc400078ec0ff */
[----:B------:R-:W-:Y:S02]  /*ce230*/  LOP3.LUT R8, R8, 0xffff, RZ, 0xc0, !PT ;  /* 0x0000ffff08087812 */ /* 0x000fe400078ec0ff */
[----:B------:R-:W-:Y:S02]  /*ce240*/  PRMT R9, R39, 0x3340, R9 ;  /* 0x0000334027097816 */ /* 0x000fe40000000009 */
[--C-:B------:R-:W-:Y:S02]  /*ce250*/  PRMT R8, R8, 0x3340, R0.reuse ;  /* 0x0000334008087816 */ /* 0x100fe40000000000 */
[----:B------:R-:W-:Y:S02]  /*ce260*/  LOP3.LUT R43, R43, 0xffff, RZ, 0xc0, !PT ;  /* 0x0000ffff2b2b7812 */ /* 0x000fe400078ec0ff */
[----:B------:R-:W-:Y:S01]  /*ce270*/  LOP3.LUT R39, R47, 0xffff, RZ, 0xc0, !PT ;  /* 0x0000ffff2f277812 */ /* 0x000fe200078ec0ff */
[----:B------:R-:W-:Y:S04]  /*ce280*/  STL [R1+0x47c], R9 ;  /* 0x00047c0901007387 */ /* 0x000fe80000100800 */
[----:B------:R0:W-:Y:S04]  /*ce290*/  STL [R1+0x100], R8 ;  /* 0x0001000801007387 */ /* 0x0001e80000100800 */
[----:B------:R-:W4:Y:S01]  /*ce2a0*/  LDL.LU R47, [R1+0x4dfc] ;  /* 0x004dfc00012f7983 */ /* 0x000f220000300800 */
[----:B0-----:R-:W-:-:S02]  /*ce2b0*/  PRMT R8, R43, 0x3340, R0 ;  /* 0x000033402b087816 */ /* 0x001fc40000000000 */
[----:B--2---:R-:W-:-:S04]  /*ce2c0*/  LOP3.LUT R40, R40, 0xffff, RZ, 0xc0, !PT ;  /* 0x0000ffff28287812 */ /* 0x004fc800078ec0ff */
        /* <DEDUP_REMOVED lines=13> */
[----:B------:R-:W-:Y:S02]  /*ce3a0*/  PRMT R8, R39, 0x3340, R9 ;  /* 0x0000334027087816 */ /* 0x000fe40000000009 */
[----:B------:R-:W-:Y:S01]  /*ce3b0*/  LOP3.LUT R41, R46, 0xffff, RZ, 0xc0, !PT ;  /* 0x0000ffff2e297812 */ /* 0x000fe200078ec0ff */
[----:B------:R4:W-:Y:S01]  /*ce3c0*/  STL [R1+0xf8], R40 ;  /* 0x0000f82801007387 */ /* 0x0009e20000100800 */
[----:B---3--:R-:W-:-:S03]  /*ce3d0*/  LOP3.LUT R39, R58, 0xffff, RZ, 0xc0, !PT ;  /* 0x0000ffff3a277812 */ /* 0x008fc600078ec0ff */
[----:B------:R0:W-:Y:S04]  /*ce3e0*/  STL [R1+0x478], R8 ;  /* 0x0004780801007387 */ /* 0x0001e80000100800 */
[----:B------:R-:W2:Y:S01]  /*ce3f0*/  LDL.LU R58, [R1+0x4dc4] ;  /* 0x004dc400013a7983 */ /* 0x000ea20000300800 */
[----:B----4-:R-:W-:-:S03]  /*ce400*/  LOP3.LUT R40, R59, 0xffff, RZ, 0xc0, !PT ;  /* 0x0000ffff3b287812 */ /* 0x010fc600078ec0ff */
[----:B------:R-:W3:Y:S01]  /*ce410*/  LDL.LU R59, [R1+0x4d8c] ;  /* 0x004d8c00013b7983 */ /* 0x000ee20000300800 */
        /* <DEDUP_REMOVED lines=9> */
[----:B------:R-:W-:Y:S01]  /*ce4b0*/  LOP3.LUT R8, R8, 0xffff, RZ, 0xc0, !PT ;  /* 0x0000ffff08087812 */ /* 0x000fe200078ec0ff */
[----:B------:R-:W4:Y:S01]  /*ce4c0*/  LDL.LU R41, [R1+0x4d80] ;  /* 0x004d800001297983 */ /* 0x000f220000300800 */
[----:B------:R-:W-:-:S04]  /*ce4d0*/  LOP3.LUT R9, R9, 0xffff, RZ, 0xc0, !PT ;  /* 0x0000ffff09097812 */ /* 0x000fc800078ec0ff */
[----:B------:R-:W-:Y:S02]  /*ce4e0*/  PRMT R40, R9, 0x3340, R8 ;  /* 0x0000334009287816 */ /* 0x000fe40000000008 */
[----:B------:R-:W2:Y:S01]  /*ce4f0*/  LDL.LU R8, [R1+0x4dc0] ;  /* 0x004dc00001087983 */ /* 0x000ea20000300800 */
[----:B------:R-:W-:-:S04]  /*ce500*/  SHF.R.U32.HI R39, RZ, 0x8, R39 ;  /* 0x00000008ff277819 */ /* 0x000fc80000011627 */
[----:B------:R-:W-:Y:S01]  /*ce510*/  LOP3.LUT R39, R39, 0xffff, RZ, 0xc0, !PT ;  /* 0x0000ffff27277812 */ /* 0x000fe200078ec0ff */
[----:B------:R0:W-:Y:S03]  /*ce520*/  STL [R1+0x46c], R40 ;  /* 0x00046c2801007387 */ /* 0x0001e60000100800 */
[----:B------:R-:W-:Y:S01]  /*ce530*/  PRMT R9, R39, 0x3340, R0 ;  /* 0x0000334027097816 */ /* 0x000fe20000000000 */
[----:B------:R-:W3:Y:S01]  /*ce540*/  LDL.LU R55, [R1+0x23d8] ;  /* 0x0023d80001377983 */ /* 0x000ee20000300800 */
[----:B0-----:R-:W-:-:S03]  /*ce550*/  LOP3.LUT R40, R47, 0xffff, RZ, 0xc0, !PT ;  /* 0x0000ffff2f287812 */ /* 0x001fc600078ec0ff */
[----:B------:R0:W-:Y:S04]  /*ce560*/  STL [R1+0x110], R9 ;  /* 0x0001100901007387 */ /* 0x0001e80000100800 */
[----:B------:R-:W3:Y:S04]  /*ce570*/  LDL.LU R46, [R1+0x63c] ;  /* 0x00063c00012e7983 */ /* 0x000ee80000300800 */
[----:B------:R-:W3:Y:S01]  /*ce580*/  LDL.LU R47, [R1+0x1e08] ;  /* 0x001e0800012f7983 */ /* 0x000ee20000300800 */
[----:B----4-:R-:W-:Y:S02]  /*ce590*/  LOP3.LUT R41, R41, 0xffff, RZ, 0xc0, !PT ;  /* 0x0000ffff29297812 */ /* 0x010fe400078ec0ff */
[----:B--2---:R-:W-:-:S02]  /*ce5a0*/  LOP3.LUT R39, R8, 0xffff, RZ, 0xc0, !PT ;  /* 0x0000ffff08277812 */ /* 0x004fc400078ec0ff */
[----:B------:R-:W-:Y:S02]  /*ce5b0*/  PRMT R8, R41, 0x3340, R0 ;  /* 0x0000334029087816 */ /* 0x000fe40000000000 */
[----:B0-----:R-:W-:-:S04]  /*ce5c0*/  PRMT R9, R40, 0x3340, R39 ;  /* 0x0000334028097816 */ /* 0x001fc80000000027 */
        /* <DEDUP_REMOVED lines=8> */
[----:B------:R-:W-:Y:S02]  /*ce650*/  LOP3.LUT R8, R8, 0xffff, RZ, 0xc0, !PT ;  /* 0x0000ffff08087812 */ /* 0x000fe400078ec0ff */
[----:B------:R-:W-:Y:S02]  /*ce660*/  SHF.R.U32.HI R9, RZ, 0x8, R39 ;  /* 0x00000008ff097819 */ /* 0x000fe40000011627 */
[----:B------:R-:W-:-:S02]  /*ce670*/  PRMT R8, R8, 0x3340, R0 ;  /* 0x0000334008087816 */ /* 0x000fc40000000000 */
[----:B------:R-:W-:Y:S02]  /*ce680*/  LOP3.LUT R39, R40, 0xffff, RZ, 0xc0, !PT ;  /* 0x0000ffff28277812 */ /* 0x000fe400078ec0ff */
[----:B------:R-:W-:Y:S01]  /*ce690*/  LOP3.LUT R9, R9, 0xffff, RZ, 0xc0, !PT ;  /* 0x0000ffff09097812 */ /* 0x000fe200078ec0ff */
[----:B------:R0:W-:Y:S03]  /*ce6a0*/  STL [R1+0x104], R8 ;  /* 0x0001040801007387 */ /* 0x0001e60000100800 */
[----:B------:R-:W-:Y:S02]  /*ce6b0*/  PRMT R39, R39, 0x3340, R9 ;  /* 0x0000334027277816 */ /* 0x000fe40000000009 */
[----:B0-----:R-:W-:Y:S02]  /*ce6c0*/  LOP3.LUT R8, R58, 0xffff, RZ, 0xc0, !PT ;  /* 0x0000ffff3a087812 */ /* 0x001fe400078ec0ff */
[----:B---3--:R-:W-:Y:S01]  /*ce6d0*/  LOP3.LUT R58, R59, 0xffff, RZ, 0xc0, !PT ;  /* 0x0000ffff3b3a7812 */ /* 0x008fe200078ec0ff */
[----:B------:R0:W-:Y:S03]  /*ce6e0*/  STL [R1+0x470], R39 ;  /* 0x0004702701007387 */ /* 0x0001e60000100800 */
[----:B0-----:R-:W-:-:S04]  /*ce6f0*/  SHF.R.U32.HI R39, RZ, 0x8, R58 ;  /* 0x00000008ff277819 */ /* 0x001fc8000001163a */
[----:B------:R-:W-:Y:S02]  /*ce700*/  LOP3.LUT R39, R39, 0xffff, RZ, 0xc0, !PT ;  /* 0x0000ffff27277812 */ /* 0x000fe400078ec0ff */
[----:B--2---:R-:W-:Y:S02]  /*ce710*/  LOP3.LUT R9, R43, 0xffff, RZ, 0xc0, !PT ;  /* 0x0000ffff2b097812 */ /* 0x004fe400078ec0ff */
[----:B------:R-:W2:Y:S02]  /*ce720*/  LDL.LU R43, [R1+0x29c] ;  /* 0x00029c00012b7983 */ /* 0x000ea40000300800 */
[--C-:B------:R-:W-:Y:S02]  /*ce730*/  PRMT R59, R9, 0x3340, R8.reuse ;  /* 0x00003340093b7816 */ /* 0x100fe40000000008 */
[----:B------:R-:W-:Y:S02]  /*ce740*/  SHF.R.U32.HI R40, RZ, 0x8, R9 ;  /* 0x00000008ff287819 */ /* 0x000fe40000011609 */
[----:B------:R-:W-:-:S02]  /*ce750*/  SHF.R.U32.HI R8, RZ, 0x8, R8 ;  /* 0x00000008ff087819 */ /* 0x000fc40000011608 */
[----:B------:R-:W-:Y:S02]  /*ce760*/  LOP3.LUT R9, R40, 0xffff, RZ, 0xc0, !PT ;  /* 0x0000ffff28097812 */ /* 0x000fe400078ec0ff */
[----:B------:R-:W-:-:S04]  /*ce770*/  LOP3.LUT R8, R8, 0xffff, RZ, 0xc0, !PT ;  /* 0x0000ffff08087812 */ /* 0x000fc800078ec0ff */
[----:B------:R-:W-:Y:S02]  /*ce780*/  PRMT R8, R9, 0x3340, R8 ;  /* 0x0000334009087816 */ /* 0x000fe40000000008 */
[----:B------:R-:W-:-:S03]  /*ce790*/  PRMT R9, R39, 0x3340, R0 ;  /* 0x0000334027097816 */ /* 0x000fc60000000000 */
[----:B------:R0:W-:Y:S01]  /*ce7a0*/  STL [R1+0x464], R8 ;  /* 0x0004640801007387 */ /* 0x0001e20000100800 */
[----:B------:R-:W-:Y:S02]  /*ce7b0*/  LOP3.LUT R40, R55, 0xffff, RZ, 0xc0, !PT ;  /* 0x0000ffff37287812 */ /* 0x000fe400078ec0ff */
[----:B------:R-:W-:Y:S01]  /*ce7c0*/  LOP3.LUT R39, R47, 0xffff, RZ, 0xc0, !PT ;  /* 0x0000ffff2f277812 */ /* 0x000fe200078ec0ff */
[----:B------:R1:W-:Y:S01]  /*ce7d0*/  STL [R1+0x160], R9 ;  /* 0x0001600901007387 */ /* 0x0003e20000100800 */
[----:B0-----:R-:W-:Y:S02]  /*ce7e0*/  LOP3.LUT R8, R46, 0xffff, RZ, 0xc0, !PT ;  /* 0x0000ffff2e087812 */ /* 0x001fe400078ec0ff */
[----:B-1----:R-:W-:-:S03]  /*ce7f0*/  PRMT R9, R40, 0x3340, R39 ;  /* 0x0000334028097816 */ /* 0x002fc60000000027 */
[----:B------:R0:W-:Y:S04]  /*ce800*/  STL [R1+0x4cac], R8 ;  /* 0x004cac0801007387 */ /* 0x0001e80000100800 */
[----:B------:R-:W3:Y:S04]  /*ce810*/  LDL.LU R47, [R1+0x2fc] ;  /* 0x0002fc00012f7983 */ /* 0x000ee80000300800 */
[----:B------:R-:W4:Y:S01]  /*ce820*/  LDL.LU R55, [R1+0x2a0] ;  /* 0x0002a00001377983 */ /* 0x000f220000300800 */
[----:B0-----:R-:W-:-:S03]  /*ce830*/  PRMT R8, R8, 0x3340, R0 ;  /* 0x0000334008087816 */ /* 0x001fc60000000000 */
[----:B------:R-:W4:Y:S01]  /*ce840*/  LDL.LU R46, [R1+0x2d4] ;  /* 0x0002d400012e7983 */ /* 0x000f220000300800 */
[----:B------:R-:W-:Y:S02]  /*ce850*/  PRMT R9, R9, 0x5410, R8 ;  /* 0x0000541009097816 */ /* 0x000fe40000000008 */
[----:B------:R-:W-:-:S03]  /*ce860*/  IADD3 R8, P1, R3, R26, RZ ;  /* 0x0000001a03087210 */ /* 0x000fc60007f3e0ff */
[----:B------:R0:W-:Y:S02]  /*ce870*/  STL [R1+0x23d4], R9 ;  /* 0x0023d40901007387 */ /* 0x0001e40000100800 */
[----:B0-----:R-:W-:-:S05]  /*ce880*/  IMAD.X R9, R4, 0x1, R25, P1 ;  /* 0x0000000104097824 */ /* 0x001fca00008e0619 */
[----:B------:R0:W-:Y:S02]  /*ce890*/  STL.64 [R1+0xcf0], R8 ;  /* 0x000cf00801007387 */ /* 0x0001e40000100a00 */
[----:B0-----:R-:W-:Y:S02]  /*ce8a0*/  SHF.R.U32.HI R8, RZ, 0x8, R41 ;  /* 0x00000008ff087819 */ /* 0x001fe40000011629 */
[----:B------:R-:W3:Y:S01]  /*ce8b0*/  LDL.LU R41, [R1+0x2f8] ;  /* 0x0002f80001297983 */ /* 0x000ee20000300800 */
        /* <DEDUP_REMOVED lines=11> */
[----:B-1----:R-:W-:Y:S02]  /*ce970*/  PRMT R8, R40, 0x3340, R0 ;  /* 0x0000334028087816 */ /* 0x002fe40000000000 */
[----:B--2---:R-:W-:Y:S02]  /*ce980*/  LOP3.LUT R39, R43, 0xffff, RZ, 0xc0, !PT ;  /* 0x0000ffff2b277812 */ /* 0x004fe400078ec0ff */
[----:B---3--:R-:W-:-:S04]  /*ce990*/  LOP3.LUT R41, R41, 0xffff, RZ, 0xc0, !PT ;  /* 0x0000ffff29297812 */ /* 0x008fc800078ec0ff */
        /* <DEDUP_REMOVED lines=8> */
[----:B------:R-:W-:-:S02]  /*cea20*/  SHF.R.U32.HI R39, RZ, 0x8, R40 ;  /* 0x00000008ff277819 */ /* 0x000fc40000011628 */
[----:B------:R-:W-:Y:S02]  /*cea30*/  LOP3.LUT R9, R9, 0xffff, RZ, 0xc0, !PT ;  /* 0x0000ffff09097812 */ /* 0x000fe400078ec0ff */
[----:B------:R-:W-:Y:S02]  /*cea40*/  LOP3.LUT R8, R8, 0xffff, RZ, 0xc0, !PT ;  /* 0x0000ffff08087812 */ /* 0x000fe400078ec0ff */
[----:B------:R-:W-:Y:S02]  /*cea50*/  LOP3.LUT R39, R39, 0xffff, RZ, 0xc0, !PT ;  /* 0x0000ffff27277812 */ /* 0x000fe400078ec0ff */
[----:B------:R-:W-:Y:S02]  /*cea60*/  PRMT R9, R9, 0x3340, R8 ;  /* 0x0000334009097816 */ /* 0x000fe40000000008 */
[----:B------:R-:W-:Y:S02]  /*cea70*/  PRMT R8, R39, 0x3340, R0 ;  /* 0x0000334027087816 */ /* 0x000fe40000000000 */
[----:B------:R-:W-:-:S02]  /*cea80*/  LOP3.LUT R43, R47, 0xffff, RZ, 0xc0, !PT ;  /* 0x0000ffff2f2b7812 */ /* 0x000fc400078ec0ff */
[----:B------:R-:W-:Y:S02]  /*cea90*/  LOP3.LUT R47, R50, 0xffff, RZ, 0xc0, !PT ;  /* 0x0000ffff322f7812 */ /* 0x000fe400078ec0ff */
[----:B----4-:R-:W-:Y:S01]  /*ceaa0*/  LOP3.LUT R41, R55, 0xffff, RZ, 0xc0, !PT ;  /* 0x0000ffff37297812 */ /* 0x010fe200078ec0ff */
[----:B------:R0:W-:Y:S04]  /*ceab0*/  STL [R1+0x454], R9 ;  /* 0x0004540901007387 */ /* 0x0001e80000100800 */
[----:B------:R1:W-:Y:S01]  /*ceac0*/  STL [R1+0x11c], R8 ;  /* 0x00011c0801007387 */ /* 0x0003e20000100800 */
[----:B------:R-:W-:Y:S02]  /*cead0*/  LOP3.LUT R40, R46, 0xffff, RZ, 0xc0, !PT ;  /* 0x0000ffff2e287812 */ /* 0x000fe400078ec0ff */
[----:B0-----:R-:W-:Y:S01]  /*ceae0*/  PRMT R9, R43, 0x3340, R41 ;  /* 0x000033402b097816 */ /* 0x001fe20000000029 */
[----:B------:R-:W2:Y:S01]  /*ceaf0*/  LDL.LU R50, [R1+0x592c] ;  /* 0x00592c0001327983 */ /* 0x000ea20000300800 */
[----:B-1----:R-:W-:-:S02]  /*ceb00*/  PRMT R8, R47, 0x3340, R0 ;  /* 0x000033402f087816 */ /* 0x002fc40000000000 */
[----:B------:R-:W-:Y:S02]  /*ceb10*/  LOP3.LUT R39, R49, 0xffff, RZ, 0xc0, !PT ;  /* 0x0000ffff31277812 */ /* 0x000fe400078ec0ff */
[----:B------:R-:W-:Y:S01]  /*ceb20*/  PRMT R9, R9, 0x5410, R8 ;  /* 0x0000541009097816 */ /* 0x000fe20000000008 */
[----:B------:R-:W3:Y:S01]  /*ceb30*/  LDL.LU R49, [R1+0x5928] ;  /* 0x0059280001317983 */ /* 0x000ee20000300800 */
[----:B------:R-:W-:-:S03]  /*ceb40*/  LOP3.LUT R46, R52, 0xffff, RZ, 0xc0, !PT ;  /* 0x0000ffff342e7812 */ /* 0x000fc600078ec0ff */
[----:B------:R-:W4:Y:S01]  /*ceb50*/  LDL.LU R55, [R1+0x4b8] ;  /* 0x0004b80001377983 */ /* 0x000f220000300800 */
[----:B------:R-:W-:-:S03]  /*ceb60*/  PRMT R8, R46, 0x3340, R0 ;  /* 0x000033402e087816 */ /* 0x000fc60000000000 */
[----:B------:R-:W2:Y:S04]  /*ceb70*/  LDL.LU R52, [R1+0x550] ;  /* 0x0005500001347983 */ /* 0x000ea80000300800 */
[----:B------:R0:W-:Y:S02]  /*ceb80*/  STL [R1+0x1db8], R9 ;  /* 0x001db80901007387 */ /* 0x0001e40000100800 */
[----:B0-----:R-:W-:-:S04]  /*ceb90*/  PRMT R9, R40, 0x3340, R39 ;  /* 0x0000334028097816 */ /* 0x001fc80000000027 */
        /* <DEDUP_REMOVED lines=8> */
[----:B------:R-:W-:Y:S02]  /*cec20*/  LOP3.LUT R9, R9, 0xffff, RZ, 0xc0, !PT ;  /* 0x0000ffff09097812 */ /* 0x000fe400078ec0ff */
[----:B------:R-:W-:Y:S02]  /*cec30*/  LOP3.LUT R8, R8, 0xffff, RZ, 0xc0, !PT ;  /* 0x0000ffff08087812 */ /* 0x000fe400078ec0ff */
[----:B------:R-:W-:-:S02]  /*cec40*/  SHF.R.U32.HI R40, RZ, 0x8, R40 ;  /* 0x00000008ff287819 */ /* 0x000fc40000011628 */
[----:B------:R-:W-:Y:S01]  /*cec50*/  SHF.R.U32.HI R39, RZ, 0x8, R39 ;  /* 0x00000008ff277819 */ /* 0x000fe20000011627 */
[----:B------:R-:W-:Y:S01]  /*cec60*/  IMAD.MOV.U32 R41, RZ, RZ, R47 ;  /* 0x000000ffff297224 */ /* 0x000fe200078e002f */
[----:B------:R-:W-:Y:S02]  /*cec70*/  PRMT R47, R9, 0x3340, R8 ;  /* 0x00003340092f7816 */ /* 0x000fe40000000008 */
[----:B------:R-:W-:Y:S02]  /*cec80*/  LOP3.LUT R40, R40, 0xffff, RZ, 0xc0, !PT ;  /* 0x0000ffff28287812 */ /* 0x000fe400078ec0ff */
[----:B------:R-:W-:Y:S02]  /*cec90*/  LOP3.LUT R39, R39, 0xffff, RZ, 0xc0, !PT ;  /* 0x0000ffff27277812 */ /* 0x000fe400078ec0ff */
[----:B------:R-:W-:Y:S02]  /*ceca0*/  IADD3 R8, P1, R3, R20, RZ ;  /* 0x0000001403087210 */ /* 0x000fe40007f3e0ff */
[----:B------:R-:W-:-:S03]  /*cecb0*/  PRMT R39, R40, 0x3340, R39 ;  /* 0x0000334028277816 */ /* 0x000fc60000000027 */
[----:B------:R-:W-:Y:S01]  /*cecc0*/  IMAD.X R9, R4, 0x1, R19, P1 ;  /* 0x0000000104097824 */ /* 0x000fe200008e0613 */
[----:B------:R-:W-:Y:S04]  /*cecd0*/  STL [R1+0x450], R47 ;  /* 0x0004502f01007387 */ /* 0x000fe80000100800 */
[----:B------:R-:W-:Y:S04]  /*cece0*/  STL [R1+0x44c], R39 ;  /* 0x00044c2701007387 */ /* 0x000fe80000100800 */
[----:B------:R0:W-:Y:S02]  /*cecf0*/  STL.64 [R1+0xcd0], R8 ;  /* 0x000cd00801007387 */ /* 0x0001e40000100a00 */
[----:B0-----:R-:W-:-:S02]  /*ced00*/  SHF.R.U32.HI R8, RZ, 0x8, R46 ;  /* 0x00000008ff087819 */ /* 0x001fc4000001162e */
[----:B------:R-:W3:Y:S02]  /*ced10*/  LDL.LU R46, [R1+0x4bc] ;  /* 0x0004bc00012e7983 */ /* 0x000ee40000300800 */
[----:B------:R-:W-:Y:S02]  /*ced20*/  LOP3.LUT R8, R8, 0xffff, RZ, 0xc0, !PT ;  /* 0x0000ffff08087812 */ /* 0x000fe400078ec0ff */
[----:B------:R-:W3:Y:S02]  /*ced30*/  LDL.LU R47, [R1+0x588] ;  /* 0x00058800012f7983 */ /* 0x000ee40000300800 */
[----:B------:R-:W-:Y:S02]  /*ced40*/  PRMT R39, R8, 0x3340, R0 ;  /* 0x0000334008277816 */ /* 0x000fe40000000000 */
[----:B------:R-:W-:-:S05]  /*ced50*/  IADD3 R8, P1, R3, R18, RZ ;  /* 0x0000001203087210 */ /* 0x000fca0007f3e0ff */
[----:B------:R-:W-:Y:S01]  /*ced60*/  IMAD.X R9, R4, 0x1, R17, P1 ;  /* 0x0000000104097824 */ /* 0x000fe200008e0611 */
[----:B------:R-:W-:-:S04]  /*ced70*/  SHF.R.U32.HI R4, RZ, 0x8, R41 ;  /* 0x00000008ff047819 */ /* 0x000fc80000011629 */
[----:B------:R-:W-:Y:S01]  /*ced80*/  LOP3.LUT R4, R4, 0xffff, RZ, 0xc0, !PT ;  /* 0x0000ffff04047812 */ /* 0x000fe200078ec0ff */
[----:B------:R4:W-:Y:S03]  /*ced90*/  STL [R1+0x124], R39 ;  /* 0x0001242701007387 */ /* 0x0009e60000100800 */
[----:B------:R-:W-:Y:S01]  /*ceda0*/  PRMT R4, R4, 0x3340, R0 ;  /* 0x0000334004047816 */ /* 0x000fe20000000000 */
[----:B------:R2:W-:Y:S04]  /*cedb0*/  STL.64 [R1+0xce0], R8 ;  /* 0x000ce00801007387 */ /* 0x0005e80000100a00 */
[----:B------:R0:W-:Y:S01]  /*cedc0*/  STL [R1+0x120], R4 ;  /* 0x0001200401007387 */ /* 0x0001e20000100800 */
[----:B----4-:R-:W-:-:S02]  /*cedd0*/  LOP3.LUT R39, R55, 0xffff, RZ, 0xc0, !PT ;  /* 0x0000ffff37277812 */ /* 0x010fc400078ec0ff */
[----:B--2---:R-:W-:Y:S02]  /*cede0*/  LOP3.LUT R9, R52, 0xffff, RZ, 0xc0, !PT ;  /* 0x0000ffff34097812 */ /* 0x004fe400078ec0ff */
[----:B0-----:R-:W-:Y:S02]  /*cedf0*/  PRMT R4, R39, 0x3340, R0 ;  /* 0x0000334027047816 */ /* 0x001fe40000000000 */
[----:B---3--:R-:W-:-:S04]  /*cee00*/  LOP3.LUT R40, R43, 0xffff, RZ, 0xc0, !PT ;  /* 0x0000ffff2b287812 */ /* 0x008fc800078ec0ff */
[----:B------:R-:W-:-:S04]  /*cee10*/  PRMT R8, R40, 0x3340, R9 ;  /* 0x0000334028087816 */ /* 0x000fc80000000009 */
[----:B------:R-:W-:Y:S02]  /*cee20*/  PRMT R41, R8, 0x5410, R4 ;  /* 0x0000541008297816 */ /* 0x000fe40000000004 */
[----:B------:R-:W-:Y:S02]  /*cee30*/  SHF.R.U32.HI R8, RZ, 0x8, R40 ;  /* 0x00000008ff087819 */ /* 0x000fe40000011628 */
[----:B------:R-:W-:Y:S02]  /*cee40*/  SHF.R.U32.HI R4, RZ, 0x8, R9 ;  /* 0x00000008ff047819 */ /* 0x000fe40000011609 */
[----:B------:R-:W-:Y:S02]  /*cee50*/  LOP3.LUT R8, R8, 0xffff, RZ, 0xc0, !PT ;  /* 0x0000ffff08087812 */ /* 0x000fe400078ec0ff */
[----:B------:R-:W-:-:S04]  /*cee60*/  LOP3.LUT R4, R4, 0xffff, RZ, 0xc0, !PT ;  /* 0x0000ffff04047812 */ /* 0x000fc800078ec0ff */
[----:B------:R-:W-:Y:S01]  /*cee70*/  PRMT R8, R8, 0x3340, R4 ;  /* 0x0000334008087816 */ /* 0x000fe20000000004 */
[----:B------:R0:W-:Y:S04]  /*cee80*/  STL [R1+0x1da8], R41 ;  /* 0x001da82901007387 */ /* 0x0001e80000100800 */
[----:B------:R-:W-:Y:S01]  /*cee90*/  STL [R1+0x444], R8 ;  /* 0x0004440801007387 */ /* 0x000fe20000100800 */
[----:B0-----:R-:W-:-:S03]  /*ceea0*/  LOP3.LUT R41, R49, 0xffff, RZ, 0xc0, !PT ;  /* 0x0000ffff31297812 */ /* 0x001fc600078ec0ff */
[----:B------:R-:W2:Y:S01]  /*ceeb0*/  LDL.LU R49, [R1+0x5924] ;  /* 0x0059240001317983 */ /* 0x000ea20000300800 */
[----:B------:R-:W-:-:S04]  /*ceec0*/  SHF.R.U32.HI R9, RZ, 0x8, R39 ;  /* 0x00000008ff097819 */ /* 0x000fc80000011627 */
[----:B------:R-:W-:-:S04]  /*ceed0*/  LOP3.LUT R9, R9, 0xffff, RZ, 0xc0, !PT ;  /* 0x0000ffff09097812 */ /* 0x000fc800078ec0ff */
[----:B------:R-:W-:Y:S02]  /*ceee0*/  PRMT R4, R9, 0x3340, R0 ;  /* 0x0000334009047816 */ /* 0x000fe40000000000 */
[----:B------:R-:W-:-:S03]  /*ceef0*/  LOP3.LUT R40, R50, 0xffff, RZ, 0xc0, !PT ;  /* 0x0000ffff32287812 */ /* 0x000fc600078ec0ff */
[----:B------:R0:W-:Y:S04]  /*cef00*/  STL [R1+0x12c], R4 ;  /* 0x00012c0401007387 */ /* 0x0001e80000100800 */
[----:B------:R-:W3:Y:S01]  /*cef10*/  LDL.LU R52, [R1+0x56c] ;  /* 0x00056c0001347983 */ /* 0x000ee20000300800 */
[----:B0-----:R-:W-:-:S03]  /*cef20*/  LOP3.LUT R4, R56, 0xffff, RZ, 0xc0, !PT ;  /* 0x0000ffff38047812 */ /* 0x001fc600078ec0ff */
[----:B------:R-:W4:Y:S04]  /*cef30*/  LDL.LU R56, [R1+0x4f0] ;  /* 0x0004f00001387983 */ /* 0x000f280000300800 */
[----:B------:R-:W4:Y:S01]  /*cef40*/  LDL.LU R50, [R1+0x5920] ;  /* 0x0059200001327983 */ /* 0x000f220000300800 */
[----:B------:R-:W-:-:S03]  /*cef50*/  PRMT R8, R41, 0x3340, R40 ;  /* 0x0000334029087816 */ /* 0x000fc60000000028 */
[----:B------:R0:W-:Y:S01]  /*cef60*/  STL [R1+0x4ca8], R4 ;  /* 0x004ca80401007387 */ /* 0x0001e20000100800 */
[----:B------:R-:W-:Y:S02]  /*cef70*/  LOP3.LUT R43, R46, 0xffff, RZ, 0xc0, !PT ;  /* 0x0000ffff2e2b7812 */ /* 0x000fe400078ec0ff */
[----:B------:R-:W-:Y:S02]  /*cef80*/  LOP3.LUT R39, R47, 0xffff, RZ, 0xc0, !PT ;  /* 0x0000ffff2f277812 */ /* 0x000fe400078ec0ff */
[----:B0-----:R-:W-:-:S04]  /*cef90*/  PRMT R4, R4, 0x3340, R0 ;  /* 0x0000334004047816 */ /* 0x001fc80000000000 */
[----:B------:R-:W-:Y:S01]  /*cefa0*/  PRMT R4, R8, 0x5410, R4 ;  /* 0x0000541008047816 */ /* 0x000fe20000000004 */
[----:B------:R-:W-:Y:S01]  /*cefb0*/  VIADD R3, R3, UR6 ;  /* 0x0000000603037c36 */ /* 0x000fe20008000000 */
[----:B------:R-:W-:Y:S01]  /*cefc0*/  SHF.R.U32.HI R41, RZ, 0x8, R41 ;  /* 0x00000008ff297819 */ /* 0x000fe20000011629 */
[----:B------:R-:W-:Y:S02]  /*cefd0*/  ULDC UR6, c[0x0][0x248] ;  /* 0x0000920000067ab9 */ /* 0x000fe40000000800 */
[----:B------:R0:W-:Y:S01]  /*cefe0*/  STL [R1+0x23c8], R4 ;  /* 0x0023c80401007387 */ /* 0x0001e20000100800 */
[----:B------:R-:W-:Y:S02]  /*ceff0*/  IADD3 R46, P1, R3, R16, RZ ;  /* 0x00000010032e7210 */ /* 0x000fe40007f3e0ff */
[----:B0-----:R-:W-:Y:S02]  /*cf000*/  PRMT R4, R43, 0x3340, R0 ;  /* 0x000033402b047816 */ /* 0x001fe40000000000 */
[----:B--2---:R-:W-:-:S04]  /*cf010*/  LOP3.LUT R9, R49, 0xffff, RZ, 0xc0, !PT ;  /* 0x0000ffff31097812 */ /* 0x004fc800078ec0ff */
[----:B------:R-:W-:-:S04]  /*cf020*/  PRMT R8, R39, 0x3340, R9 ;  /* 0x0000334027087816 */ /* 0x000fc80000000009 */
[----:B------:R-:W-:Y:S02]  /*cf030*/  PRMT R8, R8, 0x5410, R4 ;  /* 0x0000541008087816 */ /* 0x000fe40000000004 */
[----:B------:R-:W-:-:S05]  /*cf040*/  SHF.R.S32.HI R4, RZ, 0x1f, R3 ;  /* 0x0000001fff047819 */ /* 0x000fca0000011403 */
[----:B------:R-:W-:Y:S01]  /*cf050*/  IMAD.X R47, R4, 0x1, R38, P1 ;  /* 0x00000001042f7824 */ /* 0x000fe200008e0626 */
[----:B------:R0:W-:Y:S01]  /*cf060*/  STL [R1+0x1d68], R8 ;  /* 0x001d680801007387 */ /* 0x0001e20000100800 */
[----:B------:R-:W-:-:S03]  /*cf070*/  SHF.R.U32.HI R49, RZ, 0x8, R39 ;  /* 0x00000008ff317819 */ /* 0x000fc60000011627 */
[----:B------:R1:W-:Y:S01]  /*cf080*/  STL.64 [R1+0xcb8], R46 ;  /* 0x000cb82e01007387 */ /* 0x0003e20000100a00 */
[----:B0-----:R-:W-:Y:S02]  /*cf090*/  SHF.R.U32.HI R8, RZ, 0x8, R40 ;  /* 0x00000008ff087819 */ /* 0x001fe40000011628 */
[----:B------:R-:W-:Y:S02]  /*cf0a0*/  LOP3.LUT R40, R41, 0xffff, RZ, 0xc0, !PT ;  /* 0x0000ffff29287812 */ /* 0x000fe400078ec0ff */
[----:B------:R-:W-:Y:S02]  /*cf0b0*/  LOP3.LUT R39, R8, 0xffff, RZ, 0xc0, !PT ;  /* 0x0000ffff08277812 */ /* 0x000fe400078ec0ff */
[----:B-1----:R-:W-:Y:S01]  /*cf0c0*/  SHF.R.U32.HI R46, RZ, 0x8, R9 ;  /* 0x00000008ff2e7819 */ /* 0x002fe20000011609 */
[----:B------:R-:W2:Y:S01]  /*cf0d0*/  LDL.LU R47, [R1+0x23b4] ;  /* 0x0023b400012f7983 */ /* 0x000ea20000300800 */
[----:B------:R-:W-:Y:S02]  /*cf0e0*/  LOP3.LUT R9, R49, 0xffff, RZ, 0xc0, !PT ;  /* 0x0000ffff31097812 */ /* 0x000fe400078ec0ff */
[----:B------:R-:W-:-:S02]  /*cf0f0*/  LOP3.LUT R8, R46, 0xffff, RZ, 0xc0, !PT ;  /* 0x0000ffff2e087812 */ /* 0x000fc400078ec0ff */
[----:B------:R-:W-:Y:S02]  /*cf100*/  PRMT R49, R40, 0x3340, R39 ;  /* 0x0000334028317816 */ /* 0x000fe40000000027 */
[----:B------:R-:W-:Y:S02]  /*cf110*/  PRMT R8, R9, 0x3340, R8 ;  /* 0x0000334009087816 */ /* 0x000fe40000000008 */
[----:B---3--:R-:W-:Y:S01]  /*cf120*/  LOP3.LUT R41, R52, 0xffff, RZ, 0xc0, !PT ;  /* 0x0000ffff34297812 */ /* 0x008fe200078ec0ff */
[----:B------:R0:W-:Y:S01]  /*cf130*/  STL [R1+0x5690], R49 ;  /* 0x0056903101007387 */ /* 0x0001e20000100800 */
[----:B----4-:R-:W-:Y:S02]  /*cf140*/  LOP3.LUT R40, R50, 0xffff, RZ, 0xc0, !PT ;  /* 0x0000ffff32287812 */ /* 0x010fe400078ec0ff */
[----:B------:R-:W-:-:S04]  /*cf150*/  LOP3.LUT R39, R56, 0xffff, RZ, 0xc0, !PT ;  /* 0x0000ffff38277812 */ /* 0x000fc800078ec0ff */
[----:B------:R-:W-:Y:S01]  /*cf160*/  PRMT R9, R41, 0x3340, R39 ;  /* 0x0000334029097816 */ /* 0x000fe20000000027 */
[----:B0-----:R-:W3:Y:S04]  /*cf170*/  LDL.LU R49, [R1+0x1dc8] ;  /* 0x001dc80001317983 */ /* 0x001ee80000300800 */
[----:B------:R0:W-:Y:S04]  /*cf180*/  STL [R1+0x440], R8 ;  /* 0x0004400801007387 */ /* 0x0001e80000100800 */
[----:B------:R-:W4:Y:S01]  /*cf190*/  LDL.LU R50, [R1+0x591c] ;  /* 0x00591c0001327983 */ /* 0x000f220000300800 */
[----:B0-----:R-:W-:-:S04]  /*cf1a0*/  PRMT R8, R40, 0x3340, R0 ;  /* 0x0000334028087816 */ /* 0x001fc80000000000 */
[----:B------:R-:W-:Y:S02]  /*cf1b0*/  PRMT R46, R9, 0x5410, R8 ;  /* 0x00005410092e7816 */ /* 0x000fe40000000008 */
[----:B------:R-:W-:-:S03]  /*cf1c0*/  IADD3 R8, P1, R3, R15, RZ ;  /* 0x0000000f03087210 */ /* 0x000fc60007f3e0ff */
[----:B------:R0:W-:Y:S02]  /*cf1d0*/  STL [R1+0x1d5c], R46 ;  /* 0x001d5c2e01007387 */ /* 0x0001e40000100800 */
[----:B------:R-:W-:Y:S02]  /*cf1e0*/  IMAD.X R9, R4, 0x1, R37, P1 ;  /* 0x0000000104097824 */ /* 0x000fe400008e0625 */
[----:B------:R-:W4:Y:S04]  /*cf1f0*/  LDL.LU R55, [R1+0x4d74] ;  /* 0x004d740001377983 */ /* 0x000f280000300800 */
[----:B0-----:R-:W4:Y:S04]  /*cf200*/  LDL.LU R46, [R1+0x1dd8] ;  /* 0x001dd800012e7983 */ /* 0x001f280000300800 */
[----:B------:R-:W4:Y:S04]  /*cf210*/  LDL.LU R52, [R1+0x23c0] ;  /* 0x0023c00001347983 */ /* 0x000f280000300800 */
[----:B------:R0:W-:Y:S04]  /*cf220*/  STL.64 [R1+0xcc0], R8 ;  /* 0x000cc00801007387 */ /* 0x0001e80000100a00 */
[----:B------:R-:W4:Y:S01]  /*cf230*/  LDL.LU R56, [R1+0x580] ;  /* 0x0005800001387983 */ /* 0x000f220000300800 */
[----:B0-----:R-:W-:-:S03]  /*cf240*/  SHF.R.U32.HI R9, RZ, 0x8, R41 ;  /* 0x00000008ff097819 */ /* 0x001fc60000011629 */
[----:B------:R-:W3:Y:S01]  /*cf250*/  LDL.LU R41, [R1+0x4d70] ;  /* 0x004d700001297983 */ /* 0x000ee20000300800 */
        /* <DEDUP_REMOVED lines=9> */
[----:B--2---:R-:W-:Y:S02]  /*cf2f0*/  LOP3.LUT R39, R47, 0xffff, RZ, 0xc0, !PT ;  /* 0x0000ffff2f277812 */ /* 0x004fe400078ec0ff */
[----:B---3--:R-:W-:Y:S02]  /*cf300*/  LOP3.LUT R40, R41, 0xffff, RZ, 0xc0, !PT ;  /* 0x0000ffff29287812 */ /* 0x008fe400078ec0ff */
[----:B------:R-:W-:Y:S02]  /*cf310*/  LOP3.LUT R41, R49, 0xffff, RZ, 0xc0, !PT ;  /* 0x0000ffff31297812 */ /* 0x000fe400078ec0ff */
[----:B0-----:R-:W-:-:S02]  /*cf320*/  PRMT R9, R40, 0x3340, R39 ;  /* 0x0000334028097816 */ /* 0x001fc40000000027 */
[----:B-1----:R-:W-:-:S04]  /*cf330*/  PRMT R8, R41, 0x3340, R0 ;  /* 0x0000334029087816 */ /* 0x002fc80000000000 */
        /* <DEDUP_REMOVED lines=8> */
[----:B------:R-:W-:Y:S02]  /*cf3c0*/  SHF.R.U32.HI R9, RZ, 0x8, R39 ;  /* 0x00000008ff097819 */ /* 0x000fe40000011627 */
[----:B------:R-:W-:Y:S02]  /*cf3d0*/  LOP3.LUT R8, R8, 0xffff, RZ, 0xc0, !PT ;  /* 0x0000ffff08087812 */ /* 0x000fe400078ec0ff */
[----:B------:R-:W-:-:S02]  /*cf3e0*/  LOP3.LUT R39, R40, 0xffff, RZ, 0xc0, !PT ;  /* 0x0000ffff28277812 */ /* 0x000fc400078ec0ff */
[----:B------:R-:W-:Y:S02]  /*cf3f0*/  LOP3.LUT R9, R9, 0xffff, RZ, 0xc0, !PT ;  /* 0x0000ffff09097812 */ /* 0x000fe400078ec0ff */
[----:B------:R-:W-:Y:S02]  /*cf400*/  PRMT R40, R8, 0x3340, R0 ;  /* 0x0000334008287816 */ /* 0x000fe40000000000 */
[----:B------:R-:W-:-:S03]  /*cf410*/  PRMT R8, R39, 0x3340, R9 ;  /* 0x0000334027087816 */ /* 0x000fc60000000009 */
[----:B------:R-:W-:Y:S04]  /*cf420*/  STL [R1+0x128], R40 ;  /* 0x0001282801007387 */ /* 0x000fe80000100800 */
[----:B------:R-:W3:Y:S04]  /*cf430*/  LDL.LU R47, [R1+0x2118] ;  /* 0x00211800012f7983 */ /* 0x000ee80000300800 */
[----:B------:R0:W-:Y:S02]  /*cf440*/  STL [R1+0x264], R8 ;  /* 0x0002640801007387 */ /* 0x0001e40000100800 */
[----:B0-----:R-:W-:-:S05]  /*cf450*/  IADD3 R8, P1, R3, R12, RZ ;  /* 0x0000000c03087210 */ /* 0x001fca0007f3e0ff */
[----:B------:R-:W-:-:S05]  /*cf460*/  IMAD.X R9, R4, 0x1, R11, P1 ;  /* 0x0000000104097824 */ /* 0x000fca00008e060b */
[----:B------:R0:W-:Y:S01]  /*cf470*/  STL.64 [R1+0xcc8], R8 ;  /* 0x000cc80801007387 */ /* 0x0001e20000100a00 */
[----:B----4-:R-:W-:Y:S02]  /*cf480*/  LOP3.LUT R40, R52, 0xffff, RZ, 0xc0, !PT ;  /* 0x0000ffff34287812 */ /* 0x010fe400078ec0ff */
[----:B0-----:R-:W-:-:S04]  /*cf490*/  SHF.R.U32.HI R8, RZ, 0x8, R41 ;  /* 0x00000008ff087819 */ /* 0x001fc80000011629 */
[----:B------:R-:W-:Y:S02]  /*cf4a0*/  LOP3.LUT R8, R8, 0xffff, RZ, 0xc0, !PT ;  /* 0x0000ffff08087812 */ /* 0x000fe400078ec0ff */
[----:B------:R-:W-:Y:S02]  /*cf4b0*/  LOP3.LUT R41, R55, 0xffff, RZ, 0xc0, !PT ;  /* 0x0000ffff37297812 */ /* 0x000fe400078ec0ff */
[----:B------:R-:W-:Y:S02]  /*cf4c0*/  PRMT R8, R8, 0x3340, R0 ;  /* 0x0000334008087816 */ /* 0x000fe40000000000 */
[----:B------:R-:W-:Y:S02]  /*cf4d0*/  LOP3.LUT R55, R46, 0xffff, RZ, 0xc0, !PT ;  /* 0x0000ffff2e377812 */ /* 0x000fe400078ec0ff */
[----:B------:R-:W-:Y:S01]  /*cf4e0*/  PRMT R9, R41, 0x3340, R40 ;  /* 0x0000334029097816 */ /* 0x000fe20000000028 */
[----:B------:R0:W-:Y:S01]  /*cf4f0*/  STL [R1+0x134], R8 ;  /* 0x0001340801007387 */ /* 0x0001e20000100800 */
[----:B------:R-:W-:-:S03]  /*cf500*/  LOP3.LUT R43, R56, 0xffff, RZ, 0xc0, !PT ;  /* 0x0000ffff382b7812 */ /* 0x000fc600078ec0ff */
[----:B------:R-:W4:Y:S04]  /*cf510*/  LDL.LU R46, [R1+0x4e78] ;  /* 0x004e7800012e7983 */ /* 0x000f280000300800 */
[----:B------:R-:W4:Y:S01]  /*cf520*/  LDL.LU R52, [R1+0x4e1c] ;  /* 0x004e1c0001347983 */ /* 0x000f220000300800 */
[----:B0-----:R-:W-:-:S04]  /*cf530*/  PRMT R8, R55, 0x3340, R0 ;  /* 0x0000334037087816 */ /* 0x001fc80000000000 */
[----:B------:R-:W-:Y:S02]  /*cf540*/  PRMT R8, R9, 0x5410, R8 ;  /* 0x0000541009087816 */ /* 0x000fe40000000008 */
[----:B------:R-:W-:-:S03]  /*cf550*/  SHF.R.U32.HI R9, RZ, 0x8, R41 ;  /* 0x00000008ff097819 */ /* 0x000fc60000011629 */
[----:B------:R0:W-:Y:S04]  /*cf560*/  STL [R1+0x88c], R8 ;  /* 0x00088c0801007387 */ /* 0x0001e80000100800 */
[----:B------:R-:W4:Y:S04]  /*cf570*/  LDL.LU R56, [R1+0x4e40] ;  /* 0x004e400001387983 */ /* 0x000f280000300800 */
[----:B------:R-:W4:Y:S01]  /*cf580*/  LDL.LU R41, [R1+0x4d54] ;  /* 0x004d540001297983 */ /* 0x000f220000300800 */
[----:B------:R-:W-:Y:S02]  /*cf590*/  LOP3.LUT R39, R50, 0xffff, RZ, 0xc0, !PT ;  /* 0x0000ffff32277812 */ /* 0x000fe400078ec0ff */
[----:B------:R-:W-:-:S02]  /*cf5a0*/  SHF.R.U32.HI R50, RZ, 0x8, R43 ;  /* 0x00000008ff327819 */ /* 0x000fc4000001162b */
        /* <DEDUP_REMOVED lines=11> */
[----:B0-----:R-:W4:Y:S01]  /*cf660*/  LDL.LU R50, [R1+0x4e24] ;  /* 0x004e240001327983 */ /* 0x001f220000300800 */
[----:B--2---:R-:W-:-:S04]  /*cf670*/  LOP3.LUT R40, R49, 0xffff, RZ, 0xc0, !PT ;  /* 0x0000ffff31287812 */ /* 0x004fc800078ec0ff */
[----:B-1----:R-:W-:Y:S02]  /*cf680*/  PRMT R8, R40, 0x3340, R0 ;  /* 0x0000334028087816 */ /* 0x002fe40000000000 */
[----:B---3--:R-:W-:Y:S02]  /*cf690*/  LOP3.LUT R39, R47, 0xffff, RZ, 0xc0, !PT ;  /* 0x0000ffff2f277812 */ /* 0x008fe400078ec0ff */
[----:B------:R-:W2:Y:S01]  /*cf6a0*/  LDL.LU R47, [R1+0x4e48] ;  /* 0x004e4800012f7983 */ /* 0x000ea20000300800 */
[----:B----4-:R-:W-:-:S04]  /*cf6b0*/  LOP3.LUT R41, R41, 0xffff, RZ, 0xc0, !PT ;  /* 0x0000ffff29297812 */ /* 0x010fc800078ec0ff */
[----:B------:R-:W-:-:S04]  /*cf6c0*/  PRMT R9, R41, 0x3340, R39 ;  /* 0x0000334029097816 */ /* 0x000fc80000000027 */
[----:B------:R-:W-:-:S05]  /*cf6d0*/  PRMT R8, R9, 0x5410, R8 ;  /* 0x0000541009087816 */ /* 0x000fca0000000008 */
[----:B------:R0:W-:Y:S02]  /*cf6e0*/  STL [R1+0x85c], R8 ;  /* 0x00085c0801007387 */ /* 0x0001e40000100800 */
[----:B0-----:R-:W-:-:S05]  /*cf6f0*/  IADD3 R8, P1, R3, R10, RZ ;  /* 0x0000000a03087210 */ /* 0x001fca0007f3e0ff */
[----:B------:R-:W-:-:S05]  /*cf700*/  IMAD.X R9, R4, 0x1, R7, P1 ;  /* 0x0000000104097824 */ /* 0x000fca00008e0607 */
        /* <DEDUP_REMOVED lines=9> */
[----:B------:R-:W-:Y:S02]  /*cf7a0*/  PRMT R8, R39, 0x3340, R0 ;  /* 0x0000334027087816 */ /* 0x000fe40000000000 */
[----:B------:R-:W-:Y:S02]  /*cf7b0*/  LOP3.LUT R40, R46, 0xffff, RZ, 0xc0, !PT ;  /* 0x0000ffff2e287812 */ /* 0x000fe400078ec0ff */
[----:B------:R-:W-:Y:S02]  /*cf7c0*/  LOP3.LUT R46, R52, 0xffff, RZ, 0xc0, !PT ;  /* 0x0000ffff342e7812 */ /* 0x000fe400078ec0ff */
[----:B------:R-:W-:Y:S01]  /*cf7d0*/  LOP3.LUT R39, R56, 0xffff, RZ, 0xc0, !PT ;  /* 0x0000ffff38277812 */ /* 0x000fe200078ec0ff */
[----:B------:R0:W-:Y:S04]  /*cf7e0*/  STL [R1+0x438], R9 ;  /* 0x0004380901007387 */ /* 0x0001e80000100800 */
[----:B------:R1:W-:Y:S04]  /*cf7f0*/  STL [R1+0x14c], R8 ;  /* 0x00014c0801007387 */ /* 0x0003e80000100800 */
[----:B------:R-:W4:Y:S01]  /*cf800*/  LDL.LU R49, [R1+0x4e6c] ;  /* 0x004e6c0001317983 */ /* 0x000f220000300800 */
[----:B0-----:R-:W-:-:S03]  /*cf810*/  PRMT R9, R40, 0x3340, R39 ;  /* 0x0000334028097816 */ /* 0x001fc60000000027 */
[----:B------:R-:W4:Y:S01]  /*cf820*/  LDL.LU R52, [R1+0x4e00] ;  /* 0x004e000001347983 */ /* 0x000f220000300800 */
[----:B-1----:R-:W-:-:S04]  /*cf830*/  PRMT R8, R46, 0x3340, R0 ;  /* 0x000033402e087816 */ /* 0x002fc80000000000 */
        /* <DEDUP_REMOVED lines=8> */
[----:B------:R-:W-:Y:S01]  /*cf8c0*/  SHF.R.U32.HI R9, RZ, 0x8, R39 ;  /* 0x00000008ff097819 */ /* 0x000fe20000011627 */
[----:B------:R-:W4:Y:S01]  /*cf8d0*/  LDL.LU R55, [R1+0x5918] ;  /* 0x0059180001377983 */ /* 0x000f220000300800 */
[----:B------:R-:W-:Y:S02]  /*cf8e0*/  LOP3.LUT R8, R8, 0xffff, RZ, 0xc0, !PT ;  /* 0x0000ffff08087812 */ /* 0x000fe400078ec0ff */
[----:B------:R-:W-:Y:S02]  /*cf8f0*/  LOP3.LUT R39, R40, 0xffff, RZ, 0xc0, !PT ;  /* 0x0000ffff28277812 */ /* 0x000fe400078ec0ff */
[----:B------:R-:W-:-:S02]  /*cf900*/  LOP3.LUT R9, R9, 0xffff, RZ, 0xc0, !PT ;  /* 0x0000ffff09097812 */ /* 0x000fc400078ec0ff */
[--C-:B------:R-:W-:Y:S02]  /*cf910*/  PRMT R40, R8, 0x3340, R0.reuse ;  /* 0x0000334008287816 */ /* 0x100fe40000000000 */
[----:B------:R-:W-:Y:S02]  /*cf920*/  PRMT R8, R39, 0x3340, R9 ;  /* 0x0000334027087816 */ /* 0x000fe40000000009 */
[----:B------:R-:W-:Y:S01]  /*cf930*/  LOP3.LUT R39, R50, 0xffff, RZ, 0xc0, !PT ;  /* 0x0000ffff32277812 */ /* 0x000fe200078ec0ff */
[----:B------:R-:W-:Y:S04]  /*cf940*/  STL [R1+0x13c], R40 ;  /* 0x00013c2801007387 */ /* 0x000fe80000100800 */
[----:B------:R0:W-:Y:S04]  /*cf950*/  STL [R1+0x430], R8 ;  /* 0x0004300801007387 */ /* 0x0001e80000100800 */
[----:B------:R-:W4:Y:S01]  /*cf960*/  LDL.LU R50, [R1+0x4e08] ;  /* 0x004e080001327983 */ /* 0x000f220000300800 */
[----:B0-----:R-:W-:-:S02]  /*cf970*/  PRMT R8, R39, 0x3340, R0 ;  /* 0x0000334027087816 */ /* 0x001fc40000000000 */
[----:B--2---:R-:W-:Y:S02]  /*cf980*/  LOP3.LUT R40, R47, 0xffff, RZ, 0xc0, !PT ;  /* 0x0000ffff2f287812 */ /* 0x004fe400078ec0ff */
[----:B------:R-:W2:Y:S01]  /*cf990*/  LDL.LU R47, [R1+0x4e3c] ;  /* 0x004e3c00012f7983 */ /* 0x000ea20000300800 */
[----:B---3--:R-:W-:-:S04]  /*cf9a0*/  LOP3.LUT R41, R41, 0xffff, RZ, 0xc0, !PT ;  /* 0x0000ffff29297812 */ /* 0x008fc800078ec0ff */
        /* <DEDUP_REMOVED lines=15> */
[----:B----4-:R-:W-:Y:S02]  /*cfaa0*/  LOP3.LUT R40, R49, 0xffff, RZ, 0xc0, !PT ;  /* 0x0000ffff31287812 */ /* 0x010fe400078ec0ff */
        /* <DEDUP_REMOVED lines=9> */
[----:B------:R0:W-:Y:S02]  /*cfb40*/  STL [R1+0x83c], R8 ;  /* 0x00083c0801007387 */ /* 0x0001e40000100800 */
        /* <DEDUP_REMOVED lines=21> */
[----:B------:R-:W-:Y:S02]  /*cfca0*/  PRMT R9, R9, 0x5410, R8 ;  /* 0x0000541009097816 */ /* 0x000fe40000000008 */
[----:B------:R-:W-:-:S03]  /*cfcb0*/  IADD3 R8, P1, R3, R32, RZ ;  /* 0x0000002003087210 */ /* 0x000fc60007f3e0ff */
[----:B------:R0:W-:Y:S02]  /*cfcc0*/  STL [R1+0x82c], R9 ;  /* 0x00082c0901007387 */ /* 0x0001e40000100800 */
[----:B0-----:R-:W-:-:S05]  /*cfcd0*/  IMAD.X R9, R4, 0x1, R31, P1 ;  /* 0x0000000104097824 */ /* 0x001fca00008e061f */
[----:B------:R0:W-:Y:S02]  /*cfce0*/  STL.64 [R1+0xc88], R8 ;  /* 0x000c880801007387 */ /* 0x0001e40000100a00 */
[----:B0-----:R-:W-:Y:S02]  /*cfcf0*/  SHF.R.U32.HI R9, RZ, 0x8, R41 ;  /* 0x00000008ff097819 */ /* 0x001fe40000011629 */
[----:B------:R-:W3:Y:S01]  /*cfd00*/  LDL.LU R41, [R1+0x3c0] ;  /* 0x0003c00001297983 */ /* 0x000ee20000300800 */
[----:B------:R-:W-:-:S03]  /*cfd10*/  SHF.R.U32.HI R8, RZ, 0x8, R40 ;  /* 0x00000008ff087819 */ /* 0x000fc60000011628 */
[----:B------:R-:W2:Y:S01]  /*cfd20*/  LDL.LU R40, [R1+0x338] ;  /* 0x0003380001287983 */ /* 0x000ea20000300800 */
[----:B------:R-:W-:Y:S02]  /*cfd30*/  SHF.R.U32.HI R39, RZ, 0x8, R39 ;  /* 0x00000008ff277819 */ /* 0x000fe40000011627 */
[----:B------:R-:W-:Y:S02]  /*cfd40*/  LOP3.LUT R9, R9, 0xffff, RZ, 0xc0, !PT ;  /* 0x0000ffff09097812 */ /* 0x000fe400078ec0ff */
[----:B------:R-:W-:Y:S02]  /*cfd50*/  LOP3.LUT R8, R8, 0xffff, RZ, 0xc0, !PT ;  /* 0x0000ffff08087812 */ /* 0x000fe400078ec0ff */
[----:B------:R-:W-:Y:S02]  /*cfd60*/  LOP3.LUT R39, R39, 0xffff, RZ, 0xc0, !PT ;  /* 0x0000ffff27277812 */ /* 0x000fe400078ec0ff */
[----:B------:R-:W-:Y:S02]  /*cfd70*/  PRMT R9, R9, 0x3340, R8 ;  /* 0x0000334009097816 */ /* 0x000fe40000000008 */
[----:B------:R-:W-:-:S02]  /*cfd80*/  PRMT R8, R39, 0x3340, R0 ;  /* 0x0000334027087816 */ /* 0x000fc40000000000 */
[----:B----4-:R-:W-:Y:S02]  /*cfd90*/  LOP3.LUT R56, R56, 0xffff, RZ, 0xc0, !PT ;  /* 0x0000ffff38387812 */ /* 0x010fe400078ec0ff */
        /* <DEDUP_REMOVED lines=15> */
[----:B------:R-:W2:Y:S01]  /*cfe90*/  LDL.LU R52, [R1+0x5910] ;  /* 0x0059100001347983 */ /* 0x000ea20000300800 */
[----:B------:R-:W-:Y:S02]  /*cfea0*/  LOP3.LUT R8, R8, 0xffff, RZ, 0xc0, !PT ;  /* 0x0000ffff08087812 */ /* 0x000fe400078ec0ff */
[----:B------:R-:W-:Y:S02]  /*cfeb0*/  LOP3.LUT R39, R40, 0xffff, RZ, 0xc0, !PT ;  /* 0x0000ffff28277812 */ /* 0x000fe400078ec0ff */
[----:B------:R-:W-:-:S02]  /*cfec0*/  LOP3.LUT R9, R9, 0xffff, RZ, 0xc0, !PT ;  /* 0x0000ffff09097812 */ /* 0x000fc400078ec0ff */
[----:B------:R-:W-:Y:S02]  /*cfed0*/  PRMT R40, R8, 0x3340, R0 ;  /* 0x0000334008287816 */ /* 0x000fe40000000000 */
[----:B------:R-:W-:Y:S02]  /*cfee0*/  PRMT R8, R39, 0x3340, R9 ;  /* 0x0000334027087816 */ /* 0x000fe40000000009 */
[----:B---3--:R-:W-:Y:S01]  /*cfef0*/  LOP3.LUT R41, R41, 0xffff, RZ, 0xc0, !PT ;  /* 0x0000ffff29297812 */ /* 0x008fe200078ec0ff */
[----:B------:R0:W-:Y:S01]  /*cff00*/  STL [R1+0x150], R40 ;  /* 0x0001502801007387 */ /* 0x0001e20000100800 */
[----:B------:R-:W-:-:S03]  /*cff10*/  LOP3.LUT R39, R47, 0xffff, RZ, 0xc0, !PT ;  /* 0x0000ffff2f277812 */ /* 0x000fc600078ec0ff */
[----:B------:R1:W-:Y:S01]  /*cff20*/  STL [R1+0x428], R8 ;  /* 0x0004280801007387 */ /* 0x0003e20000100800 */
[----:B------:R-:W-:Y:S02]  /*cff30*/  PRMT R9, R41, 0x3340, R39 ;  /* 0x0000334029097816 */ /* 0x000fe40000000027 */
[----:B0-----:R-:W-:Y:S02]  /*cff40*/  LOP3.LUT R40, R50, 0xffff, RZ, 0xc0, !PT ;  /* 0x0000ffff32287812 */ /* 0x001fe400078ec0ff */
[----:B------:R-:W3:Y:S02]  /*cff50*/  LDL.LU R50, [R1+0x300] ;  /* 0x0003000001327983 */ /* 0x000ee40000300800 */
[----:B-1----:R-:W-:Y:S02]  /*cff60*/  PRMT R8, R40, 0x3340, R0 ;  /* 0x0000334028087816 */ /* 0x002fe40000000000 */
[----:B------:R-:W3:Y:S02]  /*cff70*/  LDL.LU R47, [R1+0x2a4] ;  /* 0x0002a400012f7983 */ /* 0x000ee40000300800 */
[----:B------:R-:W-:-:S02]  /*cff80*/  PRMT R9, R9, 0x5410, R8 ;  /* 0x0000541009097816 */ /* 0x000fc40000000008 */
[----:B------:R-:W-:-:S03]  /*cff90*/  IADD3 R8, P1, R3, R28, RZ ;  /* 0x0000001c03087210 */ /* 0x000fc60007f3e0ff */
[----:B------:R0:W-:Y:S02]  /*cffa0*/  STL [R1+0x7ac], R9 ;  /* 0x0007ac0901007387 */ /* 0x0001e40000100800 */
[----:B0-----:R-:W-:-:S05]  /*cffb0*/  IMAD.X R9, R4, 0x1, R27, P1 ;  /* 0x0000000104097824 */ /* 0x001fca00008e061b */
[----:B------:R0:W-:Y:S02]  /*cffc0*/  STL.64 [R1+0xc78], R8 ;  /* 0x000c780801007387 */ /* 0x0001e40000100a00 */
[----:B0-----:R-:W-:Y:S02]  /*cffd0*/  SHF.R.U32.HI R9, RZ, 0x8, R41 ;  /* 0x00000008ff097819 */ /* 0x001fe40000011629 */
[----:B------:R-:W-:Y:S01]  /*cffe0*/  SHF.R.U32.HI R8, RZ, 0x8, R39 ;  /* 0x00000008ff087819 */ /* 0x000fe20000011627 */
[----:B------:R-:W3:Y:S01]  /*cfff0*/  LDL.LU R41, [R1+0x558] ;  /* 0x0005580001297983 */ /* 0x000ee20000300800 */
[----:B------:R-:W-:-:S03]  /*d0000*/  SHF.R.U32.HI R39, RZ, 0x8, R40 ;  /* 0x00000008ff277819 */ /* 0x000fc60000011628 */
[----:B------:R-:W3:Y:S01]  /*d0010*/  LDL.LU R40, [R1+0x59c] ;  /* 0x00059c0001287983 */ /* 0x000ee20000300800 */
[----:B------:R-:W-:Y:S02]  /*d0020*/  LOP3.LUT R9, R9, 0xffff, RZ, 0xc0, !PT ;  /* 0x0000ffff09097812 */ /* 0x000fe400078ec0ff */
[----:B------:R-:W-:Y:S02]  /*d0030*/  LOP3.LUT R8, R8, 0xffff, RZ, 0xc0, !PT ;  /* 0x0000ffff08087812 */ /* 0x000fe400078ec0ff */
[----:B------:R-:W-:Y:S02]  /*d0040*/  LOP3.LUT R39, R39, 0xffff, RZ, 0xc0, !PT ;  /* 0x0000ffff27277812 */ /* 0x000fe400078ec0ff */
[----:B------:R-:W-:Y:S02]  /*d0050*/  PRMT R9, R9, 0x3340, R8 ;  /* 0x0000334009097816 */ /* 0x000fe40000000008 */
[--C-:B------:R-:W-:Y:S02]  /*d0060*/  PRMT R8, R39, 0x3340, R0.reuse ;  /* 0x0000334027087816 */ /* 0x100fe40000000000 */
[----:B----4-:R-:W-:Y:S01]  /*d0070*/  LOP3.LUT R49, R49, 0xffff, RZ, 0xc0, !PT ;  /* 0x0000ffff31317812 */ /* 0x010fe200078ec0ff */
[----:B------:R-:W-:Y:S04]  /*d0080*/  STL [R1+0x414], R9 ;  /* 0x0004140901007387 */ /* 0x000fe80000100800 */
[----:B------:R0:W-:Y:S02]  /*d0090*/  STL [R1+0x148], R8 ;  /* 0x0001480801007387 */ /* 0x0001e40000100800 */
[----:B0-----:R-:W-:-:S02]  /*d00a0*/  PRMT R8, R49, 0x3340, R0 ;  /* 0x0000334031087816 */ /* 0x001fc40000000000 */
[----:B--2---:R-:W-:Y:S02]  /*d00b0*/  LOP3.LUT R52, R52, 0xffff, RZ, 0xc0, !PT ;  /* 0x0000ffff34347812 */ /* 0x004fe400078ec0ff */
[----:B---3--:R-:W-:Y:S02]  /*d00c0*/  LOP3.LUT R39, R41, 0xffff, RZ, 0xc0, !PT ;  /* 0x0000ffff29277812 */ /* 0x008fe400078ec0ff */
        /* <DEDUP_REMOVED lines=12> */
[----:B------:R-:W-:Y:S02]  /*d0190*/  LOP3.LUT R39, R40, 0xffff, RZ, 0xc0, !PT ;  /* 0x0000ffff28277812 */ /* 0x000fe400078ec0ff */
[----:B------:R-:W-:-:S02]  /*d01a0*/  LOP3.LUT R9, R9, 0xffff, RZ, 0xc0, !PT ;  /* 0x0000ffff09097812 */ /* 0x000fc400078ec0ff */
[--C-:B------:R-:W-:Y:S02]  /*d01b0*/  PRMT R41, R8, 0x3340, R0.reuse ;  /* 0x0000334008297816 */ /* 0x100fe40000000000 */
[----:B------:R-:W-:Y:S02]  /*d01c0*/  PRMT R8, R39, 0x3340, R9 ;  /* 0x0000334027087816 */ /* 0x000fe40000000009 */
[----:B------:R-:W-:Y:S02]  /*d01d0*/  LOP3.LUT R40, R50, 0xffff, RZ, 0xc0, !PT ;  /* 0x0000ffff32287812 */ /* 0x000fe400078ec0ff */
[----:B------:R-:W-:Y:S01]  /*d01e0*/  LOP3.LUT R39, R47, 0xffff, RZ, 0xc0, !PT ;  /* 0x0000ffff2f277812 */ /* 0x000fe200078ec0ff */
[----:B------:R-:W-:Y:S03]  /*d01f0*/  STL [R1+0x144], R41 ;  /* 0x0001442901007387 */ /* 0x000fe60000100800 */
[----:B------:R-:W-:Y:S01]  /*d0200*/  PRMT R9, R40, 0x3340, R39 ;  /* 0x0000334028097816 */ /* 0x000fe20000000027 */
[----:B------:R0:W-:Y:S04]  /*d0210*/  STL [R1+0x404], R8 ;  /* 0x0004040801007387 */ /* 0x0001e80000100800 */
[----:B------:R-:W3:Y:S01]  /*d0220*/  LDL.LU R47, [R1+0x4b0] ;  /* 0x0004b000012f7983 */ /* 0x000ee20000300800 */
        /* <DEDUP_REMOVED lines=9> */
[----:B------:R-:W-:Y:S02]  /*d02c0*/  LOP3.LUT R8, R8, 0xffff, RZ, 0xc0, !PT ;  /* 0x0000ffff08087812 */ /* 0x000fe400078ec0ff */
[----:B------:R-:W-:Y:S02]  /*d02d0*/  IADD3 R40, P1, R3, R22, RZ ;  /* 0x0000001603287210 */ /* 0x000fe40007f3e0ff */
[----:B------:R-:W-:Y:S02]  /*d02e0*/  PRMT R8, R9, 0x3340, R8 ;  /* 0x0000334009087816 */ /* 0x000fe40000000008 */
[--C-:B------:R-:W-:Y:S01]  /*d02f0*/  PRMT R39, R60, 0x3340, R0.reuse ;  /* 0x000033403c277816 */ /* 0x100fe20000000000 */
[----:B------:R-:W-:Y:S01]  /*d0300*/  IMAD.X R41, R4, 0x1, R21, P1 ;  /* 0x0000000104297824 */ /* 0x000fe200008e0615 */
[----:B------:R-:W-:Y:S01]  /*d0310*/  IADD3 R60, P1, R3, R20, RZ ;  /* 0x00000014033c7210 */ /* 0x000fe20007f3e0ff */
[----:B------:R-:W-:Y:S01]  /*d0320*/  STL [R1+0x3fc], R8 ;  /* 0x0003fc0801007387 */ /* 0x000fe20000100800 */
[----:B------:R-:W-:-:S03]  /*d0330*/  PRMT R9, R58, 0x3340, R0 ;  /* 0x000033403a097816 */ /* 0x000fc60000000000 */
[----:B------:R-:W4:Y:S04]  /*d0340*/  LDL.LU R58, [R1+0x5908] ;  /* 0x00590800013a7983 */ /* 0x000f280000300800 */
[----:B------:R0:W-:Y:S02]  /*d0350*/  STL.64 [R1+0xc68], R40 ;  /* 0x000c682801007387 */ /* 0x0001e40000100a00 */
[----:B0-----:R-:W-:Y:S01]  /*d0360*/  PRMT R41, R61, 0x3340, R53 ;  /* 0x000033403d297816 */ /* 0x001fe20000000035 */
[----:B------:R-:W-:Y:S01]  /*d0370*/  IMAD.X R61, R4, 0x1, R19, P1 ;  /* 0x00000001043d7824 */ /* 0x000fe200008e0613 */
[----:B------:R-:W2:Y:S01]  /*d0380*/  LDL.LU R53, [R1+0x5904] ;  /* 0x0059040001357983 */ /* 0x000ea20000300800 */
[----:B------:R-:W-:-:S03]  /*d0390*/  PRMT R40, R48, 0x3340, R0 ;  /* 0x0000334030287816 */ /* 0x000fc60000000000 */
[----:B------:R-:W4:Y:S04]  /*d03a0*/  LDL.LU R48, [R1+0x5900] ;  /* 0x0059000001307983 */ /* 0x000f280000300800 */
[----:B------:R-:W4:Y:S04]  /*d03b0*/  LDL.LU R50, [R1+0x4ac] ;  /* 0x0004ac0001327983 */ /* 0x000f280000300800 */
[----:B------:R0:W-:Y:S01]  /*d03c0*/  STL.64 [R1+0xc50], R60 ;  /* 0x000c503c01007387 */ /* 0x0001e20000100a00 */
[----:B------:R-:W-:Y:S02]  /*d03d0*/  SHF.R.U32.HI R8, RZ, 0x8, R49 ;  /* 0x00000008ff087819 */ /* 0x000fe40000011631 */
[----:B0-----:R-:W-:-:S05]  /*d03e0*/  IADD3 R60, P1, R3, R18, RZ ;  /* 0x00000012033c7210 */ /* 0x001fca0007f3e0ff */
[----:B------:R-:W-:Y:S01]  /*d03f0*/  IMAD.X R61, R4, 0x1, R17, P1 ;  /* 0x00000001043d7824 */ /* 0x000fe200008e0611 */
[----:B------:R-:W-:Y:S02]  /*d0400*/  SHF.R.U32.HI R4, RZ, 0x8, R52 ;  /* 0x00000008ff047819 */ /* 0x000fe40000011634 */
[----:B------:R-:W-:Y:S02]  /*d0410*/  LOP3.LUT R8, R8, 0xffff, RZ, 0xc0, !PT ;  /* 0x0000ffff08087812 */ /* 0x000fe400078ec0ff */
[----:B------:R-:W-:Y:S01]  /*d0420*/  LOP3.LUT R4, R4, 0xffff, RZ, 0xc0, !PT ;  /* 0x0000ffff04047812 */ /* 0x000fe200078ec0ff */
[----:B------:R0:W-:Y:S01]  /*d0430*/  STL.64 [R1+0xc60], R60 ;  /* 0x000c603c01007387 */ /* 0x0001e20000100a00 */
[----:B------:R-:W-:Y:S02]  /*d0440*/  LOP3.LUT R52, R46, 0xffff, RZ, 0xc0, !PT ;  /* 0x0000ffff2e347812 */ /* 0x000fe400078ec0ff */
[--C-:B------:R-:W-:Y:S02]  /*d0450*/  PRMT R49, R4, 0x3340, R0.reuse ;  /* 0x0000334004317816 */ /* 0x100fe40000000000 */
[--C-:B------:R-:W-:Y:S01]  /*d0460*/  PRMT R4, R8, 0x3340, R0.reuse ;  /* 0x0000334008047816 */ /* 0x100fe20000000000 */
[----:B0-----:R-:W4:Y:S04]  /*d0470*/  LDL.LU.64 R60, [R1+0x58f8] ;  /* 0x0058f800013c7983 */ /* 0x001f280000300a00 */
[----:B------:R-:W-:Y:S04]  /*d0480*/  STL [R1+0x140], R49 ;  /* 0x0001403101007387 */ /* 0x000fe80000100800 */
[----:B------:R0:W-:Y:S04]  /*d0490*/  STL [R1+0x138], R4 ;  /* 0x0001380401007387 */ /* 0x0001e80000100800 */
[----:B------:R1:W-:Y:S01]  /*d04a0*/  STL [R1+0x57e0], R52 ;  /* 0x0057e03401007387 */ /* 0x0003e20000100800 */
[----:B0-----:R-:W-:-:S03]  /*d04b0*/  PRMT R4, R52, 0x3340, R0 ;  /* 0x0000334034047816 */ /* 0x001fc60000000000 */
[----:B-1----:R-:W4:Y:S01]  /*d04c0*/  LDL.LU R52, [R1+0x4b4] ;  /* 0x0004b40001347983 */ /* 0x002f220000300800 */
[----:B------:R-:W-:Y:S01]  /*d04d0*/  VIADD R3, R3, UR6 ;  /* 0x0000000603037c36 */ /* 0x000fe20008000000 */
[----:B------:R-:W-:Y:S02]  /*d04e0*/  ULDC UR6, c[0x0][0x248] ;  /* 0x0000920000067ab9 */ /* 0x000fe40000000800 */
[----:B------:R-:W4:Y:S01]  /*d04f0*/  LDL.LU R49, [R1+0x4a8] ;  /* 0x0004a80001317983 */ /* 0x000f220000300800 */
[----:B---3--:R-:W-:Y:S02]  /*d0500*/  LOP3.LUT R46, R47, 0xffff, RZ, 0xc0, !PT ;  /* 0x0000ffff2f2e7812 */ /* 0x008fe400078ec0ff */
[----:B--2---:R-:W-:Y:S02]  /*d0510*/  LOP3.LUT R53, R53, 0xffff, RZ, 0xc0, !PT ;  /* 0x0000ffff35357812 */ /* 0x004fe400078ec0ff */
[----:B----4-:R-:W-:-:S04]  /*d0520*/  LOP3.LUT R48, R48, 0xffff, RZ, 0xc0, !PT ;  /* 0x0000ffff30307812 */ /* 0x010fc800078ec0ff */
[----:B------:R-:W-:-:S04]  /*d0530*/  PRMT R8, R48, 0x3340, R53 ;  /* 0x0000334030087816 */ /* 0x000fc80000000035 */
[----:B------:R-:W-:-:S05]  /*d0540*/  PRMT R4, R8, 0x5410, R4 ;  /* 0x0000541008047816 */ /* 0x000fca0000000004 */
[----:B------:R0:W-:Y:S04]  /*d0550*/  STL [R1+0x2038], R4 ;  /* 0x0020380401007387 */ /* 0x0001e80000100800 */
[----:B------:R1:W-:Y:S01]  /*d0560*/  STL [R1+0x4c84], R46 ;  /* 0x004c842e01007387 */ /* 0x0003e20000100800 */
[----:B0-----:R-:W-:-:S04]  /*d0570*/  PRMT R4, R46, 0x3340, R0 ;  /* 0x000033402e047816 */ /* 0x001fc80000000000 */
[----:B------:R-:W-:Y:S02]  /*d0580*/  PRMT R8, R43, 0x5410, R4 ;  /* 0x000054102b087816 */ /* 0x000fe40000000004 */
[----:B------:R-:W-:Y:S02]  /*d0590*/  SHF.R.S32.HI R4, RZ, 0x1f, R3 ;  /* 0x0000001fff047819 */ /* 0x000fe40000011403 */
[----:B-1----:R-:W-:Y:S01]  /*d05a0*/  IADD3 R46, P1, R3, R16, RZ ;  /* 0x00000010032e7210 */ /* 0x002fe20007f3e0ff */
[----:B------:R-:W-:Y:S04]  /*d05b0*/  STL [R1+0x2040], R8 ;  /* 0x0020400801007387 */ /* 0x000fe80000100800 */
[----:B------:R-:W-:-:S05]  /*d05c0*/  IMAD.X R47, R4, 0x1, R38, P1 ;  /* 0x00000001042f7824 */ /* 0x000fca00008e0626 */
[----:B------:R0:W-:Y:S01]  /*d05d0*/  STL.64 [R1+0xc40], R46 ;  /* 0x000c402e01007387 */ /* 0x0001e20000100a00 */
[----:B------:R-:W-:-:S03]  /*d05e0*/  PRMT R43, R59, 0x5410, R9 ;  /* 0x000054103b2b7816 */ /* 0x000fc60000000009 */
[----:B0-----:R-:W2:Y:S01]  /*d05f0*/  LDL.LU.64 R46, [R1+0x58f0] ;  /* 0x0058f000012e7983 */ /* 0x001ea20000300a00 */
[----:B------:R-:W-:-:S05]  /*d0600*/  LOP3.LUT R8, R52, 0xffff, RZ, 0xc0, !PT ;  /* 0x0000ffff34087812 */ /* 0x000fca00078ec0ff */
[----:B------:R0:W-:Y:S04]  /*d0610*/  STL [R1+0x4c80], R8 ;  /* 0x004c800801007387 */ /* 0x0001e80000100800 */
[----:B------:R-:W3:Y:S01]  /*d0620*/  LDL.LU R59, [R1+0x58e8] ;  /* 0x0058e800013b7983 */ /* 0x000ee20000300800 */
[----:B0-----:R-:W-:-:S04]  /*d0630*/  PRMT R8, R8, 0x3340, R0 ;  /* 0x0000334008087816 */ /* 0x001fc80000000000 */
[----:B------:R-:W-:Y:S02]  /*d0640*/  PRMT R41, R41, 0x5410, R8 ;  /* 0x0000541029297816 */ /* 0x000fe40000000008 */
[----:B------:R-:W-:Y:S01]  /*d0650*/  IADD3 R8, P1, R3, R15, RZ ;  /* 0x0000000f03087210 */ /* 0x000fe20007f3e0ff */
[----:B------:R-:W-:Y:S04]  /*d0660*/  STL [R1+0x2118], R43 ;  /* 0x0021182b01007387 */ /* 0x000fe80000100800 */
[----:B------:R-:W-:Y:S01]  /*d0670*/  IMAD.X R9, R4, 0x1, R37, P1 ;  /* 0x0000000104097824 */ /* 0x000fe200008e0625 */
[----:B------:R-:W-:Y:S04]  /*d0680*/  STL [R1+0x238c], R41 ;  /* 0x00238c2901007387 */ /* 0x000fe80000100800 */
[----:B------:R0:W-:Y:S02]  /*d0690*/  STL.64 [R1+0xc48], R8 ;  /* 0x000c480801007387 */ /* 0x0001e40000100a00 */
[----:B0-----:R-:W-:-:S02]  /*d06a0*/  LOP3.LUT R9, R60, 0xffff, RZ, 0xc0, !PT ;  /* 0x0000ffff3c097812 */ /* 0x001fc400078ec0ff */
[----:B------:R-:W-:Y:S01]  /*d06b0*/  LOP3.LUT R8, R50, 0xffff, RZ, 0xc0, !PT ;  /* 0x0000ffff32087812 */ /* 0x000fe200078ec0ff */
[----:B------:R-:W4:Y:S04]  /*d06c0*/  LDL.LU R60, [R1+0x58e4] ;  /* 0x0058e400013c7983 */ /* 0x000f280000300800 */
[----:B------:R0:W-:Y:S04]  /*d06d0*/  STL [R1+0x4c88], R9 ;  /* 0x004c880901007387 */ /* 0x0001e80000100800 */
[----:B------:R1:W-:Y:S01]  /*d06e0*/  STL [R1+0x4c8c], R8 ;  /* 0x004c8c0801007387 */ /* 0x0003e20000100800 */
[----:B0-----:R-:W-:-:S02]  /*d06f0*/  PRMT R9, R9, 0x3340, R0 ;  /* 0x0000334009097816 */ /* 0x001fc40000000000 */
[----:B-1----:R-:W-:Y:S02]  /*d0700*/  PRMT R8, R8, 0x3340, R0 ;  /* 0x0000334008087816 */ /* 0x002fe40000000000 */
[----:B------:R-:W-:Y:S02]  /*d0710*/  PRMT R9, R45, 0x5410, R9 ;  /* 0x000054102d097816 */ /* 0x000fe40000000009 */
[----:B------:R-:W2:Y:S01]  /*d0720*/  LDL.LU R45, [R1+0x58e0] ;  /* 0x0058e000012d7983 */ /* 0x000ea20000300800 */
[----:B------:R-:W-:-:S03]  /*d0730*/  PRMT R8, R57, 0x5410, R8 ;  /* 0x0000541039087816 */ /* 0x000fc60000000008 */
[----:B------:R-:W2:Y:S04]  /*d0740*/  LDL.LU R57, [R1+0x58dc] ;  /* 0x0058dc0001397983 */ /* 0x000ea80000300800 */
[----:B------:R-:W-:Y:S04]  /*d0750*/  STL [R1+0x2178], R9 ;  /* 0x0021780901007387 */ /* 0x000fe80000100800 */
[----:B------:R-:W3:Y:S04]  /*d0760*/  LDL.LU R41, [R1+0x5f0] ;  /* 0x0005f00001297983 */ /* 0x000ee80000300800 */
[----:B------:R-:W4:Y:S04]  /*d0770*/  LDL.LU R43, [R1+0x504] ;  /* 0x00050400012b7983 */ /* 0x000f280000300800 */
[----:B------:R0:W-:Y:S04]  /*d0780*/  STL [R1+0x2398], R8 ;  /* 0x0023980801007387 */ /* 0x0001e80000100800 */
[----:B------:R-:W2:Y:S01]  /*d0790*/  LDL.LU R52, [R1+0x55c] ;  /* 0x00055c0001347983 */ /* 0x000ea20000300800 */
[----:B0-----:R-:W-:-:S05]  /*d07a0*/  IADD3 R8, P1, R3, R14, RZ ;  /* 0x0000000e03087210 */ /* 0x001fca0007f3e0ff */
[----:B------:R-:W-:-:S05]  /*d07b0*/  IMAD.X R9, R4, 0x1, R13, P1 ;  /* 0x0000000104097824 */ /* 0x000fca00008e060d */
[----:B------:R0:W-:Y:S02]  /*d07c0*/  STL.64 [R1+0xc30], R8 ;  /* 0x000c300801007387 */ /* 0x0001e40000100a00 */
[----:B0-----:R-:W-:Y:S02]  /*d07d0*/  LOP3.LUT R8, R55, 0xffff, RZ, 0xc0, !PT ;  /* 0x0000ffff37087812 */ /* 0x001fe400078ec0ff */
[----:B------:R-:W3:Y:S04]  /*d07e0*/  LDL.LU R55, [R1+0x58d8] ;  /* 0x0058d80001377983 */ /* 0x000ee80000300800 */
[----:B------:R0:W-:Y:S01]  /*d07f0*/  STL [R1+0x4c90], R8 ;  /* 0x004c900801007387 */ /* 0x0001e20000100800 */
[----:B------:R-:W-:-:S03]  /*d0800*/  PRMT R9, R54, 0x5410, R39 ;  /* 0x0000541036097816 */ /* 0x000fc60000000027 */
[----:B------:R-:W2:Y:S01]  /*d0810*/  LDL.LU R54, [R1+0x58d4] ;  /* 0x0058d40001367983 */ /* 0x000ea20000300800 */
[----:B0-----:R-:W-:-:S04]  /*d0820*/  PRMT R8, R8, 0x3340, R0 ;  /* 0x0000334008087816 */ /* 0x001fc80000000000 */
[----:B------:R-:W-:Y:S02]  /*d0830*/  PRMT R39, R61, 0x5410, R8 ;  /* 0x000054103d277816 */ /* 0x000fe40000000008 */
[----:B------:R-:W-:Y:S01]  /*d0840*/  IADD3 R8, P1, R3, R12, RZ ;  /* 0x0000000c03087210 */ /* 0x000fe20007f3e0ff */
[----:B------:R-:W2:Y:S04]  /*d0850*/  LDL.LU R61, [R1+0x58d0] ;  /* 0x0058d000013d7983 */ /* 0x000ea80000300800 */
[----:B------:R0:W-:Y:S04]  /*d0860*/  STL [R1+0x23a0], R9 ;  /* 0x0023a00901007387 */ /* 0x0001e80000100800 */
[----:B------:R-:W-:Y:S01]  /*d0870*/  STL [R1+0x23ac], R39 ;  /* 0x0023ac2701007387 */ /* 0x000fe20000100800 */
[----:B0-----:R-:W-:-:S05]  /*d0880*/  IMAD.X R9, R4, 0x1, R11, P1 ;  /* 0x0000000104097824 */ /* 0x001fca00008e060b */
[----:B------:R0:W-:Y:S02]  /*d0890*/  STL.64 [R1+0xc38], R8 ;  /* 0x000c380801007387 */ /* 0x0001e40000100a00 */
[----:B0-----:R-:W-:Y:S02]  /*d08a0*/  LOP3.LUT R9, R49, 0xffff, RZ, 0xc0, !PT ;  /* 0x0000ffff31097812 */ /* 0x001fe400078ec0ff */
[----:B---3--:R-:W-:Y:S02]  /*d08b0*/  LOP3.LUT R8, R55, 0xffff, RZ, 0xc0, !PT ;  /* 0x0000ffff37087812 */ /* 0x008fe400078ec0ff */
[----:B------:R-:W3:Y:S04]  /*d08c0*/  LDL.LU R55, [R1+0x58cc] ;  /* 0x0058cc0001377983 */ /* 0x000ee80000300800 */
[----:B------:R0:W-:Y:S04]  /*d08d0*/  STL [R1+0x4c94], R9 ;  /* 0x004c940901007387 */ /* 0x0001e80000100800 */
[----:B------:R1:W-:Y:S04]  /*d08e0*/  STL [R1+0x4c98], R8 ;  /* 0x004c980801007387 */ /* 0x0003e80000100800 */
[----:B------:R-:W3:Y:S01]  /*d08f0*/  LDL.LU R50, [R1+0x594] ;  /* 0x0005940001327983 */ /* 0x000ee20000300800 */
[----:B0-----:R-:W-:-:S02]  /*d0900*/  PRMT R9, R9, 0x3340, R0 ;  /* 0x0000334009097816 */ /* 0x001fc40000000000 */
[----:B-1----:R-:W-:Y:S02]  /*d0910*/  PRMT R8, R8, 0x3340, R0 ;  /* 0x0000334008087816 */ /* 0x002fe40000000000 */
[----:B------:R-:W-:Y:S02]  /*d0920*/  PRMT R9, R44, 0x5410, R9 ;  /* 0x000054102c097816 */ /* 0x000fe40000000009 */
[----:B------:R-:W-:-:S03]  /*d0930*/  PRMT R8, R2, 0x5410, R8 ;  /* 0x0000541002087816 */ /* 0x000fc60000000008 */
[----:B------:R-:W-:Y:S04]  /*d0940*/  STL [R1+0x23b4], R9 ;  /* 0x0023b40901007387 */ /* 0x000fe80000100800 */
[----:B------:R-:W3:Y:S04]  /*d0950*/  LDL.LU R49, [R1+0x540] ;  /* 0x0005400001317983 */ /* 0x000ee80000300800 */
[----:B------:R-:W3:Y:S04]  /*d0960*/  LDL.LU R2, [R1+0x4dec] ;  /* 0x004dec0001027983 */ /* 0x000ee80000300800 */
[----:B------:R0:W-:Y:S04]  /*d0970*/  STL [R1+0x23bc], R8 ;  /* 0x0023bc0801007387 */ /* 0x0001e80000100800 */
[----:B------:R-:W3:Y:S01]  /*d0980*/  LDL.LU R44, [R1+0x4d50] ;  /* 0x004d5000012c7983 */ /* 0x000ee20000300800 */
[----:B0-----:R-:W-:-:S05]  /*d0990*/  IADD3 R8, P1, R3, R10, RZ ;  /* 0x0000000a03087210 */ /* 0x001fca0007f3e0ff */
[----:B------:R-:W-:-:S05]  /*d09a0*/  IMAD.X R9, R4, 0x1, R7, P1 ;  /* 0x0000000104097824 */ /* 0x000fca00008e0607 */
[----:B------:R0:W-:Y:S02]  /*d09b0*/  STL.64 [R1+0xc20], R8 ;  /* 0x000c200801007387 */ /* 0x0001e40000100a00 */
[----:B0-----:R-:W-:Y:S02]  /*d09c0*/  SHF.R.U32.HI R9, RZ, 0x8, R48 ;  /* 0x00000008ff097819 */ /* 0x001fe40000011630 */
[----:B------:R-:W3:Y:S01]  /*d09d0*/  LDL.LU R48, [R1+0x4dac] ;  /* 0x004dac0001307983 */ /* 0x000ee20000300800 */
[----:B------:R-:W-:-:S03]  /*d09e0*/  SHF.R.U32.HI R8, RZ, 0x8, R53 ;  /* 0x00000008ff087819 */ /* 0x000fc60000011635 */
[----:B------:R-:W3:Y:S01]  /*d09f0*/  LDL.LU R53, [R1+0x58c8] ;  /* 0x0058c80001357983 */ /* 0x000ee20000300800 */
[----:B------:R-:W-:Y:S02]  /*d0a00*/  LOP3.LUT R9, R9, 0xffff, RZ, 0xc0, !PT ;  /* 0x0000ffff09097812 */ /* 0x000fe400078ec0ff */
[----:B------:R-:W-:Y:S02]  /*d0a10*/  LOP3.LUT R8, R8, 0xffff, RZ, 0xc0, !PT ;  /* 0x0000ffff08087812 */ /* 0x000fe400078ec0ff */
[----:B------:R-:W-:Y:S02]  /*d0a20*/  PRMT R39, R51, 0x5410, R40 ;  /* 0x0000541033277816 */ /* 0x000fe40000000028 */
[----:B------:R-:W-:Y:S02]  /*d0a30*/  PRMT R51, R9, 0x3340, R8 ;  /* 0x0000334009337816 */ /* 0x000fe40000000008 */
[----:B------:R-:W-:-:S03]  /*d0a40*/  LOP3.LUT R41, R41, 0xffff, RZ, 0xc0, !PT ;  /* 0x0000ffff29297812 */ /* 0x000fc600078ec0ff */
[----:B------:R-:W-:Y:S01]  /*d0a50*/  STL [R1+0x5698], R51 ;  /* 0x0056983301007387 */ /* 0x000fe20000100800 */
[----:B----4-:R-:W-:-:S03]  /*d0a60*/  LOP3.LUT R40, R43, 0xffff, RZ, 0xc0, !PT ;  /* 0x0000ffff2b287812 */ /* 0x010fc600078ec0ff */
[----:B------:R2:W-:Y:S01]  /*d0a70*/  STL [R1+0x23c0], R39 ;  /* 0x0023c02701007387 */ /* 0x0005e20000100800 */
[----:B------:R-:W-:Y:S02]  /*d0a80*/  PRMT R8, R40, 0x3340, R0 ;  /* 0x0000334028087816 */ /* 0x000fe40000000000 */
        /* <DEDUP_REMOVED lines=14> */
[----:B------:R-:W-:-:S03]  /*d0b70*/  PRMT R8, R39, 0x3340, R0 ;  /* 0x0000334027087816 */ /* 0x000fc60000000000 */
[----:B------:R-:W-:Y:S04]  /*d0b80*/  STL [R1+0x3f8], R9 ;  /* 0x0003f80901007387 */ /* 0x000fe80000100800 */
[----:B------:R0:W-:Y:S01]  /*d0b90*/  STL [R1+0x118], R8 ;  /* 0x0001180801007387 */ /* 0x0001e20000100800 */
[----:B---3--:R-:W-:Y:S02]  /*d0ba0*/  LOP3.LUT R40, R49, 0xffff, RZ, 0xc0, !PT ;  /* 0x0000ffff31287812 */ /* 0x008fe400078ec0ff */
[----:B------:R-:W-:Y:S02]  /*d0bb0*/  LOP3.LUT R52, R53, 0xffff, RZ, 0xc0, !PT ;  /* 0x0000ffff35347812 */ /* 0x000fe400078ec0ff */
[----:B------:R-:W2:Y:S04]  /*d0bc0*/  LDL.LU R53, [R1+0x58c4] ;  /* 0x0058c40001357983 */ /* 0x000ea80000300800 */
[----:B------:R-:W3:Y:S01]  /*d0bd0*/  LDL.LU R49, [R1+0x4df8] ;  /* 0x004df80001317983 */ /* 0x000ee20000300800 */
[----:B------:R-:W-:-:S02]  /*d0be0*/  LOP3.LUT R43, R50, 0xffff, RZ, 0xc0, !PT ;  /* 0x0000ffff322b7812 */ /* 0x000fc400078ec0ff */
[----:B0-----:R-:W-:Y:S02]  /*d0bf0*/  PRMT R8, R52, 0x3340, R0 ;  /* 0x0000334034087816 */ /* 0x001fe40000000000 */
[----:B------:R-:W-:Y:S02]  /*d0c00*/  PRMT R9, R43, 0x3340, R40 ;  /* 0x000033402b097816 */ /* 0x000fe40000000028 */
[----:B------:R-:W-:Y:S02]  /*d0c10*/  LOP3.LUT R41, R2, 0xffff, RZ, 0xc0, !PT ;  /* 0x0000ffff02297812 */ /* 0x000fe400078ec0ff */
[----:B------:R-:W-:Y:S02]  /*d0c20*/  LOP3.LUT R50, R44, 0xffff, RZ, 0xc0, !PT ;  /* 0x0000ffff2c327812 */ /* 0x000fe400078ec0ff */
[----:B------:R-:W-:Y:S01]  /*d0c30*/  LOP3.LUT R39, R48, 0xffff, RZ, 0xc0, !PT ;  /* 0x0000ffff30277812 */ /* 0x000fe200078ec0ff */
[----:B------:R-:W4:Y:S01]  /*d0c40*/  LDL.LU R44, [R1+0x4d6c] ;  /* 0x004d6c00012c7983 */ /* 0x000f220000300800 */
[----:B------:R-:W-:-:S02]  /*d0c50*/  PRMT R48, R9, 0x5410, R8 ;  /* 0x0000541009307816 */ /* 0x000fc40000000008 */
[----:B------:R-:W-:Y:S01]  /*d0c60*/  PRMT R8, R50, 0x3340, R0 ;  /* 0x0000334032087816 */ /* 0x000fe20000000000 */
[----:B------:R-:W4:Y:S01]  /*d0c70*/  LDL.LU R51, [R1+0x4dbc] ;  /* 0x004dbc0001337983 */ /* 0x000f220000300800 */
[----:B------:R-:W-:-:S03]  /*d0c80*/  PRMT R9, R41, 0x3340, R39 ;  /* 0x0000334029097816 */ /* 0x000fc60000000027 */
[----:B------:R-:W4:Y:S04]  /*d0c90*/  LDL.LU R2, [R1+0x598] ;  /* 0x0005980001027983 */ /* 0x000f280000300800 */
[----:B------:R0:W-:Y:S02]  /*d0ca0*/  STL [R1+0x70c], R48 ;  /* 0x00070c3001007387 */ /* 0x0001e40000100800 */
[----:B0-----:R-:W-:Y:S02]  /*d0cb0*/  PRMT R48, R9, 0x5410, R8 ;  /* 0x0000541009307816 */ /* 0x001fe40000000008 */
        /* <DEDUP_REMOVED lines=9> */
[----:B------:R-:W-:Y:S02]  /*d0d50*/  SHF.R.U32.HI R39, RZ, 0x8, R40 ;  /* 0x00000008ff277819 */ /* 0x000fe40000011628 */
[----:B------:R-:W-:Y:S02]  /*d0d60*/  PRMT R48, R9, 0x3340, R8 ;  /* 0x0000334009307816 */ /* 0x000fe40000000008 */
[----:B------:R-:W-:Y:S02]  /*d0d70*/  LOP3.LUT R40, R43, 0xffff, RZ, 0xc0, !PT ;  /* 0x0000ffff2b287812 */ /* 0x000fe400078ec0ff */
[----:B------:R-:W-:-:S02]  /*d0d80*/  LOP3.LUT R39, R39, 0xffff, RZ, 0xc0, !PT ;  /* 0x0000ffff27277812 */ /* 0x000fc400078ec0ff */
[----:B------:R-:W-:Y:S02]  /*d0d90*/  IADD3 R8, P1, R3, R34, RZ ;  /* 0x0000002203087210 */ /* 0x000fe40007f3e0ff */
[----:B------:R-:W-:-:S03]  /*d0da0*/  PRMT R39, R40, 0x3340, R39 ;  /* 0x0000334028277816 */ /* 0x000fc60000000027 */
[----:B------:R-:W-:Y:S02]  /*d0db0*/  IMAD.X R9, R4, 0x1, R33, P1 ;  /* 0x0000000104097824 */ /* 0x000fe400008e0621 */
[----:B------:R-:W-:Y:S04]  /*d0dc0*/  STL [R1+0x258], R39 ;  /* 0x0002582701007387 */ /* 0x000fe80000100800 */
[----:B------:R0:W-:Y:S02]  /*d0dd0*/  STL.64 [R1+0xc18], R8 ;  /* 0x000c180801007387 */ /* 0x0001e40000100a00 */
[----:B0-----:R-:W-:Y:S02]  /*d0de0*/  SHF.R.U32.HI R8, RZ, 0x8, R52 ;  /* 0x00000008ff087819 */ /* 0x001fe40000011634 */
[----:B------:R-:W-:-:S02]  /*d0df0*/  SHF.R.U32.HI R9, RZ, 0x8, R50 ;  /* 0x00000008ff097819 */ /* 0x000fc40000011632 */
[----:B------:R-:W-:Y:S02]  /*d0e00*/  LOP3.LUT R8, R8, 0xffff, RZ, 0xc0, !PT ;  /* 0x0000ffff08087812 */ /* 0x000fe400078ec0ff */
[----:B------:R-:W-:Y:S02]  /*d0e10*/  LOP3.LUT R9, R9, 0xffff, RZ, 0xc0, !PT ;  /* 0x0000ffff09097812 */ /* 0x000fe400078ec0ff */
[--C-:B------:R-:W-:Y:S02]  /*d0e20*/  PRMT R39, R8, 0x3340, R0.reuse ;  /* 0x0000334008277816 */ /* 0x100fe40000000000 */
[----:B------:R-:W-:-:S03]  /*d0e30*/  PRMT R8, R9, 0x3340, R0 ;  /* 0x0000334009087816 */ /* 0x000fc60000000000 */
[----:B------:R2:W-:Y:S04]  /*d0e40*/  STL [R1+0x10c], R39 ;  /* 0x00010c2701007387 */ /* 0x0005e80000100800 */
[----:B------:R-:W4:Y:S04]  /*d0e50*/  LDL.LU R52, [R1+0x4de8] ;  /* 0x004de80001347983 */ /* 0x000f280000300800 */
[----:B------:R0:W-:Y:S04]  /*d0e60*/  STL [R1+0x108], R8 ;  /* 0x0001080801007387 */ /* 0x0001e80000100800 */
[----:B------:R-:W4:Y:S01]  /*d0e70*/  LDL.LU R50, [R1+0x4d48] ;  /* 0x004d480001327983 */ /* 0x000f220000300800 */
[----:B---3--:R-:W-:-:S03]  /*d0e80*/  LOP3.LUT R43, R49, 0xffff, RZ, 0xc0, !PT ;  /* 0x0000ffff312b7812 */ /* 0x008fc600078ec0ff */
[----:B------:R-:W3:Y:S01]  /*d0e90*/  LDL.LU R49, [R1+0x4d98] ;  /* 0x004d980001317983 */ /* 0x000ee20000300800 */
[----:B------:R-:W-:Y:S02]  /*d0ea0*/  LOP3.LUT R55, R55, 0xffff, RZ, 0xc0, !PT ;  /* 0x0000ffff37377812 */ /* 0x000fe400078ec0ff */
[----:B--2---:R-:W-:Y:S02]  /*d0eb0*/  LOP3.LUT R39, R53, 0xffff, RZ, 0xc0, !PT ;  /* 0x0000ffff35277812 */ /* 0x004fe400078ec0ff */
[----:B----4-:R-:W-:Y:S02]  /*d0ec0*/  LOP3.LUT R44, R44, 0xffff, RZ, 0xc0, !PT ;  /* 0x0000ffff2c2c7812 */ /* 0x010fe400078ec0ff */
[----:B------:R-:W-:Y:S02]  /*d0ed0*/  LOP3.LUT R41, R51, 0xffff, RZ, 0xc0, !PT ;  /* 0x0000ffff33297812 */ /* 0x000fe400078ec0ff */
[----:B0-----:R-:W-:Y:S02]  /*d0ee0*/  PRMT R8, R44, 0x3340, R0 ;  /* 0x000033402c087816 */ /* 0x001fe40000000000 */
[----:B------:R-:W-:-:S02]  /*d0ef0*/  PRMT R9, R43, 0x3340, R41 ;  /* 0x000033402b097816 */ /* 0x000fc40000000029 */
[----:B------:R-:W-:Y:S02]  /*d0f00*/  LOP3.LUT R40, R2, 0xffff, RZ, 0xc0, !PT ;  /* 0x0000ffff02287812 */ /* 0x000fe400078ec0ff */
[----:B------:R-:W-:Y:S02]  /*d0f10*/  PRMT R2, R9, 0x5410, R8 ;  /* 0x0000541009027816 */ /* 0x000fe40000000008 */
[----:B------:R-:W-:Y:S02]  /*d0f20*/  PRMT R8, R55, 0x3340, R0 ;  /* 0x0000334037087816 */ /* 0x000fe40000000000 */
[----:B------:R-:W-:Y:S01]  /*d0f30*/  PRMT R9, R40, 0x3340, R39 ;  /* 0x0000334028097816 */ /* 0x000fe20000000027 */
[----:B------:R-:W-:Y:S04]  /*d0f40*/  STL [R1+0x57ec], R55 ;  /* 0x0057ec3701007387 */ /* 0x000fe80000100800 */
[----:B------:R0:W-:Y:S02]  /*d0f50*/  STL [R1+0x588], R2 ;  /* 0x0005880201007387 */ /* 0x0001e40000100800 */
[----:B0-----:R-:W-:-:S05]  /*d0f60*/  PRMT R2, R9, 0x5410, R8 ;  /* 0x0000541009027816 */ /* 0x001fca0000000008 */
[----:B------:R0:W-:Y:S04]  /*d0f70*/  STL [R1+0x201c], R2 ;  /* 0x00201c0201007387 */ /* 0x0001e80000100800 */
[----:B------:R-:W2:Y:S04]  /*d0f80*/  LDL.LU R55, [R1+0x4efc] ;  /* 0x004efc0001377983 */ /* 0x000ea80000300800 */
[----:B------:R-:W4:Y:S04]  /*d0f90*/  LDL.LU R51, [R1+0x4e8c] ;  /* 0x004e8c0001337983 */ /* 0x000f280000300800 */
[----:B0-----:R-:W4:Y:S01]  /*d0fa0*/  LDL.LU R2, [R1+0x4eb0] ;  /* 0x004eb00001027983 */ /* 0x001f220000300800 */
[----:B------:R-:W-:-:S05]  /*d0fb0*/  IADD3 R8, P1, R3, R32, RZ ;  /* 0x0000002003087210 */ /* 0x000fca0007f3e0ff */
[----:B------:R-:W-:Y:S01]  /*d0fc0*/  IMAD.X R9, R4, 0x1, R31, P1 ;  /* 0x0000000104097824 */ /* 0x000fe200008e061f */
[----:B------:R-:W-:Y:S02]  /*d0fd0*/  SHF.R.U32.HI R40, RZ, 0x8, R40 ;  /* 0x00000008ff287819 */ /* 0x000fe40000011628 */
[----:B------:R-:W-:Y:S02]  /*d0fe0*/  SHF.R.U32.HI R39, RZ, 0x8, R39 ;  /* 0x00000008ff277819 */ /* 0x000fe40000011627 */
        /* <DEDUP_REMOVED lines=9> */
[----:B------:R-:W-:Y:S04]  /*d1080*/  STL [R1+0x569c], R53 ;  /* 0x00569c3501007387 */ /* 0x000fe80000100800 */
[----:B------:R0:W-:Y:S01]  /*d1090*/  STL [R1+0x3f0], R8 ;  /* 0x0003f00801007387 */ /* 0x0001e20000100800 */
[----:B------:R-:W-:Y:S02]  /*d10a0*/  LOP3.LUT R41, R52, 0xffff, RZ, 0xc0, !PT ;  /* 0x0000ffff34297812 */ /* 0x000fe400078ec0ff */
[----:B------:R-:W-:Y:S02]  /*d10b0*/  IADD3 R52, P1, R3, R30, RZ ;  /* 0x0000001e03347210 */ /* 0x000fe40007f3e0ff */
[----:B------:R-:W-:-:S04]  /*d10c0*/  LOP3.LUT R39, R50, 0xffff, RZ, 0xc0, !PT ;  /* 0x0000ffff32277812 */ /* 0x000fc800078ec0ff */
[----:B0-----:R-:W-:Y:S01]  /*d10d0*/  PRMT R8, R39, 0x3340, R0 ;  /* 0x0000334027087816 */ /* 0x001fe20000000000 */
[----:B------:R-:W-:Y:S01]  /*d10e0*/  IMAD.X R53, R4, 0x1, R29, P1 ;  /* 0x0000000104357824 */ /* 0x000fe200008e061d */
[----:B---3--:R-:W-:-:S04]  /*d10f0*/  LOP3.LUT R40, R49, 0xffff, RZ, 0xc0, !PT ;  /* 0x0000ffff31287812 */ /* 0x008fc800078ec0ff */
[----:B------:R-:W-:-:S04]  /*d1100*/  PRMT R9, R41, 0x3340, R40 ;  /* 0x0000334029097816 */ /* 0x000fc80000000028 */
[----:B------:R-:W-:-:S05]  /*d1110*/  PRMT R8, R9, 0x5410, R8 ;  /* 0x0000541009087816 */ /* 0x000fca0000000008 */
[----:B------:R-:W-:Y:S04]  /*d1120*/  STL [R1+0x580], R8 ;  /* 0x0005800801007387 */ /* 0x000fe80000100800 */
[----:B------:R0:W-:Y:S04]  /*d1130*/  STL.64 [R1+0xc08], R52 ;  /* 0x000c083401007387 */ /* 0x0001e80000100a00 */
[----:B0-----:R-:W3:Y:S04]  /*d1140*/  LDL.LU R52, [R1+0x4f04] ;  /* 0x004f040001347983 */ /* 0x001ee80000300800 */
        /* <DEDUP_REMOVED lines=10> */
[----:B--2---:R-:W-:Y:S02]  /*d11f0*/  LOP3.LUT R40, R55, 0xffff, RZ, 0xc0, !PT ;  /* 0x0000ffff37287812 */ /* 0x004fe400078ec0ff */
[----:B----4-:R-:W-:Y:S02]  /*d1200*/  LOP3.LUT R51, R51, 0xffff, RZ, 0xc0, !PT ;  /* 0x0000ffff33337812 */ /* 0x010fe400078ec0ff */
[----:B------:R-:W-:Y:S01]  /*d1210*/  LOP3.LUT R39, R2, 0xffff, RZ, 0xc0, !PT ;  /* 0x0000ffff02277812 */ /* 0x000fe200078ec0ff */
[----:B------:R0:W-:Y:S04]  /*d1220*/  STL [R1+0x3e8], R9 ;  /* 0x0003e80901007387 */ /* 0x0001e80000100800 */
[----:B------:R1:W-:Y:S01]  /*d1230*/  STL [R1+0xfc], R8 ;  /* 0x0000fc0801007387 */ /* 0x0003e20000100800 */
[----:B0-----:R-:W-:-:S02]  /*d1240*/  PRMT R9, R40, 0x3340, R39 ;  /* 0x0000334028097816 */ /* 0x001fc40000000027 */
[----:B-1----:R-:W-:-:S04]  /*d1250*/  PRMT R8, R51, 0x3340, R0 ;  /* 0x0000334033087816 */ /* 0x002fc80000000000 */
[----:B------:R-:W-:-:S05]  /*d1260*/  PRMT R2, R9, 0x5410, R8 ;  /* 0x0000541009027816 */ /* 0x000fca0000000008 */
[----:B------:R0:W-:Y:S04]  /*d1270*/  STL [R1+0x57c], R2 ;  /* 0x00057c0201007387 */ /* 0x0001e80000100800 */
[----:B------:R-:W2:Y:S04]  /*d1280*/  LDL.LU R43, [R1+0x4ef0] ;  /* 0x004ef000012b7983 */ /* 0x000ea80000300800 */
[----:B------:R-:W4:Y:S04]  /*d1290*/  LDL.LU R55, [R1+0x4e7c] ;  /* 0x004e7c0001377983 */ /* 0x000f280000300800 */
[----:B0-----:R-:W4:Y:S01]  /*d12a0*/  LDL.LU R2, [R1+0x4ea4] ;  /* 0x004ea40001027983 */ /* 0x001f220000300800 */
[----:B------:R-:W-:-:S05]  /*d12b0*/  IADD3 R8, P1, R3, R28, RZ ;  /* 0x0000001c03087210 */ /* 0x000fca0007f3e0ff */
        /* <DEDUP_REMOVED lines=12> */
[----:B---3--:R-:W-:-:S03]  /*d1380*/  LOP3.LUT R41, R52, 0xffff, RZ, 0xc0, !PT ;  /* 0x0000ffff34297812 */ /* 0x008fc600078ec0ff */
[----:B------:R-:W3:Y:S01]  /*d1390*/  LDL.LU R52, [R1+0x4ef8] ;  /* 0x004ef80001347983 */ /* 0x000ee20000300800 */
[----:B------:R-:W-:-:S03]  /*d13a0*/  LOP3.LUT R39, R50, 0xffff, RZ, 0xc0, !PT ;  /* 0x0000ffff32277812 */ /* 0x000fc600078ec0ff */
[----:B------:R-:W3:Y:S01]  /*d13b0*/  LDL.LU R50, [R1+0x4e84] ;  /* 0x004e840001327983 */ /* 0x000ee20000300800 */
[----:B------:R-:W-:-:S03]  /*d13c0*/  LOP3.LUT R40, R49, 0xffff, RZ, 0xc0, !PT ;  /* 0x0000ffff31287812 */ /* 0x000fc600078ec0ff */
[----:B------:R-:W3:Y:S01]  /*d13d0*/  LDL.LU R49, [R1+0x4eac] ;  /* 0x004eac0001317983 */ /* 0x000ee20000300800 */
[----:B0-----:R-:W-:Y:S02]  /*d13e0*/  PRMT R8, R39, 0x3340, R0 ;  /* 0x0000334027087816 */ /* 0x001fe40000000000 */
        /* <DEDUP_REMOVED lines=8> */
[----:B0-----:R-:W-:Y:S02]  /*d1470*/  SHF.R.U32.HI R9, RZ, 0x8, R41 ;  /* 0x00000008ff097819 */ /* 0x001fe40000011629 */
[----:B------:R-:W-:Y:S02]  /*d1480*/  SHF.R.U32.HI R8, RZ, 0x8, R40 ;  /* 0x00000008ff087819 */ /* 0x000fe40000011628 */
[----:B------:R-:W-:Y:S02]  /*d1490*/  LOP3.LUT R9, R9, 0xffff, RZ, 0xc0, !PT ;  /* 0x0000ffff09097812 */ /* 0x000fe400078ec0ff */
[----:B------:R-:W-:-:S04]  /*d14a0*/  LOP3.LUT R8, R8, 0xffff, RZ, 0xc0, !PT ;  /* 0x0000ffff08087812 */ /* 0x000fc800078ec0ff */
[----:B------:R-:W-:Y:S02]  /*d14b0*/  PRMT R44, R9, 0x3340, R8 ;  /* 0x00003340092c7816 */ /* 0x000fe40000000008 */
[----:B------:R-:W-:Y:S02]  /*d14c0*/  PRMT R8, R39, 0x3340, R0 ;  /* 0x0000334027087816 */ /* 0x000fe40000000000 */
[----:B--2---:R-:W-:-:S03]  /*d14d0*/  LOP3.LUT R40, R43, 0xffff, RZ, 0xc0, !PT ;  /* 0x0000ffff2b287812 */ /* 0x004fc600078ec0ff */
[----:B------:R0:W-:Y:S01]  /*d14e0*/  STL [R1+0xe4], R8 ;  /* 0x0000e40801007387 */ /* 0x0001e20000100800 */
[----:B----4-:R-:W-:Y:S02]  /*d14f0*/  LOP3.LUT R43, R55, 0xffff, RZ, 0xc0, !PT ;  /* 0x0000ffff372b7812 */ /* 0x010fe400078ec0ff */
[----:B------:R-:W-:Y:S02]  /*d1500*/  LOP3.LUT R39, R2, 0xffff, RZ, 0xc0, !PT ;  /* 0x0000ffff02277812 */ /* 0x000fe400078ec0ff */
[----:B------:R-:W2:Y:S01]  /*d1510*/  LDL.LU R2, [R1+0x418] ;  /* 0x0004180001027983 */ /* 0x000ea20000300800 */
[----:B0-----:R-:W-:Y:S02]  /*d1520*/  PRMT R8, R43, 0x3340, R0 ;  /* 0x000033402b087816 */ /* 0x001fe40000000000 */
        /* <DEDUP_REMOVED lines=16> */
[----:B---3--:R-:W-:Y:S02]  /*d1630*/  LOP3.LUT R41, R52, 0xffff, RZ, 0xc0, !PT ;  /* 0x0000ffff34297812 */ /* 0x008fe400078ec0ff */
[----:B------:R-:W-:Y:S02]  /*d1640*/  LOP3.LUT R39, R50, 0xffff, RZ, 0xc0, !PT ;  /* 0x0000ffff32277812 */ /* 0x000fe400078ec0ff */
[----:B0-----:R-:W-:Y:S02]  /*d1650*/  LOP3.LUT R40, R49, 0xffff, RZ, 0xc0, !PT ;  /* 0x0000ffff31287812 */ /* 0x001fe400078ec0ff */
[----:B-1----:R-:W-:-:S02]  /*d1660*/  PRMT R8, R39, 0x3340, R0 ;  /* 0x0000334027087816 */ /* 0x002fc40000000000 */
[----:B------:R-:W-:-:S04]  /*d1670*/  PRMT R9, R41, 0x3340, R40 ;  /* 0x0000334029097816 */ /* 0x000fc80000000028 */
[----:B------:R-:W-:Y:S02]  /*d1680*/  PRMT R8, R9, 0x5410, R8 ;  /* 0x0000541009087816 */ /* 0x000fe40000000008 */
[----:B------:R-:W-:-:S03]  /*d1690*/  SHF.R.U32.HI R9, RZ, 0x8, R41 ;  /* 0x00000008ff097819 */ /* 0x000fc60000011629 */
[----:B------:R0:W-:Y:S01]  /*d16a0*/  STL [R1+0x6ec], R8 ;  /* 0x0006ec0801007387 */ /* 0x0001e20000100800 */
[----:B------:R-:W-:Y:S02]  /*d16b0*/  IADD3 R50, P1, R3, R22, RZ ;  /* 0x0000001603327210 */ /* 0x000fe40007f3e0ff */
[----:B------:R-:W-:Y:S02]  /*d16c0*/  LOP3.LUT R9, R9, 0xffff, RZ, 0xc0, !PT ;  /* 0x0000ffff09097812 */ /* 0x000fe400078ec0ff */
[----:B------:R-:W-:Y:S02]  /*d16d0*/  SHF.R.U32.HI R39, RZ, 0x8, R39 ;  /* 0x00000008ff277819 */ /* 0x000fe40000011627 */
[----:B0-----:R-:W-:-:S04]  /*d16e0*/  SHF.R.U32.HI R8, RZ, 0x8, R40 ;  /* 0x00000008ff087819 */ /* 0x001fc80000011628 */
[----:B------:R-:W-:Y:S01]  /*d16f0*/  LOP3.LUT R8, R8, 0xffff, RZ, 0xc0, !PT ;  /* 0x0000ffff08087812 */ /* 0x000fe200078ec0ff */
[C---:B------:R-:W-:Y:S01]  /*d1700*/  IMAD.X R51, R4.reuse, 0x1, R21, P1 ;  /* 0x0000000104337824 */ /* 0x040fe200008e0615 */
[----:B------:R-:W-:Y:S02]  /*d1710*/  LOP3.LUT R39, R39, 0xffff, RZ, 0xc0, !PT ;  /* 0x0000ffff27277812 */ /* 0x000fe400078ec0ff */
[----:B------:R-:W-:Y:S02]  /*d1720*/  PRMT R40, R9, 0x3340, R8 ;  /* 0x0000334009287816 */ /* 0x000fe40000000008 */
[----:B------:R-:W-:Y:S02]  /*d1730*/  IADD3 R8, P1, R3, R20, RZ ;  /* 0x0000001403087210 */ /* 0x000fe40007f3e0ff */
[----:B------:R-:W-:Y:S01]  /*d1740*/  PRMT R39, R39, 0x3340, R0 ;  /* 0x0000334027277816 */ /* 0x000fe20000000000 */
[----:B------:R-:W-:Y:S02]  /*d1750*/  STL.64 [R1+0xbe0], R50 ;  /* 0x000be03201007387 */ /* 0x000fe40000100a00 */
[----:B------:R-:W-:-:S02]  /*d1760*/  IMAD.X R9, R4, 0x1, R19, P1 ;  /* 0x0000000104097824 */ /* 0x000fc400008e0613 */
[----:B------:R-:W-:Y:S04]  /*d1770*/  STL [R1+0x3c8], R40 ;  /* 0x0003c82801007387 */ /* 0x000fe80000100800 */
[----:B------:R-:W-:Y:S04]  /*d1780*/  STL [R1+0xdc], R39 ;  /* 0x0000dc2701007387 */ /* 0x000fe80000100800 */
[----:B------:R0:W-:Y:S02]  /*d1790*/  STL.64 [R1+0xbd8], R8 ;  /* 0x000bd80801007387 */ /* 0x0001e40000100a00 */
[----:B0-----:R-:W-:-:S04]  /*d17a0*/  SHF.R.U32.HI R8, RZ, 0x8, R43 ;  /* 0x00000008ff087819 */ /* 0x001fc8000001162b */
[----:B------:R-:W-:-:S04]  /*d17b0*/  LOP3.LUT R8, R8, 0xffff, RZ, 0xc0, !PT ;  /* 0x0000ffff08087812 */ /* 0x000fc800078ec0ff */
[----:B------:R-:W-:Y:S02]  /*d17c0*/  PRMT R8, R8, 0x3340, R0 ;  /* 0x0000334008087816 */ /* 0x000fe40000000000 */
[----:B------:R-:W-:Y:S02]  /*d17d0*/  LOP3.LUT R41, R60, 0xffff, RZ, 0xc0, !PT ;  /* 0x0000ffff3c297812 */ /* 0x000fe400078ec0ff */
[----:B------:R-:W-:Y:S01]  /*d17e0*/  LOP3.LUT R39, R61, 0xffff, RZ, 0xc0, !PT ;  /* 0x0000ffff3d277812 */ /* 0x000fe200078ec0ff */
[----:B------:R0:W-:Y:S04]  /*d17f0*/  STL [R1+0xd4], R8 ;  /* 0x0000d40801007387 */ /* 0x0001e80000100800 */
[----:B------:R-:W3:Y:S04]  /*d1800*/  LDL.LU R60, [R1+0x58c0] ;  /* 0x0058c000013c7983 */ /* 0x000ee80000300800 */
[----:B------:R-:W4:Y:S01]  /*d1810*/  LDL.LU R61, [R1+0x58bc] ;  /* 0x0058bc00013d7983 */ /* 0x000f220000300800 */
[----:B--2---:R-:W-:-:S02]  /*d1820*/  LOP3.LUT R40, R2, 0xffff, RZ, 0xc0, !PT ;  /* 0x0000ffff02287812 */ /* 0x004fc400078ec0ff */
[----:B0-----:R-:W-:Y:S02]  /*d1830*/  PRMT R8, R41, 0x3340, R0 ;  /* 0x0000334029087816 */ /* 0x001fe40000000000 */
[----:B------:R-:W-:Y:S02]  /*d1840*/  PRMT R9, R40, 0x3340, R39 ;  /* 0x0000334028097816 */ /* 0x000fe40000000027 */
[----:B------:R-:W-:Y:S02]  /*d1850*/  IADD3 R50, P1, R3, R18, RZ ;  /* 0x0000001203327210 */ /* 0x000fe40007f3e0ff */
[----:B------:R-:W-:-:S03]  /*d1860*/  PRMT R2, R9, 0x5410, R8 ;  /* 0x0000541009027816 */ /* 0x000fc60000000008 */
[----:B------:R-:W-:Y:S01]  /*d1870*/  IMAD.X R51, R4, 0x1, R17, P1 ;  /* 0x0000000104337824 */ /* 0x000fe200008e0611 */
[----:B------:R-:W-:Y:S01]  /*d1880*/  SHF.R.U32.HI R4, RZ, 0x8, R39 ;  /* 0x00000008ff047819 */ /* 0x000fe20000011627 */
[----:B------:R-:W-:Y:S04]  /*d1890*/  STL [R1+0x6bc], R2 ;  /* 0x0006bc0201007387 */ /* 0x000fe80000100800 */
[----:B------:R0:W-:Y:S01]  /*d18a0*/  STL.64 [R1+0xbd0], R50 ;  /* 0x000bd03201007387 */ /* 0x0001e20000100a00 */
[----:B------:R-:W-:Y:S02]  /*d18b0*/  SHF.R.U32.HI R8, RZ, 0x8, R40 ;  /* 0x00000008ff087819 */ /* 0x000fe40000011628 */
[----:B------:R-:W-:Y:S02]  /*d18c0*/  LOP3.LUT R4, R4, 0xffff, RZ, 0xc0, !PT ;  /* 0x0000ffff04047812 */ /* 0x000fe400078ec0ff */
[----:B------:R-:W-:-:S02]  /*d18d0*/  LOP3.LUT R8, R8, 0xffff, RZ, 0xc0, !PT ;  /* 0x0000ffff08087812 */ /* 0x000fc400078ec0ff */
[----:B------:R-:W-:Y:S02]  /*d18e0*/  LOP3.LUT R43, R58, 0xffff, RZ, 0xc0, !PT ;  /* 0x0000ffff3a2b7812 */ /* 0x000fe400078ec0ff */
[----:B------:R-:W-:Y:S02]  /*d18f0*/  LOP3.LUT R9, R54, 0xffff, RZ, 0xc0, !PT ;  /* 0x0000ffff36097812 */ /* 0x000fe400078ec0ff */
[----:B------:R-:W-:Y:S02]  /*d1900*/  PRMT R55, R8, 0x3340, R4 ;  /* 0x0000334008377816 */ /* 0x000fe40000000004 */
[----:B------:R-:W-:Y:S02]  /*d1910*/  PRMT R4, R43, 0x3340, R0 ;  /* 0x000033402b047816 */ /* 0x000fe40000000000 */
[----:B------:R-:W-:Y:S02]  /*d1920*/  LOP3.LUT R40, R59, 0xffff, RZ, 0xc0, !PT ;  /* 0x0000ffff3b287812 */ /* 0x000fe400078ec0ff */
[----:B----4-:R-:W-:-:S02]  /*d1930*/  LOP3.LUT R39, R61, 0xffff, RZ, 0xc0, !PT ;  /* 0x0000ffff3d277812 */ /* 0x010fc400078ec0ff */
[----:B------:R-:W2:Y:S04]  /*d1940*/  LDL.LU R61, [R1+0x58b8] ;  /* 0x0058b800013d7983 */ /* 0x000ea80000300800 */
[----:B------:R-:W4:Y:S04]  /*d1950*/  LDL.LU R52, [R1+0x620] ;  /* 0x0006200001347983 */ /* 0x000f280000300800 */
[----:B0-----:R-:W4:Y:S01]  /*d1960*/  LDL.LU R50, [R1+0x530] ;  /* 0x0005300001327983 */ /* 0x001f220000300800 */
[----:B------:R-:W-:-:S03]  /*d1970*/  PRMT R8, R39, 0x3340, R9 ;  /* 0x0000334027087816 */ /* 0x000fc60000000009 */
[----:B------:R-:W4:Y:S01]  /*d1980*/  LDL.LU R49, [R1+0x58c] ;  /* 0x00058c0001317983 */ /* 0x000f220000300800 */
[----:B------:R-:W-:Y:S02]  /*d1990*/  PRMT R54, R8, 0x5410, R4 ;  /* 0x0000541008367816 */ /* 0x000fe40000000004 */
[----:B------:R-:W-:-:S04]  /*d19a0*/  SHF.R.U32.HI R4, RZ, 0x8, R41 ;  /* 0x00000008ff047819 */ /* 0x000fc80000011629 */
[----:B------:R-:W-:-:S04]  /*d19b0*/  LOP3.LUT R4, R4, 0xffff, RZ, 0xc0, !PT ;  /* 0x0000ffff04047812 */ /* 0x000fc800078ec0ff */
[----:B------:R-:W-:Y:S01]  /*d19c0*/  PRMT R2, R4, 0x3340, R0 ;  /* 0x0000334004027816 */ /* 0x000fe20000000000 */
[----:B------:R-:W-:Y:S04]  /*d19d0*/  STL [R1+0x57f0], R54 ;  /* 0x0057f03601007387 */ /* 0x000fe80000100800 */
[----:B------:R0:W-:Y:S04]  /*d19e0*/  STL [R1+0xc4], R2 ;  /* 0x0000c40201007387 */ /* 0x0001e80000100800 */
[----:B------:R-:W4:Y:S01]  /*d19f0*/  LDL.LU R59, [R1+0x58b4] ;  /* 0x0058b400013b7983 */ /* 0x000f220000300800 */
[----:B------:R-:W-:-:S02]  /*d1a00*/  SHF.R.U32.HI R39, RZ, 0x8, R39 ;  /* 0x00000008ff277819 */ /* 0x000fc40000011627 */
[----:B------:R-:W-:Y:S02]  /*d1a10*/  SHF.R.U32.HI R8, RZ, 0x8, R9 ;  /* 0x00000008ff087819 */ /* 0x000fe40000011609 */
[----:B------:R-:W-:Y:S02]  /*d1a20*/  LOP3.LUT R9, R39, 0xffff, RZ, 0xc0, !PT ;  /* 0x0000ffff27097812 */ /* 0x000fe400078ec0ff */
[----:B------:R-:W-:-:S04]  /*d1a30*/  LOP3.LUT R8, R8, 0xffff, RZ, 0xc0, !PT ;  /* 0x0000ffff08087812 */ /* 0x000fc800078ec0ff */
[----:B------:R-:W-:Y:S02]  /*d1a40*/  PRMT R58, R9, 0x3340, R8 ;  /* 0x00003340093a7816 */ /* 0x000fe40000000008 */
[----:B---3--:R-:W-:Y:S01]  /*d1a50*/  LOP3.LUT R9, R60, 0xffff, RZ, 0xc0, !PT ;  /* 0x0000ffff3c097812 */ /* 0x008fe200078ec0ff */
[----:B------:R-:W-:Y:S01]  /*d1a60*/  VIADD R3, R3, UR6 ;  /* 0x0000000603037c36 */ /* 0x000fe20008000000 */
[----:B------:R-:W-:Y:S01]  /*d1a70*/  PRMT R4, R40, 0x3340, R0 ;  /* 0x0000334028047816 */ /* 0x000fe20000000000 */
[----:B------:R-:W-:-:S03]  /*d1a80*/  ULDC UR6, c[0x0][0x248] ;  /* 0x0000920000067ab9 */ /* 0x000fc60000000800 */
[----:B------:R-:W-:Y:S02]  /*d1a90*/  IADD3 R60, P1, R3, R16, RZ ;  /* 0x00000010033c7210 */ /* 0x000fe40007f3e0ff */
[----:B--2---:R-:W-:-:S04]  /*d1aa0*/  LOP3.LUT R39, R61, 0xffff, RZ, 0xc0, !PT ;  /* 0x0000ffff3d277812 */ /* 0x004fc800078ec0ff */
[----:B------:R-:W-:Y:S02]  /*d1ab0*/  PRMT R8, R39, 0x3340, R9 ;  /* 0x0000334027087816 */ /* 0x000fe40000000009 */
[----:B------:R-:W-:Y:S02]  /*d1ac0*/  SHF.R.U32.HI R41, RZ, 0x8, R39 ;  /* 0x00000008ff297819 */ /* 0x000fe40000011627 */
[----:B0-----:R-:W-:Y:S02]  /*d1ad0*/  PRMT R2, R8, 0x5410, R4 ;  /* 0x0000541008027816 */ /* 0x001fe40000000004 */
[----:B------:R-:W-:Y:S02]  /*d1ae0*/  SHF.R.U32.HI R39, RZ, 0x8, R40 ;  /* 0x00000008ff277819 */ /* 0x000fe40000011628 */
[----:B------:R-:W-:Y:S02]  /*d1af0*/  SHF.R.S32.HI R4, RZ, 0x1f, R3 ;  /* 0x0000001fff047819 */ /* 0x000fe40000011403 */
[----:B------:R-:W-:-:S02]  /*d1b00*/  SHF.R.U32.HI R8, RZ, 0x8, R9 ;  /* 0x00000008ff087819 */ /* 0x000fc40000011609 */
[----:B------:R-:W-:Y:S01]  /*d1b10*/  LOP3.LUT R39, R39, 0xffff, RZ, 0xc0, !PT ;  /* 0x0000ffff27277812 */ /* 0x000fe200078ec0ff */
[----:B------:R-:W-:Y:S01]  /*d1b20*/  IMAD.X R61, R4, 0x1, R38, P1 ;  /* 0x00000001043d7824 */ /* 0x000fe200008e0626 */
[----:B------:R0:W-:Y:S01]  /*d1b30*/  STL [R1+0x57f4], R2 ;  /* 0x0057f40201007387 */ /* 0x0001e20000100800 */
[----:B------:R-:W-:Y:S02]  /*d1b40*/  LOP3.LUT R9, R41, 0xffff, RZ, 0xc0, !PT ;  /* 0x0000ffff29097812 */ /* 0x000fe400078ec0ff */
[----:B------:R-:W-:Y:S02]  /*d1b50*/  LOP3.LUT R8, R8, 0xffff, RZ, 0xc0, !PT ;  /* 0x0000ffff08087812 */ /* 0x000fe400078ec0ff */
[----:B----4-:R-:W-:Y:S02]  /*d1b60*/  LOP3.LUT R40, R52, 0xffff, RZ, 0xc0, !PT ;  /* 0x0000ffff34287812 */ /* 0x010fe400078ec0ff */
[----:B------:R-:W-:Y:S02]  /*d1b70*/  LOP3.LUT R41, R50, 0xffff, RZ, 0xc0, !PT ;  /* 0x0000ffff32297812 */ /* 0x000fe400078ec0ff */
[----:B0-----:R-:W-:-:S02]  /*d1b80*/  PRMT R2, R39, 0x3340, R0 ;  /* 0x0000334027027816 */ /* 0x001fc40000000000 */
[----:B------:R-:W-:Y:S01]  /*d1b90*/  LOP3.LUT R39, R49, 0xffff, RZ, 0xc0, !PT ;  /* 0x0000ffff31277812 */ /* 0x000fe200078ec0ff */
[----:B------:R0:W-:Y:S01]  /*d1ba0*/  STL.64 [R1+0xbc8], R60 ;  /* 0x000bc83c01007387 */ /* 0x0001e20000100a00 */
[----:B------:R-:W-:Y:S02]  /*d1bb0*/  IADD3 R50, P1, R3, R15, RZ ;  /* 0x0000000f03327210 */ /* 0x000fe40007f3e0ff */
[----:B0-----:R-:W-:Y:S01]  /*d1bc0*/  PRMT R61, R9, 0x3340, R8 ;  /* 0x00003340093d7816 */ /* 0x001fe20000000008 */
[----:B------:R-:W2:Y:S01]  /*d1bd0*/  LDL.LU R60, [R1+0x58b0] ;  /* 0x0058b000013c7983 */ /* 0x000ea20000300800 */
[----:B------:R-:W-:Y:S02]  /*d1be0*/  PRMT R8, R41, 0x3340, R0 ;  /* 0x0000334029087816 */ /* 0x000fe40000000000 */
[----:B------:R-:W-:Y:S01]  /*d1bf0*/  PRMT R9, R40, 0x3340, R39 ;  /* 0x0000334028097816 */ /* 0x000fe20000000027 */
[----:B------:R0:W-:Y:S01]  /*d1c00*/  STL [R1+0xbc], R2 ;  /* 0x0000bc0201007387 */ /* 0x0001e20000100800 */
[----:B------:R-:W-:-:S02]  /*d1c10*/  IMAD.X R51, R4, 0x1, R37, P1 ;  /* 0x0000000104337824 */ /* 0x000fc400008e0625 */
[----:B0-----:R-:W-:Y:S02]  /*d1c20*/  PRMT R2, R9, 0x5410, R8 ;  /* 0x0000541009027816 */ /* 0x001fe40000000008 */
[----:B------:R-:W-:-:S04]  /*d1c30*/  SHF.R.U32.HI R8, RZ, 0x8, R43 ;  /* 0x00000008ff087819 */ /* 0x000fc8000001162b */
[----:B------:R-:W-:Y:S01]  /*d1c40*/  LOP3.LUT R8, R8, 0xffff, RZ, 0xc0, !PT ;  /* 0x0000ffff08087812 */ /* 0x000fe200078ec0ff */
[----:B------:R-:W-:Y:S01]  /*d1c50*/  STL [R1+0x6ac], R2 ;  /* 0x0006ac0201007387 */ /* 0x000fe20000100800 */
[----:B------:R-:W-:Y:S02]  /*d1c60*/  SHF.R.U32.HI R40, RZ, 0x8, R40 ;  /* 0x00000008ff287819 */ /* 0x000fe40000011628 */
[----:B------:R-:W-:Y:S01]  /*d1c70*/  PRMT R8, R8, 0x3340, R0 ;  /* 0x0000334008087816 */ /* 0x000fe20000000000 */
[----:B------:R-:W3:Y:S01]  /*d1c80*/  LDL.LU R53, [R1+0x62c] ;  /* 0x00062c0001357983 */ /* 0x000ee20000300800 */
[----:B------:R-:W-:-:S03]  /*d1c90*/  SHF.R.U32.HI R9, RZ, 0x8, R39 ;  /* 0x00000008ff097819 */ /* 0x000fc60000011627 */
[----:B------:R0:W-:Y:S01]  /*d1ca0*/  STL.64 [R1+0xbc0], R50 ;  /* 0x000bc03201007387 */ /* 0x0001e20000100a00 */
[----:B------:R-:W-:Y:S02]  /*d1cb0*/  LOP3.LUT R39, R40, 0xffff, RZ, 0xc0, !PT ;  /* 0x0000ffff28277812 */ /* 0x000fe400078ec0ff */
[----:B------:R-:W-:Y:S01]  /*d1cc0*/  LOP3.LUT R40, R59, 0xffff, RZ, 0xc0, !PT ;  /* 0x0000ffff3b287812 */ /* 0x000fe200078ec0ff */
[----:B0-----:R-:W4:Y:S04]  /*d1cd0*/  LDL.LU R51, [R1+0x534] ;  /* 0x0005340001337983 */ /* 0x001f280000300800 */
[----:B------:R-:W2:Y:S04]  /*d1ce0*/  LDL.LU R52, [R1+0x590] ;  /* 0x0005900001347983 */ /* 0x000ea80000300800 */
[----:B------:R-:W2:Y:S04]  /*d1cf0*/  LDL.LU R50, [R1+0x5f4] ;  /* 0x0005f40001327983 */ /* 0x000ea80000300800 */
[----:B------:R-:W2:Y:S04]  /*d1d00*/  LDL.LU R49, [R1+0x548] ;  /* 0x0005480001317983 */ /* 0x000ea80000300800 */
[----:B------:R0:W-:Y:S04]  /*d1d10*/  STL [R1+0xb0], R8 ;  /* 0x0000b00801007387 */ /* 0x0001e80000100800 */
[----:B------:R-:W2:Y:S01]  /*d1d20*/  LDL.LU R59, [R1+0x58ac] ;  /* 0x0058ac00013b7983 */ /* 0x000ea20000300800 */
[----:B------:R-:W-:-:S02]  /*d1d30*/  LOP3.LUT R9, R9, 0xffff, RZ, 0xc0, !PT ;  /* 0x0000ffff09097812 */ /* 0x000fc400078ec0ff */
[----:B------:R-:W-:Y:S02]  /*d1d40*/  LOP3.LUT R56, R56, 0xffff, RZ, 0xc0, !PT ;  /* 0x0000ffff38387812 */ /* 0x000fe400078ec0ff */
[----:B------:R-:W-:Y:S02]  /*d1d50*/  PRMT R2, R39, 0x3340, R9 ;  /* 0x0000334027027816 */ /* 0x000fe40000000009 */
[----:B------:R-:W-:Y:S02]  /*d1d60*/  LOP3.LUT R39, R57, 0xffff, RZ, 0xc0, !PT ;  /* 0x0000ffff39277812 */ /* 0x000fe400078ec0ff */
[----:B0-----:R-:W-:Y:S01]  /*d1d70*/  PRMT R8, R56, 0x3340, R0 ;  /* 0x0000334038087816 */ /* 0x001fe20000000000 */
[----:B------:R0:W-:Y:S01]  /*d1d80*/  STL [R1+0x33c], R2 ;  /* 0x00033c0201007387 */ /* 0x0001e20000100800 */
[----:B------:R-:W-:-:S03]  /*d1d90*/  PRMT R9, R40, 0x3340, R39 ;  /* 0x0000334028097816 */ /* 0x000fc60000000027 */
[----:B------:R1:W-:Y:S01]  /*d1da0*/  STL [R1+0x5808], R56 ;  /* 0x0058083801007387 */ /* 0x0003e20000100800 */
[----:B------:R-:W-:Y:S02]  /*d1db0*/  SHF.R.U32.HI R40, RZ, 0x8, R40 ;  /* 0x00000008ff287819 */ /* 0x000fe40000011628 */
[----:B0-----:R-:W-:Y:S02]  /*d1dc0*/  PRMT R2, R9, 0x5410, R8 ;  /* 0x0000541009027816 */ /* 0x001fe40000000008 */
[----:B-1----:R-:W-:Y:S02]  /*d1dd0*/  IADD3 R56, P1, R3, R14, RZ ;  /* 0x0000000e03387210 */ /* 0x002fe40007f3e0ff */
[----:B------:R-:W-:Y:S02]  /*d1de0*/  SHF.R.U32.HI R9, RZ, 0x8, R39 ;  /* 0x00000008ff097819 */ /* 0x000fe40000011627 */
[----:B------:R-:W-:Y:S01]  /*d1df0*/  SHF.R.U32.HI R8, RZ, 0x8, R41 ;  /* 0x00000008ff087819 */ /* 0x000fe20000011629 */
[----:B------:R-:W-:Y:S01]  /*d1e00*/  IMAD.X R57, R4, 0x1, R13, P1 ;  /* 0x0000000104397824 */ /* 0x000fe200008e060d */
[----:B------:R-:W-:-:S02]  /*d1e10*/  LOP3.LUT R39, R40, 0xffff, RZ, 0xc0, !PT ;  /* 0x0000ffff28277812 */ /* 0x000fc400078ec0ff */
[----:B------:R-:W-:Y:S01]  /*d1e20*/  LOP3.LUT R9, R9, 0xffff, RZ, 0xc0, !PT ;  /* 0x0000ffff09097812 */ /* 0x000fe200078ec0ff */
[----:B------:R0:W-:Y:S01]  /*d1e30*/  STL [R1+0x1fc4], R2 ;  /* 0x001fc40201007387 */ /* 0x0001e20000100800 */
[----:B------:R-:W-:-:S03]  /*d1e40*/  LOP3.LUT R8, R8, 0xffff, RZ, 0xc0, !PT ;  /* 0x0000ffff08087812 */ /* 0x000fc600078ec0ff */
[----:B------:R1:W-:Y:S01]  /*d1e50*/  STL.64 [R1+0xbb8], R56 ;  /* 0x000bb83801007387 */ /* 0x0003e20000100a00 */
[----:B0-----:R-:W-:Y:S02]  /*d1e60*/  PRMT R2, R8, 0x3340, R0 ;  /* 0x0000334008027816 */ /* 0x001fe40000000000 */
[----:B-1----:R-:W-:-:S05]  /*d1e70*/  PRMT R57, R39, 0x3340, R9 ;  /* 0x0000334027397816 */ /* 0x002fca0000000009 */
[----:B------:R-:W-:Y:S04]  /*d1e80*/  STL [R1+0x56a0], R57 ;  /* 0x0056a03901007387 */ /* 0x000fe80000100800 */
[----:B------:R4:W-:Y:S01]  /*d1e90*/  STL [R1+0xa8], R2 ;  /* 0x0000a80201007387 */ /* 0x0009e20000100800 */
[----:B---3--:R-:W-:Y:S02]  /*d1ea0*/  LOP3.LUT R43, R53, 0xffff, RZ, 0xc0, !PT ;  /* 0x0000ffff352b7812 */ /* 0x008fe400078ec0ff */
[----:B----4-:R-:W-:Y:S02]  /*d1eb0*/  LOP3.LUT R2, R51, 0xffff, RZ, 0xc0, !PT ;  /* 0x0000ffff33027812 */ /* 0x010fe400078ec0ff */
[----:B--2---:R-:W-:Y:S02]  /*d1ec0*/  LOP3.LUT R41, R52, 0xffff, RZ, 0xc0, !PT ;  /* 0x0000ffff34297812 */ /* 0x004fe400078ec0ff */
[----:B------:R-:W-:-:S02]  /*d1ed0*/  LOP3.LUT R57, R59, 0xffff, RZ, 0xc0, !PT ;  /* 0x0000ffff3b397812 */ /* 0x000fc400078ec0ff */
[----:B------:R-:W2:Y:S04]  /*d1ee0*/  LDL.LU R59, [R1+0x58a8] ;  /* 0x0058a800013b7983 */ /* 0x000ea80000300800 */
[----:B------:R-:W3:Y:S04]  /*d1ef0*/  LDL.LU R56, [R1+0x4e64] ;  /* 0x004e640001387983 */ /* 0x000ee80000300800 */
[----:B------:R-:W4:Y:S04]  /*d1f00*/  LDL.LU R54, [R1+0x4ddc] ;  /* 0x004ddc0001367983 */ /* 0x000f280000300800 */
[----:B------:R-:W2:Y:S01]  /*d1f10*/  LDL.LU R51, [R1+0x4e28] ;  /* 0x004e280001337983 */ /* 0x000ea20000300800 */
[----:B------:R-:W-:-:S02]  /*d1f20*/  PRMT R8, R2, 0x3340, R0 ;  /* 0x0000334002087816 */ /* 0x000fc40000000000 */
[----:B------:R-:W-:Y:S02]  /*d1f30*/  PRMT R9, R43, 0x3340, R41 ;  /* 0x000033402b097816 */ /* 0x000fe40000000029 */
[----:B------:R-:W-:Y:S02]  /*d1f40*/  LOP3.LUT R40, R50, 0xffff, RZ, 0xc0, !PT ;  /* 0x0000ffff32287812 */ /* 0x000fe400078ec0ff */
[----:B------:R-:W-:Y:S02]  /*d1f50*/  LOP3.LUT R39, R49, 0xffff, RZ, 0xc0, !PT ;  /* 0x0000ffff31277812 */ /* 0x000fe400078ec0ff */
[----:B------:R-:W-:Y:S02]  /*d1f60*/  PRMT R52, R9, 0x5410, R8 ;  /* 0x0000541009347816 */ /* 0x000fe40000000008 */
[----:B------:R-:W-:Y:S02]  /*d1f70*/  PRMT R8, R57, 0x3340, R0 ;  /* 0x0000334039087816 */ /* 0x000fe40000000000 */
[----:B------:R-:W-:Y:S01]  /*d1f80*/  PRMT R9, R40, 0x3340, R39 ;  /* 0x0000334028097816 */ /* 0x000fe20000000027 */
[----:B------:R0:W-:Y:S02]  /*d1f90*/  STL [R1+0x580c], R52 ;  /* 0x00580c3401007387 */ /* 0x0001e40000100800 */
[----:B0-----:R-:W-:Y:S01]  /*d1fa0*/  IMAD.MOV.U32 R52, RZ, RZ, R2 ;  /* 0x000000ffff347224 */ /* 0x001fe200078e0002 */
[----:B------:R-:W-:-:S05]  /*d1fb0*/  PRMT R2, R9, 0x5410, R8 ;  /* 0x0000541009027816 */ /* 0x000fca0000000008 */
[----:B------:R0:W-:Y:S04]  /*d1fc0*/  STL [R1+0x62c], R2 ;  /* 0x00062c0201007387 */ /* 0x0001e80000100800 */
[----:B------:R-:W2:Y:S01]  /*d1fd0*/  LDL.LU R50, [R1+0x4e68] ;  /* 0x004e680001327983 */ /* 0x000ea20000300800 */
[----:B------:R-:W-:-:S05]  /*d1fe0*/  IADD3 R8, P1, R3, R12, RZ ;  /* 0x0000000c03087210 */ /* 0x000fca0007f3e0ff */
[----:B------:R-:W-:-:S05]  /*d1ff0*/  IMAD.X R9, R4, 0x1, R11, P1 ;  /* 0x0000000104097824 */ /* 0x000fca00008e060b */
[----:B------:R1:W-:Y:S04]  /*d2000*/  STL.64 [R1+0xbb0], R8 ;  /* 0x000bb00801007387 */ /* 0x0003e80000100a00 */
[----:B0-----:R-:W2:Y:S01]  /*d2010*/  LDL.LU R2, [R1+0x4de4] ;  /* 0x004de40001027983 */ /* 0x001ea20000300800 */
[----:B-1----:R-:W-:Y:S02]  /*d2020*/  SHF.R.U32.HI R9, RZ, 0x8, R40 ;  /* 0x00000008ff097819 */ /* 0x002fe40000011628 */
[----:B------:R-:W-:Y:S02]  /*d2030*/  SHF.R.U32.HI R8, RZ, 0x8, R39 ;  /* 0x00000008ff087819 */ /* 0x000fe40000011627 */
[----:B------:R-:W-:Y:S02]  /*d2040*/  SHF.R.U32.HI R40, RZ, 0x8, R43 ;  /* 0x00000008ff287819 */ /* 0x000fe4000001162b */
[----:B------:R-:W-:-:S02]  /*d2050*/  SHF.R.U32.HI R39, RZ, 0x8, R41 ;  /* 0x00000008ff277819 */ /* 0x000fc40000011629 */
[----:B------:R-:W-:Y:S02]  /*d2060*/  LOP3.LUT R9, R9, 0xffff, RZ, 0xc0, !PT ;  /* 0x0000ffff09097812 */ /* 0x000fe400078ec0ff */
[----:B------:R-:W-:Y:S02]  /*d2070*/  LOP3.LUT R8, R8, 0xffff, RZ, 0xc0, !PT ;  /* 0x0000ffff08087812 */ /* 0x000fe400078ec0ff */
[----:B------:R-:W-:Y:S02]  /*d2080*/  LOP3.LUT R40, R40, 0xffff, RZ, 0xc0, !PT ;  /* 0x0000ffff28287812 */ /* 0x000fe400078ec0ff */
[----:B------:R-:W-:Y:S02]  /*d2090*/  LOP3.LUT R39, R39, 0xffff, RZ, 0xc0, !PT ;  /* 0x0000ffff27277812 */ /* 0x000fe400078ec0ff */
[----:B------:R-:W-:Y:S02]  /*d20a0*/  PRMT R9, R9, 0x3340, R8 ;  /* 0x0000334009097816 */ /* 0x000fe40000000008 */
[----:B------:R-:W-:-:S03]  /*d20b0*/  PRMT R8, R40, 0x3340, R39 ;  /* 0x0000334028087816 */ /* 0x000fc60000000027 */
[----:B------:R-:W-:Y:S04]  /*d20c0*/  STL [R1+0x338], R9 ;  /* 0x0003380901007387 */ /* 0x000fe80000100800 */
[----:B------:R-:W2:Y:S04]  /*d20d0*/  LDL.LU R53, [R1+0x4e2c] ;  /* 0x004e2c0001357983 */ /* 0x000ea80000300800 */
[----:B------:R0:W-:Y:S04]  /*d20e0*/  STL [R1+0x248], R8 ;  /* 0x0002480801007387 */ /* 0x0001e80000100800 */
[----:B------:R-:W2:Y:S01]  /*d20f0*/  LDL.LU R49, [R1+0x604] ;  /* 0x0006040001317983 */ /* 0x000ea20000300800 */
        /* <DEDUP_REMOVED lines=17> */
[----:B------:R-:W-:-:S03]  /*d2210*/  SHF.R.U32.HI R9, RZ, 0x8, R41 ;  /* 0x00000008ff097819 */ /* 0x000fc60000011629 */
[----:B------:R0:W-:Y:S01]  /*d2220*/  STL [R1+0x628], R8 ;  /* 0x0006280801007387 */ /* 0x0001e20000100800 */
[----:B------:R-:W-:Y:S02]  /*d2230*/  IADD3 R56, P1, R3, R6, RZ ;  /* 0x0000000603387210 */ /* 0x000fe40007f3e0ff */
[----:B------:R-:W-:Y:S02]  /*d2240*/  SHF.R.U32.HI R39, RZ, 0x8, R39 ;  /* 0x00000008ff277819 */ /* 0x000fe40000011627 */
[----:B------:R-:W-:Y:S02]  /*d2250*/  LOP3.LUT R9, R9, 0xffff, RZ, 0xc0, !PT ;  /* 0x0000ffff09097812 */ /* 0x000fe400078ec0ff */
[----:B0-----:R-:W-:Y:S01]  /*d2260*/  SHF.R.U32.HI R8, RZ, 0x8, R40 ;  /* 0x00000008ff087819 */ /* 0x001fe20000011628 */
[----:B------:R-:W-:Y:S01]  /*d2270*/  IMAD.X R57, R4, 0x1, R5, P1 ;  /* 0x0000000104397824 */ /* 0x000fe200008e0605 */
[----:B------:R-:W-:Y:S02]  /*d2280*/  LOP3.LUT R39, R39, 0xffff, RZ, 0xc0, !PT ;  /* 0x0000ffff27277812 */ /* 0x000fe400078ec0ff */
[----:B------:R-:W-:-:S04]  /*d2290*/  LOP3.LUT R8, R8, 0xffff, RZ, 0xc0, !PT ;  /* 0x0000ffff08087812 */ /* 0x000fc800078ec0ff */
[----:B------:R-:W-:Y:S02]  /*d22a0*/  PRMT R9, R9, 0x3340, R8 ;  /* 0x0000334009097816 */ /* 0x000fe40000000008 */
[----:B------:R-:W-:Y:S01]  /*d22b0*/  PRMT R8, R39, 0x3340, R0 ;  /* 0x0000334027087816 */ /* 0x000fe20000000000 */
[----:B------:R-:W-:Y:S01]  /*d22c0*/  STL.64 [R1+0xba0], R56 ;  /* 0x000ba03801007387 */ /* 0x000fe20000100a00 */
[----:B------:R-:W-:-:S03]  /*d22d0*/  LOP3.LUT R43, R50, 0xffff, RZ, 0xc0, !PT ;  /* 0x0000ffff322b7812 */ /* 0x000fc600078ec0ff */
[----:B------:R-:W-:Y:S04]  /*d22e0*/  STL [R1+0x334], R9 ;  /* 0x0003340901007387 */ /* 0x000fe80000100800 */
[----:B------:R-:W2:Y:S04]  /*d22f0*/  LDL.LU R54, [R1+0x4e5c] ;  /* 0x004e5c0001367983 */ /* 0x000ea80000300800 */
[----:B------:R0:W-:Y:S04]  /*d2300*/  STL [R1+0x8c], R8 ;  /* 0x00008c0801007387 */ /* 0x0001e80000100800 */
[----:B------:R-:W3:Y:S04]  /*d2310*/  LDL.LU R51, [R1+0x4dcc] ;  /* 0x004dcc0001337983 */ /* 0x000ee80000300800 */
[----:B------:R-:W4:Y:S01]  /*d2320*/  LDL.LU R50, [R1+0x4e14] ;  /* 0x004e140001327983 */ /* 0x000f220000300800 */
[----:B------:R-:W-:-:S02]  /*d2330*/  LOP3.LUT R52, R2, 0xffff, RZ, 0xc0, !PT ;  /* 0x0000ffff02347812 */ /* 0x000fc400078ec0ff */
[----:B------:R-:W-:Y:S02]  /*d2340*/  LOP3.LUT R60, R60, 0xffff, RZ, 0xc0, !PT ;  /* 0x0000ffff3c3c7812 */ /* 0x000fe400078ec0ff */
[----:B0-----:R-:W-:Y:S02]  /*d2350*/  PRMT R8, R52, 0x3340, R0 ;  /* 0x0000334034087816 */ /* 0x001fe40000000000 */
[----:B------:R-:W-:Y:S01]  /*d2360*/  LOP3.LUT R39, R59, 0xffff, RZ, 0xc0, !PT ;  /* 0x0000ffff3b277812 */ /* 0x000fe200078ec0ff */
[----:B------:R-:W-:Y:S01]  /*d2370*/  STL [R1+0x5814], R60 ;  /* 0x0058143c01007387 */ /* 0x000fe20000100800 */
[----:B------:R-:W-:-:S04]  /*d2380*/  LOP3.LUT R41, R53, 0xffff, RZ, 0xc0, !PT ;  /* 0x0000ffff35297812 */ /* 0x000fc800078ec0ff */
[----:B------:R-:W-:Y:S02]  /*d2390*/  PRMT R9, R43, 0x3340, R41 ;  /* 0x000033402b097816 */ /* 0x000fe40000000029 */
[----:B------:R-:W-:Y:S02]  /*d23a0*/  LOP3.LUT R40, R49, 0xffff, RZ, 0xc0, !PT ;  /* 0x0000ffff31287812 */ /* 0x000fe400078ec0ff */
[----:B------:R-:W-:Y:S02]  /*d23b0*/  PRMT R2, R9, 0x5410, R8 ;  /* 0x0000541009027816 */ /* 0x000fe40000000008 */
[----:B------:R-:W-:Y:S02]  /*d23c0*/  PRMT R8, R60, 0x3340, R0 ;  /* 0x000033403c087816 */ /* 0x000fe40000000000 */
[----:B------:R-:W-:Y:S01]  /*d23d0*/  PRMT R9, R40, 0x3340, R39 ;  /* 0x0000334028097816 */ /* 0x000fe20000000027 */
[----:B------:R0:W-:Y:S03]  /*d23e0*/  STL [R1+0x624], R2 ;  /* 0x0006240201007387 */ /* 0x0001e60000100800 */
[----:B0-----:R-:W-:-:S05]  /*d23f0*/  PRMT R2, R9, 0x5410, R8 ;  /* 0x0000541009027816 */ /* 0x001fca0000000008 */
[----:B------:R0:W-:Y:S01]  /*d2400*/  STL [R1+0x1fa0], R2 ;  /* 0x001fa00201007387 */ /* 0x0001e20000100800 */
[----:B------:R-:W-:Y:S02]  /*d2410*/  SHF.R.U32.HI R40, RZ, 0x8, R40 ;  /* 0x00000008ff287819 */ /* 0x000fe40000011628 */
[----:B------:R-:W-:Y:S01]  /*d2420*/  SHF.R.U32.HI R39, RZ, 0x8, R39 ;  /* 0x00000008ff277819 */ /* 0x000fe20000011627 */
[----:B0-----:R-:W4:Y:S04]  /*d2430*/  LDL.LU R2, [R1+0x4f80] ;  /* 0x004f800001027983 */ /* 0x001f280000300800 */
[----:B------:R-:W4:Y:S04]  /*d2440*/  LDL.LU R53, [R1+0x4f0c] ;  /* 0x004f0c0001357983 */ /* 0x000f280000300800 */
[----:B------:R-:W4:Y:S01]  /*d2450*/  LDL.LU R49, [R1+0x4f44] ;  /* 0x004f440001317983 */ /* 0x000f220000300800 */
[----:B------:R-:W-:-:S02]  /*d2460*/  SHF.R.U32.HI R9, RZ, 0x8, R43 ;  /* 0x00000008ff097819 */ /* 0x000fc4000001162b */
[----:B------:R-:W-:Y:S02]  /*d2470*/  SHF.R.U32.HI R8, RZ, 0x8, R41 ;  /* 0x00000008ff087819 */ /* 0x000fe40000011629 */
[----:B------:R-:W-:Y:S02]  /*d2480*/  IADD3 R56, P1, R3, R36, RZ ;  /* 0x0000002403387210 */ /* 0x000fe40007f3e0ff */
[----:B------:R-:W-:Y:S02]  /*d2490*/  LOP3.LUT R40, R40, 0xffff, RZ, 0xc0, !PT ;  /* 0x0000ffff28287812 */ /* 0x000fe400078ec0ff */
[----:B------:R-:W-:Y:S02]  /*d24a0*/  LOP3.LUT R39, R39, 0xffff, RZ, 0xc0, !PT ;  /* 0x0000ffff27277812 */ /* 0x000fe400078ec0ff */
[----:B------:R-:W-:Y:S02]  /*d24b0*/  LOP3.LUT R9, R9, 0xffff, RZ, 0xc0, !PT ;  /* 0x0000ffff09097812 */ /* 0x000fe400078ec0ff */
[----:B------:R-:W-:Y:S01]  /*d24c0*/  LOP3.LUT R8, R8, 0xffff, RZ, 0xc0, !PT ;  /* 0x0000ffff08087812 */ /* 0x000fe200078ec0ff */
[----:B------:R-:W-:Y:S01]  /*d24d0*/  IMAD.X R57, R4, 0x1, R35, P1 ;  /* 0x0000000104397824 */ /* 0x000fe200008e0623 */
[----:B------:R-:W-:-:S02]  /*d24e0*/  PRMT R59, R40, 0x3340, R39 ;  /* 0x00003340283b7816 */ /* 0x000fc40000000027 */
[----:B------:R-:W-:Y:S02]  /*d24f0*/  PRMT R8, R9, 0x3340, R8 ;  /* 0x0000334009087816 */ /* 0x000fe40000000008 */
[----:B------:R-:W-:Y:S04]  /*d2500*/  STL.64 [R1+0xb90], R56 ;  /* 0x000b903801007387 */ /* 0x000fe80000100a00 */
[----:B------:R-:W-:Y:S04]  /*d2510*/  STL [R1+0x56a4], R59 ;  /* 0x0056a43b01007387 */ /* 0x000fe80000100800 */
[----:B------:R0:W-:Y:S01]  /*d2520*/  STL [R1+0x330], R8 ;  /* 0x0003300801007387 */ /* 0x0001e20000100800 */
[----:B--2---:R-:W-:-:S03]  /*d2530*/  LOP3.LUT R41, R54, 0xffff, RZ, 0xc0, !PT ;  /* 0x0000ffff36297812 */ /* 0x004fc600078ec0ff */
[----:B------:R-:W2:Y:S01]  /*d2540*/  LDL.LU R54, [R1+0x4fa0] ;  /* 0x004fa00001367983 */ /* 0x000ea20000300800 */
[----:B---3--:R-:W-:-:S03]  /*d2550*/  LOP3.LUT R39, R51, 0xffff, RZ, 0xc0, !PT ;  /* 0x0000ffff33277812 */ /* 0x008fc600078ec0ff */
[----:B------:R-:W3:Y:S01]  /*d2560*/  LDL.LU R51, [R1+0x4f14] ;  /* 0x004f140001337983 */ /* 0x000ee20000300800 */
[----:B----4-:R-:W-:Y:S02]  /*d2570*/  LOP3.LUT R40, R50, 0xffff, RZ, 0xc0, !PT ;  /* 0x0000ffff32287812 */ /* 0x010fe400078ec0ff */
[----:B0-----:R-:W-:Y:S02]  /*d2580*/  PRMT R8, R39, 0x3340, R0 ;  /* 0x0000334027087816 */ /* 0x001fe40000000000 */
[----:B------:R-:W-:-:S04]  /*d2590*/  PRMT R9, R41, 0x3340, R40 ;  /* 0x0000334029097816 */ /* 0x000fc80000000028 */
[----:B------:R-:W-:-:S05]  /*d25a0*/  PRMT R8, R9, 0x5410, R8 ;  /* 0x0000541009087816 */ /* 0x000fca0000000008 */
[----:B------:R0:W-:Y:S04]  /*d25b0*/  STL [R1+0x620], R8 ;  /* 0x0006200801007387 */ /* 0x0001e80000100800 */
[----:B------:R-:W4:Y:S01]  /*d25c0*/  LDL.LU R50, [R1+0x4f48] ;  /* 0x004f480001327983 */ /* 0x000f220000300800 */
[----:B------:R-:W-:Y:S02]  /*d25d0*/  SHF.R.U32.HI R9, RZ, 0x8, R41 ;  /* 0x00000008ff097819 */ /* 0x000fe40000011629 */
[----:B------:R-:W-:Y:S02]  /*d25e0*/  SHF.R.U32.HI R39, RZ, 0x8, R39 ;  /* 0x00000008ff277819 */ /* 0x000fe40000011627 */
[----:B0-----:R-:W-:Y:S02]  /*d25f0*/  SHF.R.U32.HI R8, RZ, 0x8, R40 ;  /* 0x00000008ff087819 */ /* 0x001fe40000011628 */
[----:B------:R-:W-:-:S02]  /*d2600*/  IADD3 R56, P1, R3, R34, RZ ;  /* 0x0000002203387210 */ /* 0x000fc40007f3e0ff */
[----:B------:R-:W-:Y:S02]  /*d2610*/  LOP3.LUT R9, R9, 0xffff, RZ, 0xc0, !PT ;  /* 0x0000ffff09097812 */ /* 0x000fe400078ec0ff */
[----:B------:R-:W-:Y:S02]  /*d2620*/  LOP3.LUT R8, R8, 0xffff, RZ, 0xc0, !PT ;  /* 0x0000ffff08087812 */ /* 0x000fe400078ec0ff */
[----:B------:R-:W-:Y:S01]  /*d2630*/  LOP3.LUT R39, R39, 0xffff, RZ, 0xc0, !PT ;  /* 0x0000ffff27277812 */ /* 0x000fe200078ec0ff */
[----:B------:R-:W-:Y:S01]  /*d2640*/  IMAD.X R57, R4, 0x1, R33, P1 ;  /* 0x0000000104397824 */ /* 0x000fe200008e0621 */
[----:B------:R-:W-:Y:S02]  /*d2650*/  PRMT R9, R9, 0x3340, R8 ;  /* 0x0000334009097816 */ /* 0x000fe40000000008 */
[----:B------:R-:W-:Y:S02]  /*d2660*/  PRMT R8, R39, 0x3340, R0 ;  /* 0x0000334027087816 */ /* 0x000fe40000000000 */
[----:B------:R0:W-:Y:S04]  /*d2670*/  STL.64 [R1+0xb98], R56 ;  /* 0x000b983801007387 */ /* 0x0001e80000100a00 */
[----:B------:R-:W-:Y:S04]  /*d2680*/  STL [R1+0x244], R9 ;  /* 0x0002440901007387 */ /* 0x000fe80000100800 */
[----:B------:R1:W-:Y:S01]  /*d2690*/  STL [R1+0x7c], R8 ;  /* 0x00007c0801007387 */ /* 0x0003e20000100800 */
[----:B0-----:R-:W-:-:S02]  /*d26a0*/  IADD3 R56, P1, R3, R32, RZ ;  /* 0x0000002003387210 */ /* 0x001fc40007f3e0ff */
[----:B------:R-:W-:Y:S02]  /*d26b0*/  LOP3.LUT R40, R2, 0xffff, RZ, 0xc0, !PT ;  /* 0x0000ffff02287812 */ /* 0x000fe400078ec0ff */
[----:B------:R-:W4:Y:S01]  /*d26c0*/  LDL.LU R2, [R1+0x4f60] ;  /* 0x004f600001027983 */ /* 0x000f220000300800 */
[----:B------:R-:W-:-:S03]  /*d26d0*/  LOP3.LUT R43, R53, 0xffff, RZ, 0xc0, !PT ;  /* 0x0000ffff352b7812 */ /* 0x000fc600078ec0ff */
[----:B------:R-:W4:Y:S01]  /*d26e0*/  LDL.LU R53, [R1+0x4f00] ;  /* 0x004f000001357983 */ /* 0x000f220000300800 */
[----:B------:R-:W-:Y:S02]  /*d26f0*/  LOP3.LUT R39, R49, 0xffff, RZ, 0xc0, !PT ;  /* 0x0000ffff31277812 */ /* 0x000fe400078ec0ff */
[----:B-1----:R-:W-:Y:S02]  /*d2700*/  PRMT R8, R43, 0x3340, R0 ;  /* 0x000033402b087816 */ /* 0x002fe40000000000 */
[----:B------:R-:W-:-:S04]  /*d2710*/  PRMT R9, R40, 0x3340, R39 ;  /* 0x0000334028097816 */ /* 0x000fc80000000027 */
[----:B------:R-:W-:-:S05]  /*d2720*/  PRMT R8, R9, 0x5410, R8 ;  /* 0x0000541009087816 */ /* 0x000fca0000000008 */
[----:B------:R0:W-:Y:S01]  /*d2730*/  STL [R1+0x604], R8 ;  /* 0x0006040801007387 */ /* 0x0001e20000100800 */
[----:B------:R-:W-:-:S03]  /*d2740*/  SHF.R.U32.HI R40, RZ, 0x8, R40 ;  /* 0x00000008ff287819 */ /* 0x000fc60000011628 */
[----:B------:R-:W4:Y:S01]  /*d2750*/  LDL.LU R49, [R1+0x4f1c] ;  /* 0x004f1c0001317983 */ /* 0x000f220000300800 */
[----:B------:R-:W-:Y:S02]  /*d2760*/  SHF.R.U32.HI R9, RZ, 0x8, R39 ;  /* 0x00000008ff097819 */ /* 0x000fe40000011627 */
[----:B0-----:R-:W-:Y:S01]  /*d2770*/  SHF.R.U32.HI R8, RZ, 0x8, R52 ;  /* 0x00000008ff087819 */ /* 0x001fe20000011634 */
[----:B------:R-:W-:-:S03]  /*d2780*/  IMAD.X R57, R4, 0x1, R31, P1 ;  /* 0x0000000104397824 */ /* 0x000fc600008e061f */
[----:B------:R-:W-:Y:S02]  /*d2790*/  LOP3.LUT R8, R8, 0xffff, RZ, 0xc0, !PT ;  /* 0x0000ffff08087812 */ /* 0x000fe400078ec0ff */
[----:B------:R-:W-:Y:S02]  /*d27a0*/  LOP3.LUT R39, R40, 0xffff, RZ, 0xc0, !PT ;  /* 0x0000ffff28277812 */ /* 0x000fe400078ec0ff */
[----:B------:R-:W-:Y:S02]  /*d27b0*/  LOP3.LUT R9, R9, 0xffff, RZ, 0xc0, !PT ;  /* 0x0000ffff09097812 */ /* 0x000fe400078ec0ff */
[----:B------:R-:W-:Y:S01]  /*d27c0*/  PRMT R40, R8, 0x3340, R0 ;  /* 0x0000334008287816 */ /* 0x000fe20000000000 */
[----:B------:R-:W-:Y:S01]  /*d27d0*/  STL.64 [R1+0xb88], R56 ;  /* 0x000b883801007387 */ /* 0x000fe20000100a00 */
        /* <DEDUP_REMOVED lines=26> */
[----:B------:R-:W-:-:S02]  /*d2980*/  LOP3.LUT R40, R2, 0xffff, RZ, 0xc0, !PT ;  /* 0x0000ffff02287812 */ /* 0x000fc400078ec0ff */
[----:B------:R-:W-:Y:S02]  /*d2990*/  LOP3.LUT R2, R53, 0xffff, RZ, 0xc0, !PT ;  /* 0x0000ffff35027812 */ /* 0x000fe400078ec0ff */
[----:B------:R-:W4:Y:S02]  /*d29a0*/  LDL.LU R53, [R1+0x458] ;  /* 0x0004580001357983 */ /* 0x000f240000300800 */
[----:B0-----:R-:W-:Y:S02]  /*d29b0*/  PRMT R8, R2, 0x3340, R0 ;  /* 0x0000334002087816 */ /* 0x001fe40000000000 */
[----:B------:R-:W-:Y:S02]  /*d29c0*/  LOP3.LUT R39, R49, 0xffff, RZ, 0xc0, !PT ;  /* 0x0000ffff31277812 */ /* 0x000fe400078ec0ff */
[----:B------:R-:W4:Y:S02]  /*d29d0*/  LDL.LU R49, [R1+0x3cc] ;  /* 0x0003cc0001317983 */ /* 0x000f240000300800 */
[----:B------:R-:W-:-:S04]  /*d29e0*/  PRMT R9, R40, 0x3340, R39 ;  /* 0x0000334028097816 */ /* 0x000fc80000000027 */
[----:B------:R-:W-:Y:S02]  /*d29f0*/  PRMT R8, R9, 0x5410, R8 ;  /* 0x0000541009087816 */ /* 0x000fe40000000008 */
[----:B------:R-:W-:-:S03]  /*d2a00*/  IADD3 R56, P1, R3, R28, RZ ;  /* 0x0000001c03387210 */ /* 0x000fc60007f3e0ff */
[----:B------:R0:W-:Y:S01]  /*d2a10*/  STL [R1+0x5f8], R8 ;  /* 0x0005f80801007387 */ /* 0x0001e20000100800 */
[----:B------:R-:W-:Y:S02]  /*d2a20*/  SHF.R.U32.HI R40, RZ, 0x8, R40 ;  /* 0x00000008ff287819 */ /* 0x000fe40000011628 */
[----:B------:R-:W-:Y:S02]  /*d2a30*/  SHF.R.U32.HI R9, RZ, 0x8, R39 ;  /* 0x00000008ff097819 */ /* 0x000fe40000011627 */
[----:B0-----:R-:W-:Y:S01]  /*d2a40*/  SHF.R.U32.HI R8, RZ, 0x8, R43 ;  /* 0x00000008ff087819 */ /* 0x001fe2000001162b */
[----:B------:R-:W-:-:S03]  /*d2a50*/  IMAD.X R57, R4, 0x1, R27, P1 ;  /* 0x0000000104397824 */ /* 0x000fc600008e061b */
[----:B------:R-:W-:Y:S02]  /*d2a60*/  LOP3.LUT R8, R8, 0xffff, RZ, 0xc0, !PT ;  /* 0x0000ffff08087812 */ /* 0x000fe400078ec0ff */
[----:B------:R-:W-:Y:S02]  /*d2a70*/  LOP3.LUT R39, R40, 0xffff, RZ, 0xc0, !PT ;  /* 0x0000ffff28277812 */ /* 0x000fe400078ec0ff */
[----:B------:R-:W-:Y:S02]  /*d2a80*/  LOP3.LUT R9, R9, 0xffff, RZ, 0xc0, !PT ;  /* 0x0000ffff09097812 */ /* 0x000fe400078ec0ff */
[----:B------:R-:W-:Y:S01]  /*d2a90*/  PRMT R40, R8, 0x3340, R0 ;  /* 0x0000334008287816 */ /* 0x000fe20000000000 */
[----:B------:R0:W-:Y:S01]  /*d2aa0*/  STL.64 [R1+0xb78], R56 ;  /* 0x000b783801007387 */ /* 0x0001e20000100a00 */
[----:B------:R-:W-:-:S03]  /*d2ab0*/  PRMT R8, R39, 0x3340, R9 ;  /* 0x0000334027087816 */ /* 0x000fc60000000009 */
[----:B------:R-:W-:Y:S04]  /*d2ac0*/  STL [R1+0x60], R40 ;  /* 0x0000602801007387 */ /* 0x000fe80000100800 */
[----:B------:R1:W-:Y:S01]  /*d2ad0*/  STL [R1+0x31c], R8 ;  /* 0x00031c0801007387 */ /* 0x0003e20000100800 */
[----:B0-----:R-:W-:-:S05]  /*d2ae0*/  IADD3 R56, P1, R3, R26, RZ ;  /* 0x0000001a03387210 */ /* 0x001fca0007f3e0ff */
[----:B------:R-:W-:Y:S01]  /*d2af0*/  IMAD.X R57, R4, 0x1, R25, P1 ;  /* 0x0000000104397824 */ /* 0x000fe200008e0619 */
[----:B------:R-:W-:Y:S02]  /*d2b00*/  LOP3.LUT R43, R45, 0xffff, RZ, 0xc0, !PT ;  /* 0x0000ffff2d2b7812 */ /* 0x000fe400078ec0ff */
[----:B--2---:R-:W-:Y:S02]  /*d2b10*/  LOP3.LUT R41, R54, 0xffff, RZ, 0xc0, !PT ;  /* 0x0000ffff36297812 */ /* 0x004fe400078ec0ff */
[----:B---3--:R-:W-:Y:S02]  /*d2b20*/  LOP3.LUT R39, R51, 0xffff, RZ, 0xc0, !PT ;  /* 0x0000ffff33277812 */ /* 0x008fe400078ec0ff */
[----:B------:R-:W2:Y:S02]  /*d2b30*/  LDL.LU R51, [R1+0x45c] ;  /* 0x00045c0001337983 */ /* 0x000ea40000300800 */
[----:B-1----:R-:W-:Y:S02]  /*d2b40*/  PRMT R8, R39, 0x3340, R0 ;  /* 0x0000334027087816 */ /* 0x002fe40000000000 */
[----:B------:R-:W-:-:S04]  /*d2b50*/  SHF.R.U32.HI R39, RZ, 0x8, R39 ;  /* 0x00000008ff277819 */ /* 0x000fc80000011627 */
[----:B------:R-:W-:Y:S02]  /*d2b60*/  LOP3.LUT R39, R39, 0xffff, RZ, 0xc0, !PT ;  /* 0x0000ffff27277812 */ /* 0x000fe400078ec0ff */
[----:B----4-:R-:W-:Y:S02]  /*d2b70*/  LOP3.LUT R40, R50, 0xffff, RZ, 0xc0, !PT ;  /* 0x0000ffff32287812 */ /* 0x010fe400078ec0ff */
[----:B------:R-:W3:Y:S02]  /*d2b80*/  LDL.LU R50, [R1+0x3d0] ;  /* 0x0003d00001327983 */ /* 0x000ee40000300800 */
        /* <DEDUP_REMOVED lines=8> */
[----:B------:R-:W-:Y:S01]  /*d2c10*/  PRMT R8, R39, 0x3340, R0 ;  /* 0x0000334027087816 */ /* 0x000fe20000000000 */
[----:B------:R-:W-:Y:S04]  /*d2c20*/  STL.64 [R1+0xb70], R56 ;  /* 0x000b703801007387 */ /* 0x000fe80000100a00 */
[----:B------:R-:W-:Y:S04]  /*d2c30*/  STL [R1+0x22c], R9 ;  /* 0x00022c0901007387 */ /* 0x000fe80000100800 */
[----:B------:R0:W-:Y:S04]  /*d2c40*/  STL [R1+0x54], R8 ;  /* 0x0000540801007387 */ /* 0x0001e80000100800 */
[----:B------:R-:W4:Y:S01]  /*d2c50*/  LDL.LU R45, [R1+0x58a4] ;  /* 0x0058a400012d7983 */ /* 0x000f220000300800 */
[----:B------:R-:W-:-:S02]  /*d2c60*/  LOP3.LUT R40, R53, 0xffff, RZ, 0xc0, !PT ;  /* 0x0000ffff35287812 */ /* 0x000fc400078ec0ff */
[----:B0-----:R-:W-:Y:S02]  /*d2c70*/  PRMT R8, R43, 0x3340, R0 ;  /* 0x000033402b087816 */ /* 0x001fe40000000000 */
[----:B------:R-:W-:Y:S02]  /*d2c80*/  LOP3.LUT R39, R49, 0xffff, RZ, 0xc0, !PT ;  /* 0x0000ffff31277812 */ /* 0x000fe400078ec0ff */
[----:B------:R-:W3:Y:S02]  /*d2c90*/  LDL.LU R49, [R1+0x420] ;  /* 0x0004200001317983 */ /* 0x000ee40000300800 */
[----:B------:R-:W-:-:S04]  /*d2ca0*/  PRMT R9, R40, 0x3340, R39 ;  /* 0x0000334028097816 */ /* 0x000fc80000000027 */
        /* <DEDUP_REMOVED lines=15> */
[----:B----4-:R-:W-:-:S03]  /*d2da0*/  LOP3.LUT R41, R45, 0xffff, RZ, 0xc0, !PT ;  /* 0x0000ffff2d297812 */ /* 0x010fc600078ec0ff */
[----:B------:R-:W4:Y:S01]  /*d2db0*/  LDL.LU R45, [R1+0x58a0] ;  /* 0x0058a000012d7983 */ /* 0x000f220000300800 */
[----:B--2---:R-:W-:Y:S02]  /*d2dc0*/  LOP3.LUT R40, R51, 0xffff, RZ, 0xc0, !PT ;  /* 0x0000ffff33287812 */ /* 0x004fe400078ec0ff */
[----:B---3--:R-:W-:Y:S02]  /*d2dd0*/  LOP3.LUT R39, R50, 0xffff, RZ, 0xc0, !PT ;  /* 0x0000ffff32277812 */ /* 0x008fe400078ec0ff */
[----:B0-----:R-:W-:Y:S02]  /*d2de0*/  PRMT R8, R41, 0x3340, R0 ;  /* 0x0000334029087816 */ /* 0x001fe40000000000 */
[----:B------:R-:W-:-:S04]  /*d2df0*/  PRMT R9, R40, 0x3340, R39 ;  /* 0x0000334028097816 */ /* 0x000fc80000000027 */
[----:B-1----:R-:W-:Y:S02]  /*d2e00*/  PRMT R2, R9, 0x5410, R8 ;  /* 0x0000541009027816 */ /* 0x002fe40000000008 */
[----:B------:R-:W-:Y:S02]  /*d2e10*/  SHF.R.U32.HI R8, RZ, 0x8, R43 ;  /* 0x00000008ff087819 */ /* 0x000fe4000001162b */
[----:B------:R-:W-:Y:S02]  /*d2e20*/  IADD3 R50, P1, R3, R22, RZ ;  /* 0x0000001603327210 */ /* 0x000fe40007f3e0ff */
[----:B------:R-:W-:Y:S02]  /*d2e30*/  LOP3.LUT R8, R8, 0xffff, RZ, 0xc0, !PT ;  /* 0x0000ffff08087812 */ /* 0x000fe400078ec0ff */
[----:B------:R-:W-:Y:S01]  /*d2e40*/  SHF.R.U32.HI R40, RZ, 0x8, R40 ;  /* 0x00000008ff287819 */ /* 0x000fe20000011628 */
[----:B------:R-:W-:Y:S01]  /*d2e50*/  IMAD.X R51, R4, 0x1, R21, P1 ;  /* 0x0000000104337824 */ /* 0x000fe200008e0615 */
[----:B------:R-:W-:-:S02]  /*d2e60*/  SHF.R.U32.HI R9, RZ, 0x8, R39 ;  /* 0x00000008ff097819 */ /* 0x000fc40000011627 */
[----:B------:R-:W-:Y:S01]  /*d2e70*/  PRMT R8, R8, 0x3340, R0 ;  /* 0x0000334008087816 */ /* 0x000fe20000000000 */
[----:B------:R0:W-:Y:S01]  /*d2e80*/  STL [R1+0x1f60], R2 ;  /* 0x001f600201007387 */ /* 0x0001e20000100800 */
[----:B------:R-:W-:Y:S02]  /*d2e90*/  LOP3.LUT R39, R40, 0xffff, RZ, 0xc0, !PT ;  /* 0x0000ffff28277812 */ /* 0x000fe400078ec0ff */
[----:B------:R-:W-:Y:S01]  /*d2ea0*/  LOP3.LUT R9, R9, 0xffff, RZ, 0xc0, !PT ;  /* 0x0000ffff09097812 */ /* 0x000fe200078ec0ff */
[----:B------:R1:W-:Y:S04]  /*d2eb0*/  STL.64 [R1+0xb60], R50 ;  /* 0x000b603201007387 */ /* 0x0003e80000100a00 */
[----:B------:R2:W-:Y:S01]  /*d2ec0*/  STL [R1+0x48], R8 ;  /* 0x0000480801007387 */ /* 0x0005e20000100800 */
[----:B0-----:R-:W-:-:S02]  /*d2ed0*/  PRMT R2, R39, 0x3340, R9 ;  /* 0x0000334027027816 */ /* 0x001fc40000000009 */
[----:B-1----:R-:W-:Y:S02]  /*d2ee0*/  IADD3 R50, P1, R3, R20, RZ ;  /* 0x0000001403327210 */ /* 0x002fe40007f3e0ff */
[----:B--2---:R-:W-:Y:S01]  /*d2ef0*/  SHF.R.U32.HI R8, RZ, 0x8, R41 ;  /* 0x00000008ff087819 */ /* 0x004fe20000011629 */
[----:B------:R0:W-:Y:S03]  /*d2f00*/  STL [R1+0x238], R2 ;  /* 0x0002380201007387 */ /* 0x0001e60000100800 */
[----:B------:R-:W-:Y:S01]  /*d2f10*/  LOP3.LUT R8, R8, 0xffff, RZ, 0xc0, !PT ;  /* 0x0000ffff08087812 */ /* 0x000fe200078ec0ff */
[----:B------:R-:W-:Y:S01]  /*d2f20*/  IMAD.X R51, R4, 0x1, R19, P1 ;  /* 0x0000000104337824 */ /* 0x000fe200008e0613 */
[----:B------:R-:W-:Y:S02]  /*d2f30*/  LOP3.LUT R41, R47, 0xffff, RZ, 0xc0, !PT ;  /* 0x0000ffff2f297812 */ /* 0x000fe400078ec0ff */
[----:B0-----:R-:W-:-:S02]  /*d2f40*/  PRMT R2, R8, 0x3340, R0 ;  /* 0x0000334008027816 */ /* 0x001fc40000000000 */
[----:B------:R0:W-:Y:S04]  /*d2f50*/  STL.64 [R1+0xb58], R50 ;  /* 0x000b583201007387 */ /* 0x0001e80000100a00 */
[----:B------:R1:W-:Y:S04]  /*d2f60*/  STL [R1+0x44], R2 ;  /* 0x0000440201007387 */ /* 0x0003e80000100800 */
[----:B------:R-:W2:Y:S01]  /*d2f70*/  LDL.LU R47, [R1+0x589c] ;  /* 0x00589c00012f7983 */ /* 0x000ea20000300800 */
[----:B----4-:R-:W-:-:S03]  /*d2f80*/  LOP3.LUT R39, R45, 0xffff, RZ, 0xc0, !PT ;  /* 0x0000ffff2d277812 */ /* 0x010fc600078ec0ff */
[----:B------:R-:W3:Y:S01]  /*d2f90*/  LDL.LU R45, [R1+0x5898] ;  /* 0x00589800012d7983 */ /* 0x000ee20000300800 */
[----:B------:R-:W-:Y:S02]  /*d2fa0*/  LOP3.LUT R40, R49, 0xffff, RZ, 0xc0, !PT ;  /* 0x0000ffff31287812 */ /* 0x000fe400078ec0ff */
[----:B------:R-:W-:Y:S01]  /*d2fb0*/  PRMT R8, R41, 0x3340, R0 ;  /* 0x0000334029087816 */ /* 0x000fe20000000000 */
[----:B------:R-:W4:Y:S01]  /*d2fc0*/  LDL.LU R57, [R1+0x538] ;  /* 0x0005380001397983 */ /* 0x000f220000300800 */
[----:B------:R-:W-:Y:S02]  /*d2fd0*/  PRMT R9, R40, 0x3340, R39 ;  /* 0x0000334028097816 */ /* 0x000fe40000000027 */
[----:B0-----:R-:W-:Y:S01]  /*d2fe0*/  IADD3 R50, P1, R3, R18, RZ ;  /* 0x0000001203327210 */ /* 0x001fe20007f3e0ff */
[----:B------:R-:W4:Y:S01]  /*d2ff0*/  LDL.LU R56, [R1+0x4db4] ;  /* 0x004db40001387983 */ /* 0x000f220000300800 */
[----:B-1----:R-:W-:Y:S02]  /*d3000*/  PRMT R2, R9, 0x5410, R8 ;  /* 0x0000541009027816 */ /* 0x002fe40000000008 */
[----:B------:R-:W-:Y:S01]  /*d3010*/  SHF.R.U32.HI R8, RZ, 0x8, R40 ;  /* 0x00000008ff087819 */ /* 0x000fe20000011628 */
[----:B------:R-:W-:Y:S01]  /*d3020*/  IMAD.X R51, R4, 0x1, R17, P1 ;  /* 0x0000000104337824 */ /* 0x000fe200008e0611 */
[----:B------:R-:W-:Y:S01]  /*d3030*/  SHF.R.U32.HI R4, RZ, 0x8, R39 ;  /* 0x00000008ff047819 */ /* 0x000fe20000011627 */
[----:B------:R0:W-:Y:S01]  /*d3040*/  STL [R1+0x1f58], R2 ;  /* 0x001f580201007387 */ /* 0x0001e20000100800 */
[----:B------:R-:W-:-:S02]  /*d3050*/  LOP3.LUT R8, R8, 0xffff, RZ, 0xc0, !PT ;  /* 0x0000ffff08087812 */ /* 0x000fc400078ec0ff */
[----:B------:R-:W-:Y:S01]  /*d3060*/  LOP3.LUT R4, R4, 0xffff, RZ, 0xc0, !PT ;  /* 0x0000ffff04047812 */ /* 0x000fe200078ec0ff */
[----:B0-----:R-:W4:Y:S03]  /*d3070*/  LDL.LU R2, [R1+0x4d60] ;  /* 0x004d600001027983 */ /* 0x001f260000300800 */
[----:B------:R-:W-:Y:S02]  /*d3080*/  PRMT R4, R8, 0x3340, R4 ;  /* 0x0000334008047816 */ /* 0x000fe40000000004 */
[----:B------:R-:W-:Y:S01]  /*d3090*/  LOP3.LUT R46, R46, 0xffff, RZ, 0xc0, !PT ;  /* 0x0000ffff2e2e7812 */ /* 0x000fe200078ec0ff */
[----:B------:R-:W-:Y:S01]  /*d30a0*/  STL.64 [R1+0xb50], R50 ;  /* 0x000b503201007387 */ /* 0x000fe20000100a00 */
[----:B--2---:R-:W-:Y:S02]  /*d30b0*/  LOP3.LUT R9, R47, 0xffff, RZ, 0xc0, !PT ;  /* 0x0000ffff2f097812 */ /* 0x004fe400078ec0ff */
[----:B---3--:R-:W-:-:S02]  /*d30c0*/  LOP3.LUT R39, R45, 0xffff, RZ, 0xc0, !PT ;  /* 0x0000ffff2d277812 */ /* 0x008fc400078ec0ff */
[----:B------:R-:W2:Y:S02]  /*d30d0*/  LDL.LU R45, [R1+0x5894] ;  /* 0x00589400012d7983 */ /* 0x000ea40000300800 */
[----:B------:R-:W-:Y:S02]  /*d30e0*/  PRMT R8, R39, 0x3340, R9 ;  /* 0x0000334027087816 */ /* 0x000fe40000000009 */
[----:B------:R0:W-:Y:S04]  /*d30f0*/  STL [R1+0x234], R4 ;  /* 0x0002340401007387 */ /* 0x0001e80000100800 */
[----:B------:R-:W-:Y:S04]  /*d3100*/  STL [R1+0x5818], R46 ;  /* 0x0058182e01007387 */ /* 0x000fe80000100800 */
[----:B------:R-:W3:Y:S01]  /*d3110*/  LDL.LU R54, [R1+0x4db8] ;  /* 0x004db80001367983 */ /* 0x000ee20000300800 */
[----:B0-----:R-:W-:-:S03]  /*d3120*/  PRMT R4, R46, 0x3340, R0 ;  /* 0x000033402e047816 */ /* 0x001fc60000000000 */
[----:B------:R-:W3:Y:S01]  /*d3130*/  LDL.LU R53, [R1+0x53c] ;  /* 0x00053c0001357983 */ /* 0x000ee20000300800 */
[----:B------:R-:W-:-:S05]  /*d3140*/  PRMT R4, R8, 0x5410, R4 ;  /* 0x0000541008047816 */ /* 0x000fca0000000004 */
[----:B------:R0:W-:Y:S04]  /*d3150*/  STL [R1+0x1f4c], R4 ;  /* 0x001f4c0401007387 */ /* 0x0001e80000100800 */
[----:B------:R-:W3:Y:S04]  /*d3160*/  LDL.LU R51, [R1+0x4d68] ;  /* 0x004d680001337983 */ /* 0x000ee80000300800 */
[----:B------:R-:W3:Y:S04]  /*d3170*/  LDL.LU R50, [R1+0x4d84] ;  /* 0x004d840001327983 */ /* 0x000ee80000300800 */
[----:B------:R-:W3:Y:S01]  /*d3180*/  LDL.LU R49, [R1+0x4d38] ;  /* 0x004d380001317983 */ /* 0x000ee20000300800 */
[----:B------:R-:W-:-:S02]  /*d3190*/  SHF.R.U32.HI R39, RZ, 0x8, R39 ;  /* 0x00000008ff277819 */ /* 0x000fc40000011627 */
[----:B------:R-:W-:Y:S02]  /*d31a0*/  SHF.R.U32.HI R8, RZ, 0x8, R9 ;  /* 0x00000008ff087819 */ /* 0x000fe40000011609 */
[----:B0-----:R-:W-:Y:S02]  /*d31b0*/  SHF.R.U32.HI R4, RZ, 0x8, R41 ;  /* 0x00000008ff047819 */ /* 0x001fe40000011629 */
[----:B------:R-:W-:Y:S02]  /*d31c0*/  LOP3.LUT R9, R39, 0xffff, RZ, 0xc0, !PT ;  /* 0x0000ffff27097812 */ /* 0x000fe400078ec0ff */
[----:B------:R-:W-:Y:S02]  /*d31d0*/  LOP3.LUT R8, R8, 0xffff, RZ, 0xc0, !PT ;  /* 0x0000ffff08087812 */ /* 0x000fe400078ec0ff */
[----:B------:R-:W-:Y:S02]  /*d31e0*/  LOP3.LUT R4, R4, 0xffff, RZ, 0xc0, !PT ;  /* 0x0000ffff04047812 */ /* 0x000fe400078ec0ff */
[----:B------:R-:W-:-:S02]  /*d31f0*/  PRMT R47, R9, 0x3340, R8 ;  /* 0x00003340092f7816 */ /* 0x000fc40000000008 */
[----:B------:R-:W-:Y:S02]  /*d3200*/  PRMT R4, R4, 0x3340, R0 ;  /* 0x0000334004047816 */ /* 0x000fe40000000000 */
[----:B----4-:R-:W-:Y:S02]  /*d3210*/  LOP3.LUT R9, R57, 0xffff, RZ, 0xc0, !PT ;  /* 0x0000ffff39097812 */ /* 0x010fe400078ec0ff */
[----:B------:R-:W-:Y:S02]  /*d3220*/  LOP3.LUT R40, R56, 0xffff, RZ, 0xc0, !PT ;  /* 0x0000ffff38287812 */ /* 0x000fe400078ec0ff */
[----:B------:R-:W-:Y:S01]  /*d3230*/  LOP3.LUT R39, R2, 0xffff, RZ, 0xc0, !PT ;  /* 0x0000ffff02277812 */ /* 0x000fe200078ec0ff */
[----:B------:R-:W-:Y:S01]  /*d3240*/  STL [R1+0x56a8], R47 ;  /* 0x0056a82f01007387 */ /* 0x000fe20000100800 */
[----:B------:R-:W-:Y:S01]  /*d3250*/  VIADD R3, R3, UR6 ;  /* 0x0000000603037c36 */ /* 0x000fe20008000000 */
[----:B------:R-:W-:Y:S01]  /*d3260*/  ULDC UR6, c[0x0][0x248] ;  /* 0x0000920000067ab9 */ /* 0x000fe20000000800 */
[----:B------:R-:W-:Y:S01]  /*d3270*/  PRMT R8, R40, 0x3340, R39 ;  /* 0x0000334028087816 */ /* 0x000fe20000000027 */
[----:B------:R0:W-:Y:S01]  /*d3280*/  STL [R1+0x40], R4 ;  /* 0x0000400401007387 */ /* 0x0001e20000100800 */
[----:B------:R-:W-:-:S02]  /*d3290*/  SHF.R.U32.HI R40, RZ, 0x8, R40 ;  /* 0x00000008ff287819 */ /* 0x000fc40000011628 */
[----:B------:R-:W-:Y:S02]  /*d32a0*/  IADD3 R46, P1, R3, R16, RZ ;  /* 0x00000010032e7210 */ /* 0x000fe40007f3e0ff */
[----:B0-----:R-:W-:-:S04]  /*d32b0*/  PRMT R4, R9, 0x3340, R0 ;  /* 0x0000334009047816 */ /* 0x001fc80000000000 */
[----:B------:R-:W-:Y:S02]  /*d32c0*/  PRMT R2, R8, 0x5410, R4 ;  /* 0x0000541008027816 */ /* 0x000fe40000000004 */
[----:B------:R-:W-:Y:S02]  /*d32d0*/  SHF.R.S32.HI R4, RZ, 0x1f, R3 ;  /* 0x0000001fff047819 */ /* 0x000fe40000011403 */
[----:B------:R-:W-:Y:S02]  /*d32e0*/  SHF.R.U32.HI R8, RZ, 0x8, R39 ;  /* 0x00000008ff087819 */ /* 0x000fe40000011627 */
[----:B------:R-:W-:Y:S01]  /*d32f0*/  SHF.R.U32.HI R39, RZ, 0x8, R9 ;  /* 0x00000008ff277819 */ /* 0x000fe20000011609 */
[----:B------:R-:W-:Y:S01]  /*d3300*/  IMAD.X R47, R4, 0x1, R38, P1 ;  /* 0x00000001042f7824 */ /* 0x000fe200008e0626 */
[----:B------:R-:W-:Y:S02]  /*d3310*/  LOP3.LUT R9, R40, 0xffff, RZ, 0xc0, !PT ;  /* 0x0000ffff28097812 */ /* 0x000fe400078ec0ff */
[----:B------:R-:W-:Y:S01]  /*d3320*/  LOP3.LUT R8, R8, 0xffff, RZ, 0xc0, !PT ;  /* 0x0000ffff08087812 */ /* 0x000fe200078ec0ff */
[----:B------:R0:W-:Y:S01]  /*d3330*/  STL [R1+0x1f3c], R2 ;  /* 0x001f3c0201007387 */ /* 0x0001e20000100800 */
[----:B------:R-:W-:-:S02]  /*d3340*/  LOP3.LUT R39, R39, 0xffff, RZ, 0xc0, !PT ;  /* 0x0000ffff27277812 */ /* 0x000fc400078ec0ff */
[----:B------:R-:W-:Y:S01]  /*d3350*/  PRMT R8, R9, 0x3340, R8 ;  /* 0x0000334009087816 */ /* 0x000fe20000000008 */
[----:B------:R2:W-:Y:S04]  /*d3360*/  STL.64 [R1+0xb40], R46 ;  /* 0x000b402e01007387 */ /* 0x0005e80000100a00 */
[----:B------:R1:W-:Y:S01]  /*d3370*/  STL [R1+0x180], R8 ;  /* 0x0001800801007387 */ /* 0x0003e20000100800 */
[----:B0-----:R-:W-:-:S05]  /*d3380*/  PRMT R2, R39, 0x3340, R0 ;  /* 0x0000334027027816 */ /* 0x001fca0000000000 */
[----:B------:R0:W-:Y:S01]  /*d3390*/  STL [R1+0x3c], R2 ;  /* 0x00003c0201007387 */ /* 0x0001e20000100800 */
[----:B--2---:R-:W-:-:S03]  /*d33a0*/  LOP3.LUT R47, R45, 0xffff, RZ, 0xc0, !PT ;  /* 0x0000ffff2d2f7812 */ /* 0x004fc600078ec0ff */
[----:B------:R-:W2:Y:S04]  /*d33b0*/  LDL.LU R45, [R1+0x5890] ;  /* 0x00589000012d7983 */ /* 0x000ea80000300800 */
[----:B------:R-:W4:Y:S01]  /*d33c0*/  LDL.LU R57, [R1+0x4ed0] ;  /* 0x004ed00001397983 */ /* 0x000f220000300800 */
[----:B---3--:R-:W-:Y:S02]  /*d33d0*/  LOP3.LUT R43, R54, 0xffff, RZ, 0xc0, !PT ;  /* 0x0000ffff362b7812 */ /* 0x008fe400078ec0ff */
[----:B------:R-:W-:Y:S02]  /*d33e0*/  LOP3.LUT R46, R53, 0xffff, RZ, 0xc0, !PT ;  /* 0x0000ffff352e7812 */ /* 0x000fe400078ec0ff */
[----:B------:R-:W3:Y:S02]  /*d33f0*/  LDL.LU R53, [R1+0x4e50] ;  /* 0x004e500001357983 */ /* 0x000ee40000300800 */
[----:B-1----:R-:W-:-:S02]  /*d3400*/  PRMT R8, R46, 0x3340, R0 ;  /* 0x000033402e087816 */ /* 0x002fc40000000000 */
[----:B------:R-:W-:-:S04]  /*d3410*/  LOP3.LUT R40, R51, 0xffff, RZ, 0xc0, !PT ;  /* 0x0000ffff33287812 */ /* 0x000fc800078ec0ff */
[----:B------:R-:W-:-:S04]  /*d3420*/  PRMT R9, R43, 0x3340, R40 ;  /* 0x000033402b097816 */ /* 0x000fc80000000028 */
[----:B0-----:R-:W-:-:S05]  /*d3430*/  PRMT R2, R9, 0x5410, R8 ;  /* 0x0000541009027816 */ /* 0x001fca0000000008 */
[----:B------:R0:W-:Y:S04]  /*d3440*/  STL [R1+0x1f28], R2 ;  /* 0x001f280201007387 */ /* 0x0001e80000100800 */
[----:B------:R-:W2:Y:S01]  /*d3450*/  LDL.LU R51, [R1+0x4e94] ;  /* 0x004e940001337983 */ /* 0x000ea20000300800 */
[----:B------:R-:W-:Y:S02]  /*d3460*/  LOP3.LUT R41, R50, 0xffff, RZ, 0xc0, !PT ;  /* 0x0000ffff32297812 */ /* 0x000fe400078ec0ff */
[----:B------:R-:W-:Y:S02]  /*d3470*/  LOP3.LUT R39, R49, 0xffff, RZ, 0xc0, !PT ;  /* 0x0000ffff31277812 */ /* 0x000fe400078ec0ff */
[----:B------:R-:W-:Y:S02]  /*d3480*/  PRMT R8, R47, 0x3340, R0 ;  /* 0x000033402f087816 */ /* 0x000fe40000000000 */
[----:B------:R-:W-:-:S04]  /*d3490*/  PRMT R9, R41, 0x3340, R39 ;  /* 0x0000334029097816 */ /* 0x000fc80000000027 */
[----:B0-----:R-:W-:Y:S02]  /*d34a0*/  PRMT R2, R9, 0x5410, R8 ;  /* 0x0000541009027816 */ /* 0x001fe40000000008 */
[----:B------:R-:W-:-:S05]  /*d34b0*/  IADD3 R8, P1, R3, R15, RZ ;  /* 0x0000000f03087210 */ /* 0x000fca0007f3e0ff */
[----:B------:R-:W-:Y:S01]  /*d34c0*/  IMAD.X R9, R4, 0x1, R37, P1 ;  /* 0x0000000104097824 */ /* 0x000fe200008e0625 */
[----:B------:R-:W-:Y:S04]  /*d34d0*/  STL [R1+0x1f24], R2 ;  /* 0x001f240201007387 */ /* 0x000fe80000100800 */
[----:B------:R0:W-:Y:S04]  /*d34e0*/  STL.64 [R1+0xb38], R8 ;  /* 0x000b380801007387 */ /* 0x0001e80000100a00 */
[----:B------:R-:W2:Y:S01]  /*d34f0*/  LDL.LU R50, [R1+0x4eb8] ;  /* 0x004eb80001327983 */ /* 0x000ea20000300800 */
[----:B------:R-:W-:-:S02]  /*d3500*/  SHF.R.U32.HI R43, RZ, 0x8, R43 ;  /* 0x00000008ff2b7819 */ /* 0x000fc4000001162b */
[----:B------:R-:W-:Y:S02]  /*d3510*/  SHF.R.U32.HI R41, RZ, 0x8, R41 ;  /* 0x00000008ff297819 */ /* 0x000fe40000011629 */
[----:B0-----:R-:W-:Y:S02]  /*d3520*/  SHF.R.U32.HI R9, RZ, 0x8, R40 ;  /* 0x00000008ff097819 */ /* 0x001fe40000011628 */
[----:B------:R-:W-:Y:S02]  /*d3530*/  SHF.R.U32.HI R8, RZ, 0x8, R39 ;  /* 0x00000008ff087819 */ /* 0x000fe40000011627 */
[----:B------:R-:W-:Y:S02]  /*d3540*/  LOP3.LUT R40, R43, 0xffff, RZ, 0xc0, !PT ;  /* 0x0000ffff2b287812 */ /* 0x000fe400078ec0ff */
[----:B------:R-:W-:Y:S02]  /*d3550*/  LOP3.LUT R39, R9, 0xffff, RZ, 0xc0, !PT ;  /* 0x0000ffff09277812 */ /* 0x000fe400078ec0ff */
[----:B------:R-:W-:-:S02]  /*d3560*/  LOP3.LUT R9, R41, 0xffff, RZ, 0xc0, !PT ;  /* 0x0000ffff29097812 */ /* 0x000fc400078ec0ff */
[----:B------:R-:W-:Y:S02]  /*d3570*/  LOP3.LUT R8, R8, 0xffff, RZ, 0xc0, !PT ;  /* 0x0000ffff08087812 */ /* 0x000fe400078ec0ff */
[----:B------:R-:W-:Y:S02]  /*d3580*/  PRMT R2, R40, 0x3340, R39 ;  /* 0x0000334028027816 */ /* 0x000fe40000000027 */
[----:B------:R-:W-:-:S03]  /*d3590*/  PRMT R8, R9, 0x3340, R8 ;  /* 0x0000334009087816 */ /* 0x000fc60000000008 */
[----:B------:R0:W-:Y:S01]  /*d35a0*/  STL [R1+0x324], R2 ;  /* 0x0003240201007387 */ /* 0x0001e20000100800 */
[----:B------:R-:W-:-:S03]  /*d35b0*/  IADD3 R40, P1, R3, R14, RZ ;  /* 0x0000000e03287210 */ /* 0x000fc60007f3e0ff */
[----:B------:R-:W2:Y:S01]  /*d35c0*/  LDL.LU R56, [R1+0x4e38] ;  /* 0x004e380001387983 */ /* 0x000ea20000300800 */
[----:B------:R-:W-:-:S03]  /*d35d0*/  SHF.R.U32.HI R9, RZ, 0x8, R46 ;  /* 0x00000008ff097819 */ /* 0x000fc6000001162e */
[----:B0-----:R-:W2:Y:S04]  /*d35e0*/  LDL.LU R2, [R1+0x4e74] ;  /* 0x004e740001027983 */ /* 0x001ea80000300800 */
[----:B------:R0:W-:Y:S01]  /*d35f0*/  STL [R1+0x320], R8 ;  /* 0x0003200801007387 */ /* 0x0001e20000100800 */
[----:B------:R-:W-:Y:S01]  /*d3600*/  IMAD.X R41, R4, 0x1, R13, P1 ;  /* 0x0000000104297824 */ /* 0x000fe200008e060d */
[----:B------:R-:W-:Y:S02]  /*d3610*/  LOP3.LUT R9, R9, 0xffff, RZ, 0xc0, !PT ;  /* 0x0000ffff09097812 */ /* 0x000fe400078ec0ff */
[----:B------:R-:W2:Y:S04]  /*d3620*/  LDL.LU R54, [R1+0x4da8] ;  /* 0x004da80001367983 */ /* 0x000ea80000300800 */
[----:B------:R-:W2:Y:S01]  /*d3630*/  LDL.LU R49, [R1+0x528] ;  /* 0x0005280001317983 */ /* 0x000ea20000300800 */
[----:B0-----:R-:W-:-:S04]  /*d3640*/  SHF.R.U32.HI R8, RZ, 0x8, R47 ;  /* 0x00000008ff087819 */ /* 0x001fc8000001162f */
[----:B------:R-:W-:Y:S01]  /*d3650*/  LOP3.LUT R8, R8, 0xffff, RZ, 0xc0, !PT ;  /* 0x0000ffff08087812 */ /* 0x000fe200078ec0ff */
[----:B------:R0:W-:Y:S04]  /*d3660*/  STL.64 [R1+0x5888], R14 ;  /* 0x0058880e01007387 */ /* 0x0001e80000100a00 */
[----:B------:R-:W-:Y:S01]  /*d3670*/  STL.64 [R1+0xb30], R40 ;  /* 0x000b302801007387 */ /* 0x000fe20000100a00 */
[--C-:B0-----:R-:W-:Y:S02]  /*d3680*/  PRMT R14, R8, 0x3340, R0.reuse ;  /* 0x00003340080e7816 */ /* 0x101fe40000000000 */
[----:B------:R-:W-:-:S03]  /*d3690*/  PRMT R8, R9, 0x3340, R0 ;  /* 0x0000334009087816 */ /* 0x000fc60000000000 */
[----:B------:R0:W-:Y:S04]  /*d36a0*/  STL [R1+0x2fc], R14 ;  /* 0x0002fc0e01007387 */ /* 0x0001e80000100800 */
[----:B------:R1:W-:Y:S01]  /*d36b0*/  STL [R1+0x304], R8 ;  /* 0x0003040801007387 */ /* 0x0003e20000100800 */
[----:B0-----:R-:W-:-:S05]  /*d36c0*/  IADD3 R14, P1, R3, R12, RZ ;  /* 0x0000000c030e7210 */ /* 0x001fca0007f3e0ff */
[----:B------:R-:W-:Y:S01]  /*d36d0*/  IMAD.X R15, R4, 0x1, R11, P1 ;  /* 0x00000001040f7824 */ /* 0x000fe200008e060b */
[----:B----4-:R-:W-:Y:S02]  /*d36e0*/  LOP3.LUT R41, R57, 0xffff, RZ, 0xc0, !PT ;  /* 0x0000ffff39297812 */ /* 0x010fe400078ec0ff */
[----:B---3--:R-:W-:-:S04]  /*d36f0*/  LOP3.LUT R39, R53, 0xffff, RZ, 0xc0, !PT ;  /* 0x0000ffff35277812 */ /* 0x008fc800078ec0ff */
[----:B-1----:R-:W-:Y:S02]  /*d3700*/  PRMT R8, R39, 0x3340, R0 ;  /* 0x0000334027087816 */ /* 0x002fe40000000000 */
[----:B--2---:R-:W-:-:S04]  /*d3710*/  LOP3.LUT R40, R51, 0xffff, RZ, 0xc0, !PT ;  /* 0x0000ffff33287812 */ /* 0x004fc800078ec0ff */
        /* <DEDUP_REMOVED lines=10> */
[----:B------:R-:W-:Y:S01]  /*d37c0*/  PRMT R8, R8, 0x3340, R0 ;  /* 0x0000334008087816 */ /* 0x000fe20000000000 */
[----:B------:R0:W-:Y:S01]  /*d37d0*/  STL.64 [R1+0xb20], R14 ;  /* 0x000b200e01007387 */ /* 0x0001e20000100a00 */
[----:B------:R-:W-:-:S03]  /*d37e0*/  LOP3.LUT R43, R50, 0xffff, RZ, 0xc0, !PT ;  /* 0x0000ffff322b7812 */ /* 0x000fc600078ec0ff */
[----:B------:R-:W-:Y:S04]  /*d37f0*/  STL [R1+0x5f0], R9 ;  /* 0x0005f00901007387 */ /* 0x000fe80000100800 */
[----:B------:R-:W2:Y:S04]  /*d3800*/  LDL.LU R53, [R1+0x4ef4] ;  /* 0x004ef40001357983 */ /* 0x000ea80000300800 */
[----:B------:R1:W-:Y:S04]  /*d3810*/  STL [R1+0x300], R8 ;  /* 0x0003000801007387 */ /* 0x0003e80000100800 */
[----:B------:R-:W3:Y:S04]  /*d3820*/  LDL.LU R51, [R1+0x4e60] ;  /* 0x004e600001337983 */ /* 0x000ee80000300800 */
[----:B------:R-:W4:Y:S01]  /*d3830*/  LDL.LU R50, [R1+0x4ea8] ;  /* 0x004ea80001327983 */ /* 0x000f220000300800 */
[----:B0-----:R-:W-:-:S02]  /*d3840*/  LOP3.LUT R14, R56, 0xffff, RZ, 0xc0, !PT ;  /* 0x0000ffff380e7812 */ /* 0x001fc400078ec0ff */
[----:B------:R-:W-:Y:S02]  /*d3850*/  LOP3.LUT R41, R2, 0xffff, RZ, 0xc0, !PT ;  /* 0x0000ffff02297812 */ /* 0x000fe400078ec0ff */
[----:B-1----:R-:W-:Y:S02]  /*d3860*/  PRMT R8, R14, 0x3340, R0 ;  /* 0x000033400e087816 */ /* 0x002fe40000000000 */
[----:B------:R-:W-:Y:S02]  /*d3870*/  PRMT R9, R43, 0x3340, R41 ;  /* 0x000033402b097816 */ /* 0x000fe40000000029 */
[----:B------:R-:W-:Y:S02]  /*d3880*/  LOP3.LUT R39, R45, 0xffff, RZ, 0xc0, !PT ;  /* 0x0000ffff2d277812 */ /* 0x000fe400078ec0ff */
[----:B------:R-:W-:Y:S02]  /*d3890*/  LOP3.LUT R40, R54, 0xffff, RZ, 0xc0, !PT ;  /* 0x0000ffff36287812 */ /* 0x000fe400078ec0ff */
[----:B------:R-:W-:-:S02]  /*d38a0*/  PRMT R2, R9, 0x5410, R8 ;  /* 0x0000541009027816 */ /* 0x000fc40000000008 */
[----:B------:R-:W-:Y:S02]  /*d38b0*/  LOP3.LUT R49, R49, 0xffff, RZ, 0xc0, !PT ;  /* 0x0000ffff31317812 */ /* 0x000fe400078ec0ff */
[----:B------:R-:W-:Y:S02]  /*d38c0*/  PRMT R9, R40, 0x3340, R39 ;  /* 0x0000334028097816 */ /* 0x000fe40000000027 */
[----:B------:R-:W-:Y:S01]  /*d38d0*/  PRMT R8, R49, 0x3340, R0 ;  /* 0x0000334031087816 */ /* 0x000fe20000000000 */
[----:B------:R-:W-:Y:S04]  /*d38e0*/  STL [R1+0x581c], R49 ;  /* 0x00581c3101007387 */ /* 0x000fe80000100800 */
[----:B------:R0:W-:Y:S02]  /*d38f0*/  STL [R1+0x1eb0], R2 ;  /* 0x001eb00201007387 */ /* 0x0001e40000100800 */
[----:B0-----:R-:W-:-:S05]  /*d3900*/  PRMT R2, R9, 0x5410, R8 ;  /* 0x0000541009027816 */ /* 0x001fca0000000008 */
[----:B------:R0:W-:Y:S04]  /*d3910*/  STL [R1+0x1ebc], R2 ;  /* 0x001ebc0201007387 */ /* 0x0001e80000100800 */
[----:B------:R-:W4:Y:S01]  /*d3920*/  LDL.LU R56, [R1+0x504c] ;  /* 0x00504c0001387983 */ /* 0x000f220000300800 */
[----:B------:R-:W-:Y:S02]  /*d3930*/  SHF.R.U32.HI R40, RZ, 0x8, R40 ;  /* 0x00000008ff287819 */ /* 0x000fe40000011628 */
[----:B------:R-:W-:Y:S01]  /*d3940*/  SHF.R.U32.HI R39, RZ, 0x8, R39 ;  /* 0x00000008ff277819 */ /* 0x000fe20000011627 */
[----:B0-----:R-:W4:Y:S01]  /*d3950*/  LDL.LU R2, [R1+0x4fb0] ;  /* 0x004fb00001027983 */ /* 0x001f220000300800 */
[----:B------:R-:W-:-:S03]  /*d3960*/  SHF.R.U32.HI R9, RZ, 0x8, R43 ;  /* 0x00000008ff097819 */ /* 0x000fc6000001162b */
[----:B------:R-:W4:Y:S01]  /*d3970*/  LDL.LU R54, [R1+0x4fd0] ;  /* 0x004fd00001367983 */ /* 0x000f220000300800 */
        /* <DEDUP_REMOVED lines=35> */
[----:B------:R-:W-:-:S03]  /*d3bb0*/  LOP3.LUT R40, R56, 0xffff, RZ, 0xc0, !PT ;  /* 0x0000ffff38287812 */ /* 0x000fc600078ec0ff */
[----:B------:R-:W4:Y:S01]  /*d3bc0*/  LDL.LU R56, [R1+0x5040] ;  /* 0x0050400001387983 */ /* 0x000f220000300800 */
[----:B------:R-:W-:-:S03]  /*d3bd0*/  LOP3.LUT R43, R2, 0xffff, RZ, 0xc0, !PT ;  /* 0x0000ffff022b7812 */ /* 0x000fc600078ec0ff */
[----:B------:R-:W4:Y:S01]  /*d3be0*/  LDL.LU R2, [R1+0x4f94] ;  /* 0x004f940001027983 */ /* 0x000f220000300800 */
[----:B------:R-:W-:Y:S02]  /*d3bf0*/  LOP3.LUT R39, R54, 0xffff, RZ, 0xc0, !PT ;  /* 0x0000ffff36277812 */ /* 0x000fe400078ec0ff */
[----:B0-----:R-:W-:Y:S02]  /*d3c00*/  PRMT R8, R43, 0x3340, R0 ;  /* 0x000033402b087816 */ /* 0x001fe40000000000 */
[----:B------:R-:W-:-:S04]  /*d3c10*/  PRMT R9, R40, 0x3340, R39 ;  /* 0x0000334028097816 */ /* 0x000fc80000000027 */
[----:B------:R-:W-:Y:S02]  /*d3c20*/  PRMT R8, R9, 0x5410, R8 ;  /* 0x0000541009087816 */ /* 0x000fe40000000008 */
[----:B------:R-:W-:-:S03]  /*d3c30*/  IADD3 R14, P1, R3, R36, RZ ;  /* 0x00000024030e7210 */ /* 0x000fc60007f3e0ff */
[----:B------:R0:W-:Y:S01]  /*d3c40*/  STL [R1+0x1e98], R8 ;  /* 0x001e980801007387 */ /* 0x0001e20000100800 */
[----:B------:R-:W-:-:S03]  /*d3c50*/  SHF.R.U32.HI R40, RZ, 0x8, R40 ;  /* 0x00000008ff287819 */ /* 0x000fc60000011628 */
[----:B------:R-:W4:Y:S01]  /*d3c60*/  LDL.LU R54, [R1+0x4fbc] ;  /* 0x004fbc0001367983 */ /* 0x000f220000300800 */
[----:B------:R-:W-:Y:S01]  /*d3c70*/  SHF.R.U32.HI R9, RZ, 0x8, R39 ;  /* 0x00000008ff097819 */ /* 0x000fe20000011627 */
[----:B------:R-:W-:Y:S01]  /*d3c80*/  IMAD.X R15, R4, 0x1, R35, P1 ;  /* 0x00000001040f7824 */ /* 0x000fe200008e0623 */
[----:B0-----:R-:W-:Y:S02]  /*d3c90*/  SHF.R.U32.HI R8, RZ, 0x8, R41 ;  /* 0x00000008ff087819 */ /* 0x001fe40000011629 */
[----:B------:R-:W-:Y:S02]  /*d3ca0*/  LOP3.LUT R39, R40, 0xffff, RZ, 0xc0, !PT ;  /* 0x0000ffff28277812 */ /* 0x000fe400078ec0ff */
[----:B------:R-:W-:Y:S02]  /*d3cb0*/  LOP3.LUT R8, R8, 0xffff, RZ, 0xc0, !PT ;  /* 0x0000ffff08087812 */ /* 0x000fe400078ec0ff */
[----:B------:R-:W-:Y:S01]  /*d3cc0*/  LOP3.LUT R9, R9, 0xffff, RZ, 0xc0, !PT ;  /* 0x0000ffff09097812 */ /* 0x000fe200078ec0ff */
[----:B------:R0:W-:Y:S02]  /*d3cd0*/  STL.64 [R1+0xaf8], R14 ;  /* 0x000af80e01007387 */ /* 0x0001e40000100a00 */
[----:B0-----:R-:W-:-:S02]  /*d3ce0*/  PRMT R14, R8, 0x3340, R0 ;  /* 0x00003340080e7816 */ /* 0x001fc40000000000 */
        /* <DEDUP_REMOVED lines=23> */
[----:B------:R-:W-:Y:S01]  /*d3e60*/  LOP3.LUT R40, R56, 0xffff, RZ, 0xc0, !PT ;  /* 0x0000ffff38287812 */ /* 0x000fe200078ec0ff */
[----:B------:R-:W-:Y:S01]  /*d3e70*/  STL.64 [R1+0xaf0], R14 ;  /* 0x000af00e01007387 */ /* 0x000fe20000100a00 */
[----:B------:R-:W-:-:S03]  /*d3e80*/  LOP3.LUT R41, R2, 0xffff, RZ, 0xc0, !PT ;  /* 0x0000ffff02297812 */ /* 0x000fc600078ec0ff */
[----:B------:R-:W-:Y:S04]  /*d3e90*/  STL [R1+0x5e4], R9 ;  /* 0x0005e40901007387 */ /* 0x000fe80000100800 */
[----:B------:R0:W-:Y:S04]  /*d3ea0*/  STL [R1+0x2f4], R8 ;  /* 0x0002f40801007387 */ /* 0x0001e80000100800 */
[----:B------:R-:W4:Y:S01]  /*d3eb0*/  LDL.LU R57, [R1+0x49c] ;  /* 0x00049c0001397983 */ /* 0x000f220000300800 */
[----:B------:R-:W-:-:S03]  /*d3ec0*/  LOP3.LUT R39, R54, 0xffff, RZ, 0xc0, !PT ;  /* 0x0000ffff36277812 */ /* 0x000fc600078ec0ff */
[----:B------:R-:W4:Y:S01]  /*d3ed0*/  LDL.LU R56, [R1+0x310] ;  /* 0x0003100001387983 */ /* 0x000f220000300800 */
[----:B0-----:R-:W-:Y:S02]  /*d3ee0*/  PRMT R8, R41, 0x3340, R0 ;  /* 0x0000334029087816 */ /* 0x001fe40000000000 */
[----:B------:R-:W-:-:S04]  /*d3ef0*/  PRMT R9, R40, 0x3340, R39 ;  /* 0x0000334028097816 */ /* 0x000fc80000000027 */
[----:B------:R-:W-:Y:S02]  /*d3f00*/  PRMT R2, R9, 0x5410, R8 ;  /* 0x0000541009027816 */ /* 0x000fe40000000008 */
[----:B------:R-:W-:-:S03]  /*d3f10*/  SHF.R.U32.HI R8, RZ, 0x8, R43 ;  /* 0x00000008ff087819 */ /* 0x000fc6000001162b */
[----:B------:R0:W-:Y:S01]  /*d3f20*/  STL [R1+0x1e90], R2 ;  /* 0x001e900201007387 */ /* 0x0001e20000100800 */
[----:B------:R-:W-:-:S03]  /*d3f30*/  IADD3 R14, P1, R3, R32, RZ ;  /* 0x00000020030e7210 */ /* 0x000fc60007f3e0ff */
[----:B------:R-:W4:Y:S01]  /*d3f40*/  LDL.LU R54, [R1+0x40c] ;  /* 0x00040c0001367983 */ /* 0x000f220000300800 */
[----:B------:R-:W-:Y:S02]  /*d3f50*/  SHF.R.U32.HI R40, RZ, 0x8, R40 ;  /* 0x00000008ff287819 */ /* 0x000fe40000011628 */
[----:B------:R-:W-:Y:S02]  /*d3f60*/  SHF.R.U32.HI R9, RZ, 0x8, R39 ;  /* 0x00000008ff097819 */ /* 0x000fe40000011627 */
[----:B------:R-:W-:Y:S01]  /*d3f70*/  LOP3.LUT R8, R8, 0xffff, RZ, 0xc0, !PT ;  /* 0x0000ffff08087812 */ /* 0x000fe200078ec0ff */
[----:B------:R-:W-:Y:S01]  /*d3f80*/  IMAD.X R15, R4, 0x1, R31, P1 ;  /* 0x00000001040f7824 */ /* 0x000fe200008e061f */
[----:B------:R-:W-:Y:S02]  /*d3f90*/  LOP3.LUT R39, R40, 0xffff, RZ, 0xc0, !PT ;  /* 0x0000ffff28277812 */ /* 0x000fe400078ec0ff */
[----:B------:R-:W-:Y:S02]  /*d3fa0*/  LOP3.LUT R9, R9, 0xffff, RZ, 0xc0, !PT ;  /* 0x0000ffff09097812 */ /* 0x000fe400078ec0ff */
[----:B0-----:R-:W-:Y:S01]  /*d3fb0*/  PRMT R2, R8, 0x3340, R0 ;  /* 0x0000334008027816 */ /* 0x001fe20000000000 */
[----:B------:R-:W-:Y:S01]  /*d3fc0*/  STL.64 [R1+0xae0], R14 ;  /* 0x000ae00e01007387 */ /* 0x000fe20000100a00 */
        /* <DEDUP_REMOVED lines=13> */
[----:B------:R-:W-:Y:S02]  /*d40a0*/  IADD3 R14, P1, R3, R30, RZ ;  /* 0x0000001e030e7210 */ /* 0x000fe40007f3e0ff */
[----:B------:R-:W-:Y:S02]  /*d40b0*/  SHF.R.U32.HI R40, RZ, 0x8, R40 ;  /* 0x00000008ff287819 */ /* 0x000fe40000011628 */
[----:B------:R-:W-:Y:S02]  /*d40c0*/  SHF.R.U32.HI R9, RZ, 0x8, R39 ;  /* 0x00000008ff097819 */ /* 0x000fe40000011627 */
[----:B0-----:R-:W-:Y:S01]  /*d40d0*/  SHF.R.U32.HI R8, RZ, 0x8, R41 ;  /* 0x00000008ff087819 */ /* 0x001fe20000011629 */
[----:B------:R-:W-:Y:S01]  /*d40e0*/  IMAD.X R15, R4, 0x1, R29, P1 ;  /* 0x00000001040f7824 */ /* 0x000fe200008e061d */
[----:B------:R-:W-:-:S02]  /*d40f0*/  LOP3.LUT R39, R40, 0xffff, RZ, 0xc0, !PT ;  /* 0x0000ffff28277812 */ /* 0x000fc400078ec0ff */
[----:B------:R-:W-:Y:S02]  /*d4100*/  LOP3.LUT R8, R8, 0xffff, RZ, 0xc0, !PT ;  /* 0x0000ffff08087812 */ /* 0x000fe400078ec0ff */
[----:B------:R-:W-:Y:S01]  /*d4110*/  LOP3.LUT R9, R9, 0xffff, RZ, 0xc0, !PT ;  /* 0x0000ffff09097812 */ /* 0x000fe200078ec0ff */
[----:B------:R0:W-:Y:S01]  /*d4120*/  STL.64 [R1+0xad8], R14 ;  /* 0x000ad80e01007387 */ /* 0x0001e20000100a00 */
[----:B------:R-:W-:Y:S02]  /*d4130*/  LOP3.LUT R40, R57, 0xffff, RZ, 0xc0, !PT ;  /* 0x0000ffff39287812 */ /* 0x000fe400078ec0ff */
[----:B0-----:R-:W-:Y:S02]  /*d4140*/  PRMT R14, R8, 0x3340, R0 ;  /* 0x00003340080e7816 */ /* 0x001fe40000000000 */
[----:B------:R-:W-:Y:S02]  /*d4150*/  PRMT R8, R39, 0x3340, R9 ;  /* 0x0000334027087816 */ /* 0x000fe40000000009 */
[----:B------:R-:W-:Y:S01]  /*d4160*/  LOP3.LUT R43, R56, 0xffff, RZ, 0xc0, !PT ;  /* 0x0000ffff382b7812 */ /* 0x000fe200078ec0ff */
[----:B------:R-:W-:Y:S04]  /*d4170*/  STL [R1+0x2e8], R14 ;  /* 0x0002e80e01007387 */ /* 0x000fe80000100800 */
[----:B------:R0:W-:Y:S01]  /*d4180*/  STL [R1+0x5d0], R8 ;  /* 0x0005d00801007387 */ /* 0x0001e20000100800 */
[----:B------:R-:W-:-:S02]  /*d4190*/  LOP3.LUT R39, R54, 0xffff, RZ, 0xc0, !PT ;  /* 0x0000ffff36277812 */ /* 0x000fc400078ec0ff */
[----:B0-----:R-:W-:Y:S02]  /*d41a0*/  PRMT R8, R43, 0x3340, R0 ;  /* 0x000033402b087816 */ /* 0x001fe40000000000 */
[----:B------:R-:W-:Y:S02]  /*d41b0*/  PRMT R9, R40, 0x3340, R39 ;  /* 0x0000334028097816 */ /* 0x000fe40000000027 */
[----:B------:R-:W-:Y:S02]  /*d41c0*/  IADD3 R14, P1, R3, R28, RZ ;  /* 0x0000001c030e7210 */ /* 0x000fe40007f3e0ff */
[----:B------:R-:W-:-:S03]  /*d41d0*/  PRMT R8, R9, 0x5410, R8 ;  /* 0x0000541009087816 */ /* 0x000fc60000000008 */
[----:B------:R-:W-:Y:S02]  /*d41e0*/  IMAD.X R15, R4, 0x1, R27, P1 ;  /* 0x00000001040f7824 */ /* 0x000fe400008e061b */
[----:B------:R0:W-:Y:S04]  /*d41f0*/  STL [R1+0x1e7c], R8 ;  /* 0x001e7c0801007387 */ /* 0x0001e80000100800 */
[----:B------:R-:W4:Y:S01]  /*d4200*/  LDL.LU R59, [R1+0x4e0c] ;  /* 0x004e0c00013b7983 */ /* 0x000f220000300800 */
[----:B------:R-:W-:-:S03]  /*d4210*/  SHF.R.U32.HI R40, RZ, 0x8, R40 ;  /* 0x00000008ff287819 */ /* 0x000fc60000011628 */
[----:B------:R-:W4:Y:S01]  /*d4220*/  LDL.LU R60, [R1+0x4d78] ;  /* 0x004d7800013c7983 */ /* 0x000f220000300800 */
[----:B------:R-:W-:Y:S02]  /*d4230*/  SHF.R.U32.HI R9, RZ, 0x8, R39 ;  /* 0x00000008ff097819 */ /* 0x000fe40000011627 */
[----:B0-----:R-:W-:Y:S01]  /*d4240*/  SHF.R.U32.HI R8, RZ, 0x8, R2 ;  /* 0x00000008ff087819 */ /* 0x001fe20000011602 */
[----:B------:R0:W-:Y:S04]  /*d4250*/  STL.64 [R1+0xaa8], R14 ;  /* 0x000aa80e01007387 */ /* 0x0001e80000100a00 */
[----:B------:R-:W4:Y:S01]  /*d4260*/  LDL.LU R52, [R1+0x4dc8] ;  /* 0x004dc80001347983 */ /* 0x000f220000300800 */
[----:B------:R-:W-:Y:S02]  /*d4270*/  LOP3.LUT R8, R8, 0xffff, RZ, 0xc0, !PT ;  /* 0x0000ffff08087812 */ /* 0x000fe400078ec0ff */
[----:B------:R-:W-:-:S02]  /*d4280*/  LOP3.LUT R39, R40, 0xffff, RZ, 0xc0, !PT ;  /* 0x0000ffff28277812 */ /* 0x000fc400078ec0ff */
[----:B------:R-:W-:Y:S02]  /*d4290*/  LOP3.LUT R9, R9, 0xffff, RZ, 0xc0, !PT ;  /* 0x0000ffff09097812 */ /* 0x000fe400078ec0ff */
[----:B------:R-:W-:Y:S02]  /*d42a0*/  PRMT R8, R8, 0x3340, R0 ;  /* 0x0000334008087816 */ /* 0x000fe40000000000 */
[----:B------:R-:W-:-:S03]  /*d42b0*/  PRMT R2, R39, 0x3340, R9 ;  /* 0x0000334027027816 */ /* 0x000fc60000000009 */
[----:B------:R1:W-:Y:S01]  /*d42c0*/  STL [R1+0x2e4], R8 ;  /* 0x0002e40801007387 */ /* 0x0003e20000100800 */
[----:B0-----:R-:W-:-:S03]  /*d42d0*/  IADD3 R14, P1, R3, R26, RZ ;  /* 0x0000001a030e7210 */ /* 0x001fc60007f3e0ff */
[----:B------:R0:W-:Y:S02]  /*d42e0*/  STL [R1+0x5c4], R2 ;  /* 0x0005c40201007387 */ /* 0x0001e40000100800 */
[----:B------:R-:W-:Y:S01]  /*d42f0*/  IMAD.X R15, R4, 0x1, R25, P1 ;  /* 0x00000001040f7824 */ /* 0x000fe200008e0619 */
[----:B--2---:R-:W-:Y:S02]  /*d4300*/  LOP3.LUT R40, R53, 0xffff, RZ, 0xc0, !PT ;  /* 0x0000ffff35287812 */ /* 0x004fe400078ec0ff */
[----:B---3--:R-:W-:-:S04]  /*d4310*/  LOP3.LUT R41, R51, 0xffff, RZ, 0xc0, !PT ;  /* 0x0000ffff33297812 */ /* 0x008fc800078ec0ff */
[----:B-1----:R-:W-:Y:S02]  /*d4320*/  PRMT R8, R41, 0x3340, R0 ;  /* 0x0000334029087816 */ /* 0x002fe40000000000 */
[----:B----4-:R-:W-:-:S04]  /*d4330*/  LOP3.LUT R39, R50, 0xffff, RZ, 0xc0, !PT ;  /* 0x0000ffff32277812 */ /* 0x010fc800078ec0ff */
[----:B------:R-:W-:-:S04]  /*d4340*/  PRMT R9, R40, 0x3340, R39 ;  /* 0x0000334028097816 */ /* 0x000fc80000000027 */
[----:B0-----:R-:W-:-:S05]  /*d4350*/  PRMT R2, R9, 0x5410, R8 ;  /* 0x0000541009027816 */ /* 0x001fca0000000008 */
[----:B------:R0:W-:Y:S04]  /*d4360*/  STL [R1+0x1e78], R2 ;  /* 0x001e780201007387 */ /* 0x0001e80000100800 */
[----:B------:R-:W2:Y:S04]  /*d4370*/  LDL.LU R57, [R1+0x250] ;  /* 0x0002500001397983 */ /* 0x000ea80000300800 */
[----:B------:R-:W2:Y:S04]  /*d4380*/  LDL.LU R56, [R1+0x788] ;  /* 0x0007880001387983 */ /* 0x000ea80000300800 */
[----:B0-----:R-:W3:Y:S04]  /*d4390*/  LDL.LU R2, [R1+0x23c] ;  /* 0x00023c0001027983 */ /* 0x001ee80000300800 */
[----:B------:R0:W-:Y:S04]  /*d43a0*/  STL.64 [R1+0xaa0], R14 ;  /* 0x000aa00e01007387 */ /* 0x0001e80000100a00 */
[----:B------:R-:W3:Y:S04]  /*d43b0*/  LDL.LU R54, [R1+0x780] ;  /* 0x0007800001367983 */ /* 0x000ee80000300800 */
        /* <DEDUP_REMOVED lines=9> */
[----:B0-----:R-:W-:-:S02]  /*d4450*/  PRMT R14, R8, 0x3340, R0 ;  /* 0x00003340080e7816 */ /* 0x001fc40000000000 */
[----:B------:R-:W-:Y:S02]  /*d4460*/  PRMT R8, R39, 0x3340, R9 ;  /* 0x0000334027087816 */ /* 0x000fe40000000009 */
[----:B------:R-:W-:Y:S02]  /*d4470*/  LOP3.LUT R40, R59, 0xffff, RZ, 0xc0, !PT ;  /* 0x0000ffff3b287812 */ /* 0x000fe400078ec0ff */
[----:B------:R-:W-:Y:S01]  /*d4480*/  LOP3.LUT R43, R60, 0xffff, RZ, 0xc0, !PT ;  /* 0x0000ffff3c2b7812 */ /* 0x000fe200078ec0ff */
[----:B------:R-:W-:Y:S04]  /*d4490*/  STL [R1+0x2dc], R14 ;  /* 0x0002dc0e01007387 */ /* 0x000fe80000100800 */
[----:B------:R0:W-:Y:S01]  /*d44a0*/  STL [R1+0x598], R8 ;  /* 0x0005980801007387 */ /* 0x0001e20000100800 */
[----:B------:R-:W-:-:S04]  /*d44b0*/  LOP3.LUT R39, R52, 0xffff, RZ, 0xc0, !PT ;  /* 0x0000ffff34277812 */ /* 0x000fc800078ec0ff */
[----:B------:R-:W-:Y:S02]  /*d44c0*/  PRMT R9, R40, 0x3340, R39 ;  /* 0x0000334028097816 */ /* 0x000fe40000000027 */
[----:B0-----:R-:W-:-:S04]  /*d44d0*/  PRMT R8, R43, 0x3340, R0 ;  /* 0x000033402b087816 */ /* 0x001fc80000000000 */
[----:B------:R-:W-:Y:S02]  /*d44e0*/  PRMT R8, R9, 0x5410, R8 ;  /* 0x0000541009087816 */ /* 0x000fe40000000008 */
[----:B------:R-:W-:-:S03]  /*d44f0*/  IADD3 R14, P1, R3, R24, RZ ;  /* 0x00000018030e7210 */ /* 0x000fc60007f3e0ff */
[----:B------:R0:W-:Y:S01]  /*d4500*/  STL [R1+0x1e74], R8 ;  /* 0x001e740801007387 */ /* 0x0001e20000100800 */
[----:B------:R-:W-:Y:S02]  /*d4510*/  SHF.R.U32.HI R40, RZ, 0x8, R40 ;  /* 0x00000008ff287819 */ /* 0x000fe40000011628 */
[----:B------:R-:W-:Y:S01]  /*d4520*/  SHF.R.U32.HI R9, RZ, 0x8, R39 ;  /* 0x00000008ff097819 */ /* 0x000fe20000011627 */
[----:B------:R-:W-:Y:S01]  /*d4530*/  IMAD.X R15, R4, 0x1, R23, P1 ;  /* 0x00000001040f7824 */ /* 0x000fe200008e0617 */
[----:B------:R-:W-:Y:S02]  /*d4540*/  LOP3.LUT R39, R40, 0xffff, RZ, 0xc0, !PT ;  /* 0x0000ffff28277812 */ /* 0x000fe400078ec0ff */
[----:B0-----:R-:W-:Y:S02]  /*d4550*/  SHF.R.U32.HI R8, RZ, 0x8, R41 ;  /* 0x00000008ff087819 */ /* 0x001fe40000011629 */
[----:B------:R-:W-:Y:S02]  /*d4560*/  LOP3.LUT R9, R9, 0xffff, RZ, 0xc0, !PT ;  /* 0x0000ffff09097812 */ /* 0x000fe400078ec0ff */
[----:B------:R-:W-:Y:S01]  /*d4570*/  LOP3.LUT R8, R8, 0xffff, RZ, 0xc0, !PT ;  /* 0x0000ffff08087812 */ /* 0x000fe200078ec0ff */
[----:B------:R0:W-:Y:S03]  /*d4580*/  STL.64 [R1+0xa38], R14 ;  /* 0x000a380e01007387 */ /* 0x0001e60000100a00 */
[----:B------:R-:W-:-:S02]  /*d4590*/  PRMT R40, R8, 0x3340, R0 ;  /* 0x0000334008287816 */ /* 0x000fc40000000000 */
[----:B------:R-:W-:-:S03]  /*d45a0*/  PRMT R8, R39, 0x3340, R9 ;  /* 0x0000334027087816 */ /* 0x000fc60000000009 */
[----:B------:R-:W-:Y:S01]  /*d45b0*/  STL [R1+0x2e0], R40 ;  /* 0x0002e02801007387 */ /* 0x000fe20000100800 */
[----:B0-----:R-:W-:-:S03]  /*d45c0*/  IADD3 R14, P1, R3, R22, RZ ;  /* 0x00000016030e7210 */ /* 0x001fc60007f3e0ff */
[----:B------:R-:W-:Y:S02]  /*d45d0*/  STL [R1+0x594], R8 ;  /* 0x0005940801007387 */ /* 0x000fe40000100800 */
[----:B------:R-:W-:-:S05]  /*d45e0*/  IMAD.X R15, R4, 0x1, R21, P1 ;  /* 0x00000001040f7824 */ /* 0x000fca00008e0615 */
[----:B------:R0:W-:Y:S02]  /*d45f0*/  STL.64 [R1+0xa68], R14 ;  /* 0x000a680e01007387 */ /* 0x0001e40000100a00 */
[----:B0-----:R-:W-:-:S05]  /*d4600*/  IADD3 R14, P1, R3, R20, RZ ;  /* 0x00000014030e7210 */ /* 0x001fca0007f3e0ff */
[----:B------:R-:W-:Y:S01]  /*d4610*/  IMAD.X R15, R4, 0x1, R19, P1 ;  /* 0x00000001040f7824 */ /* 0x000fe200008e0613 */
[----:B--2---:R-:W-:-:S05]  /*d4620*/  PRMT R8, R56, 0x5410, R57 ;  /* 0x0000541038087816 */ /* 0x004fca0000000039 */
[----:B------:R0:W-:Y:S04]  /*d4630*/  STL [R1+0x1d98], R8 ;  /* 0x001d980801007387 */ /* 0x0001e80000100800 */
[----:B------:R-:W2:Y:S01]  /*d4640*/  LDL.LU R45, [R1+0x21c] ;  /* 0x00021c00012d7983 */ /* 0x000ea20000300800 */
[----:B---3--:R-:W-:Y:S02]  /*d4650*/  PRMT R2, R54, 0x5410, R2 ;  /* 0x0000541036027816 */ /* 0x008fe40000000002 */
[----:B----4-:R-:W-:Y:S02]  /*d4660*/  LOP3.LUT R40, R50, 0xffff, RZ, 0xc0, !PT ;  /* 0x0000ffff32287812 */ /* 0x010fe400078ec0ff */
[----:B------:R-:W-:Y:S02]  /*d4670*/  LOP3.LUT R41, R53, 0xffff, RZ, 0xc0, !PT ;  /* 0x0000ffff35297812 */ /* 0x000fe400078ec0ff */
[----:B------:R-:W-:-:S02]  /*d4680*/  LOP3.LUT R39, R51, 0xffff, RZ, 0xc0, !PT ;  /* 0x0000ffff33277812 */ /* 0x000fc400078ec0ff */
[----:B0-----:R-:W-:Y:S02]  /*d4690*/  PRMT R8, R41, 0x3340, R0 ;  /* 0x0000334029087816 */ /* 0x001fe40000000000 */
[----:B------:R-:W-:Y:S01]  /*d46a0*/  PRMT R9, R40, 0x3340, R39 ;  /* 0x0000334028097816 */ /* 0x000fe20000000027 */
[----:B------:R0:W-:Y:S04]  /*d46b0*/  STL [R1+0x1d9c], R2 ;  /* 0x001d9c0201007387 */ /* 0x0001e80000100800 */
[----:B------:R-:W2:Y:S01]  /*d46c0*/  LDL.LU R50, [R1+0x778] ;  /* 0x0007780001327983 */ /* 0x000ea20000300800 */
[----:B0-----:R-:W-:Y:S02]  /*d46d0*/  PRMT R2, R9, 0x5410, R8 ;  /* 0x0000541009027816 */ /* 0x001fe40000000008 */
[----:B------:R-:W-:-:S02]  /*d46e0*/  SHF.R.U32.HI R9, RZ, 0x8, R40 ;  /* 0x00000008ff097819 */ /* 0x000fc40000011628 */
[----:B------:R-:W-:Y:S01]  /*d46f0*/  SHF.R.U32.HI R8, RZ, 0x8, R39 ;  /* 0x00000008ff087819 */ /* 0x000fe20000011627 */
[----:B------:R0:W-:Y:S01]  /*d4700*/  STL [R1+0x1e70], R2 ;  /* 0x001e700201007387 */ /* 0x0001e20000100800 */
[----:B------:R-:W-:-:S03]  /*d4710*/  LOP3.LUT R9, R9, 0xffff, RZ, 0xc0, !PT ;  /* 0x0000ffff09097812 */ /* 0x000fc600078ec0ff */
[----:B------:R-:W3:Y:S01]  /*d4720*/  LDL.LU R49, [R1+0x230] ;  /* 0x0002300001317983 */ /* 0x000ee20000300800 */
[----:B------:R-:W-:-:S03]  /*d4730*/  LOP3.LUT R8, R8, 0xffff, RZ, 0xc0, !PT ;  /* 0x0000ffff08087812 */ /* 0x000fc600078ec0ff */
[----:B------:R-:W3:Y:S04]  /*d4740*/  LDL.LU R47, [R1+0x774] ;  /* 0x00077400012f7983 */ /* 0x000ee80000300800 */
[----:B------:R-:W4:Y:S01]  /*d4750*/  LDL.LU R46, [R1+0x210] ;  /* 0x00021000012e7983 */ /* 0x000f220000300800 */
[----:B0-----:R-:W-:-:S03]  /*d4760*/  PRMT R2, R9, 0x3340, R8 ;  /* 0x0000334009027816 */ /* 0x001fc60000000008 */
[----:B------:R0:W-:Y:S04]  /*d4770*/  STL.64 [R1+0xa30], R14 ;  /* 0x000a300e01007387 */ /* 0x0001e80000100a00 */
[----:B------:R-:W4:Y:S04]  /*d4780*/  LDL.LU R59, [R1+0x764] ;  /* 0x00076400013b7983 */ /* 0x000f280000300800 */
[----:B------:R-:W2:Y:S04]  /*d4790*/  LDL.LU R40, [R1+0x77c] ;  /* 0x00077c0001287983 */ /* 0x000ea80000300800 */
[----:B------:R-:W2:Y:S04]  /*d47a0*/  LDL.LU R39, [R1+0x228] ;  /* 0x0002280001277983 */ /* 0x000ea80000300800 */
[----:B------:R-:W3:Y:S04]  /*d47b0*/  LDL.LU R9, [R1+0x240] ;  /* 0x0002400001097983 */ /* 0x000ee80000300800 */
[----:B------:R-:W3:Y:S01]  /*d47c0*/  LDL.LU R8, [R1+0x784] ;  /* 0x0007840001087983 */ /* 0x000ee20000300800 */
[----:B0-----:R-:W-:-:S03]  /*d47d0*/  IADD3 R14, P1, R3, R18, RZ ;  /* 0x00000012030e7210 */ /* 0x001fc60007f3e0ff */
[----:B------:R0:W-:Y:S04]  /*d47e0*/  STL [R1+0x590], R2 ;  /* 0x0005900201007387 */ /* 0x0001e80000100800 */
[----:B------:R-:W4:Y:S01]  /*d47f0*/  LDL.LU R60, [R1+0x20c] ;  /* 0x00020c00013c7983 */ /* 0x000f220000300800 */
[----:B------:R-:W-:-:S03]  /*d4800*/  IMAD.X R15, R4, 0x1, R17, P1 ;  /* 0x00000001040f7824 */ /* 0x000fc600008e0611 */
[----:B------:R-:W4:Y:S04]  /*d4810*/  LDL.LU R52, [R1+0x770] ;  /* 0x0007700001347983 */ /* 0x000f280000300800 */
[----:B------:R-:W4:Y:S04]  /*d4820*/  LDL.LU R57, [R1+0x74c] ;  /* 0x00074c0001397983 */ /* 0x000f280000300800 */
[----:B------:R-:W4:Y:S04]  /*d4830*/  LDL.LU R56, [R1+0x4e30] ;  /* 0x004e300001387983 */ /* 0x000f280000300800 */
[----:B0-----:R-:W4:Y:S04]  /*d4840*/  LDL.LU R2, [R1+0x4d90] ;  /* 0x004d900001027983 */ /* 0x001f280000300800 */
[----:B------:R-:W4:Y:S04]  /*d4850*/  LDL.LU R54, [R1+0x4de0] ;  /* 0x004de00001367983 */ /* 0x000f280000300800 */
[----:B------:R-:W4:Y:S04]  /*d4860*/  LDL.LU R53, [R1+0x474] ;  /* 0x0004740001357983 */ /* 0x000f280000300800 */
[----:B------:R-:W4:Y:S04]  /*d4870*/  LDL.LU R51, [R1+0x30c] ;  /* 0x00030c0001337983 */ /* 0x000f280000300800 */
[----:B------:R0:W-:Y:S04]  /*d4880*/  STL.64 [R1+0xa98], R14 ;  /* 0x000a980e01007387 */ /* 0x0001e80000100a00 */
[----:B0-----:R-:W4:Y:S01]  /*d4890*/  LDL.LU.64 R14, [R1+0x5888] ;  /* 0x00588800010e7983 */ /* 0x001f220000300a00 */
[----:B------:R-:W-:Y:S01]  /*d48a0*/  VIADD R3, R3, UR6 ;  /* 0x0000000603037c36 */ /* 0x000fe20008000000 */
[----:B------:R-:W-:Y:S01]  /*d48b0*/  SHF.R.U32.HI R42, RZ, 0x8, R42 ;  /* 0x00000008ff2a7819 */ /* 0x000fe2000001162a */
[----:B------:R-:W-:Y:S01]  /*d48c0*/  ULDC UR6, c[0x0][0x248] ;  /* 0x0000920000067ab9 */ /* 0x000fe20000000800 */
[----:B--2---:R-:W-:-:S02]  /*d48d0*/  PRMT R4, R40, 0x5410, R39 ;  /* 0x0000541028047816 */ /* 0x004fc40000000027 */
[----:B------:R-:W-:Y:S02]  /*d48e0*/  PRMT R39, R50, 0x5410, R45 ;  /* 0x0000541032277816 */ /* 0x000fe4000000002d */
[----:B---3--:R-:W-:-:S05]  /*d48f0*/  PRMT R8, R8, 0x5410, R9 ;  /* 0x0000541008087816 */ /* 0x008fca0000000009 */
[----:B------:R0:W-:Y:S04]  /*d4900*/  STL [R1+0x1d8c], R8 ;  /* 0x001d8c0801007387 */ /* 0x0001e80000100800 */
[----:B------:R1:W-:Y:S04]  /*d4910*/  STL [R1+0x1d88], R4 ;  /* 0x001d880401007387 */ /* 0x0003e80000100800 */
[----:B------:R-:W-:Y:S04]  /*d4920*/  STL [R1+0x1d7c], R39 ;  /* 0x001d7c2701007387 */ /* 0x000fe80000100800 */
[----:B------:R-:W2:Y:S01]  /*d4930*/  LDL.LU R50, [R1+0x3e4] ;  /* 0x0003e40001327983 */ /* 0x000ea20000300800 */
[----:B0-----:R-:W-:-:S02]  /*d4940*/  IADD3 R8, P1, R3, R16, RZ ;  /* 0x0000001003087210 */ /* 0x001fc40007f3e0ff */
[----:B-1----:R-:W-:-:S05]  /*d4950*/  SHF.R.S32.HI R4, RZ, 0x1f, R3 ;  /* 0x0000001fff047819 */ /* 0x002fca0000011403 */
[----:B------:R-:W-:-:S05]  /*d4960*/  IMAD.X R9, R4, 0x1, R38, P1 ;  /* 0x0000000104097824 */ /* 0x000fca00008e0626 */
[----:B------:R0:W-:Y:S02]  /*d4970*/  STL.64 [R1+0xa28], R8 ;  /* 0x000a280801007387 */ /* 0x0001e40000100a00 */
[----:B0-----:R-:W-:Y:S02]  /*d4980*/  SHF.R.U32.HI R8, RZ, 0x8, R41 ;  /* 0x00000008ff087819 */ /* 0x001fe40000011629 */
[----:B------:R-:W-:Y:S02]  /*d4990*/  SHF.R.U32.HI R9, RZ, 0x8, R43 ;  /* 0x00000008ff097819 */ /* 0x000fe4000001162b */
[----:B------:R-:W-:Y:S02]  /*d49a0*/  LOP3.LUT R8, R8, 0xffff, RZ, 0xc0, !PT ;  /* 0x0000ffff08087812 */ /* 0x000fe400078ec0ff */
[----:B------:R-:W-:Y:S02]  /*d49b0*/  LOP3.LUT R9, R9, 0xffff, RZ, 0xc0, !PT ;  /* 0x0000ffff09097812 */ /* 0x000fe400078ec0ff */
[----:B----4-:R-:W-:-:S02]  /*d49c0*/  IADD3 R40, P1, R3, R15, RZ ;  /* 0x0000000f03287210 */ /* 0x010fc40007f3e0ff */
[--C-:B------:R-:W-:Y:S02]  /*d49d0*/  PRMT R39, R8, 0x3340, R0.reuse ;  /* 0x0000334008277816 */ /* 0x100fe40000000000 */
[----:B------:R-:W-:Y:S01]  /*d49e0*/  PRMT R8, R9, 0x3340, R0 ;  /* 0x0000334009087816 */ /* 0x000fe20000000000 */
[----:B------:R-:W-:Y:S02]  /*d49f0*/  IMAD.X R41, R4, 0x1, R37, P1 ;  /* 0x0000000104297824 */ /* 0x000fe400008e0625 */
[----:B------:R-:W-:Y:S04]  /*d4a00*/  STL [R1+0x2d8], R39 ;  /* 0x0002d82701007387 */ /* 0x000fe80000100800 */
[----:B------:R0:W-:Y:S04]  /*d4a10*/  STL [R1+0x2d4], R8 ;  /* 0x0002d40801007387 */ /* 0x0001e80000100800 */
[----:B------:R1:W-:Y:S01]  /*d4a20*/  STL.64 [R1+0xa20], R40 ;  /* 0x000a202801007387 */ /* 0x0003e20000100a00 */
[----:B0-----:R-:W-:-:S02]  /*d4a30*/  PRMT R8, R47, 0x5410, R49 ;  /* 0x000054102f087816 */ /* 0x001fc40000000031 */
[----:B-1----:R-:W-:-:S05]  /*d4a40*/  PRMT R40, R59, 0x5410, R46 ;  /* 0x000054103b287816 */ /* 0x002fca000000002e */
[----:B------:R-:W-:Y:S04]  /*d4a50*/  STL [R1+0x585c], R40 ;  /* 0x00585c2801007387 */ /* 0x000fe80000100800 */
[----:B------:R0:W-:Y:S01]  /*d4a60*/  STL [R1+0x1d78], R8 ;  /* 0x001d780801007387 */ /* 0x0001e20000100800 */
[----:B------:R-:W-:Y:S02]  /*d4a70*/  LOP3.LUT R42, R42, 0xffff, RZ, 0xc0, !PT ;  /* 0x0000ffff2a2a7812 */ /* 0x000fe400078ec0ff */
[----:B------:R-:W-:Y:S02]  /*d4a80*/  PRMT R39, R52, 0x5410, R60 ;  /* 0x0000541034277816 */ /* 0x000fe4000000003c */
[----:B0-----:R-:W-:Y:S02]  /*d4a90*/  IADD3 R8, P1, R3, R14, RZ ;  /* 0x0000000e03087210 */ /* 0x001fe40007f3e0ff */
[----:B------:R-:W-:-:S03]  /*d4aa0*/  PRMT R42, R42, 0x3340, R0 ;  /* 0x000033402a2a7816 */ /* 0x000fc60000000000 */
[----:B------:R-:W-:Y:S01]  /*d4ab0*/  IMAD.X R9, R4, 0x1, R13, P1 ;  /* 0x0000000104097824 */ /* 0x000fe200008e060d */
[----:B------:R-:W-:Y:S04]  /*d4ac0*/  STL [R1+0x5860], R39 ;  /* 0x0058602701007387 */ /* 0x000fe80000100800 */
[----:B------:R0:W-:Y:S01]  /*d4ad0*/  STL.64 [R1+0xa18], R8 ;  /* 0x000a180801007387 */ /* 0x0001e20000100a00 */
[----:B------:R-:W-:Y:S02]  /*d4ae0*/  LOP3.LUT R40, R2, 0xffff, RZ, 0xc0, !PT ;  /* 0x0000ffff02287812 */ /* 0x000fe400078ec0ff */
[----:B0-----:R-:W-:-:S05]  /*d4af0*/  PRMT R8, R57, 0x5410, R42 ;  /* 0x0000541039087816 */ /* 0x001fca000000002a */
[----:B------:R0:W-:Y:S04]  /*d4b00*/  STL [R1], R8 ;  /* 0x0000000801007387 */ /* 0x0001e80000100800 */
[----:B------:R-:W3:Y:S01]  /*d4b10*/  LDL.LU R49, [R1+0x224] ;  /* 0x0002240001317983 */ /* 0x000ee20000300800 */
[----:B------:R-:W-:-:S03]  /*d4b20*/  LOP3.LUT R39, R56, 0xffff, RZ, 0xc0, !PT ;  /* 0x0000ffff38277812 */ /* 0x000fc600078ec0ff */
[----:B------:R-:W3:Y:S01]  /*d4b30*/  LDL.LU R47, [R1+0x768] ;  /* 0x00076800012f7983 */ /* 0x000ee20000300800 */
[----:B------:R-:W-:-:S03]  /*d4b40*/  LOP3.LUT R43, R54, 0xffff, RZ, 0xc0, !PT ;  /* 0x0000ffff362b7812 */ /* 0x000fc600078ec0ff */
[----:B------:R-:W4:Y:S04]  /*d4b50*/  LDL.LU R46, [R1+0x204] ;  /* 0x00020400012e7983 */ /* 0x000f280000300800 */
[----:B------:R-:W4:Y:S01]  /*d4b60*/  LDL.LU R52, [R1+0x75c] ;  /* 0x00075c0001347983 */ /* 0x000f220000300800 */
[----:B0-----:R-:W-:Y:S02]  /*d4b70*/  PRMT R8, R40, 0x3340, R0 ;  /* 0x0000334028087816 */ /* 0x001fe40000000000 */
[----:B------:R-:W-:Y:S01]  /*d4b80*/  PRMT R9, R39, 0x3340, R43 ;  /* 0x0000334027097816 */ /* 0x000fe2000000002b */
[----:B------:R-:W4:Y:S01]  /*d4b90*/  LDL.LU R57, [R1+0x4e18] ;  /* 0x004e180001397983 */ /* 0x000f220000300800 */
[----:B------:R-:W-:-:S03]  /*d4ba0*/  LOP3.LUT R51, R51, 0xffff, RZ, 0xc0, !PT ;  /* 0x0000ffff33337812 */ /* 0x000fc600078ec0ff */
[----:B------:R-:W4:Y:S01]  /*d4bb0*/  LDL.LU R56, [R1+0x4d7c] ;  /* 0x004d7c0001387983 */ /* 0x000f220000300800 */
[----:B------:R-:W-:-:S03]  /*d4bc0*/  PRMT R9, R9, 0x5410, R8 ;  /* 0x0000541009097816 */ /* 0x000fc60000000008 */
[----:B------:R-:W4:Y:S01]  /*d4bd0*/  LDL.LU R2, [R1+0x4dd0] ;  /* 0x004dd00001027983 */ /* 0x000f220000300800 */
[----:B------:R-:W-:-:S03]  /*d4be0*/  LOP3.LUT R42, R53, 0xffff, RZ, 0xc0, !PT ;  /* 0x0000ffff352a7812 */ /* 0x000fc600078ec0ff */
[----:B------:R-:W-:Y:S01]  /*d4bf0*/  STL [R1+0x5820], R51 ;  /* 0x0058203301007387 */ /* 0x000fe20000100800 */
[----:B------:R-:W-:-:S03]  /*d4c00*/  PRMT R8, R51, 0x3340, R0 ;  /* 0x0000334033087816 */ /* 0x000fc60000000000 */
[----:B------:R0:W-:Y:S01]  /*d4c10*/  STL [R1+0x1e68], R9 ;  /* 0x001e680901007387 */ /* 0x0001e20000100800 */
[----:B--2---:R-:W-:Y:S02]  /*d4c20*/  LOP3.LUT R41, R50, 0xffff, RZ, 0xc0, !PT ;  /* 0x0000ffff32297812 */ /* 0x004fe400078ec0ff */
[----:B------:R-:W-:Y:S02]  /*d4c30*/  IADD3 R50, P1, R3, R12, RZ ;  /* 0x0000000c03327210 */ /* 0x000fe40007f3e0ff */
[----:B0-----:R-:W-:-:S03]  /*d4c40*/  PRMT R9, R42, 0x3340, R41 ;  /* 0x000033402a097816 */ /* 0x001fc60000000029 */
[----:B------:R-:W-:Y:S01]  /*d4c50*/  IMAD.X R51, R4, 0x1, R11, P1 ;  /* 0x0000000104337824 */ /* 0x000fe200008e060b */
[----:B------:R-:W-:-:S05]  /*d4c60*/  PRMT R8, R9, 0x5410, R8 ;  /* 0x0000541009087816 */ /* 0x000fca0000000008 */
[----:B------:R0:W-:Y:S04]  /*d4c70*/  STL [R1+0x1e6c], R8 ;  /* 0x001e6c0801007387 */ /* 0x0001e80000100800 */
[----:B------:R1:W-:Y:S04]  /*d4c80*/  STL.64 [R1+0xa10], R50 ;  /* 0x000a103201007387 */ /* 0x0003e80000100a00 */
[----:B------:R-:W2:Y:S04]  /*d4c90*/  LDL.LU R59, [R1+0x208] ;  /* 0x00020800013b7983 */ /* 0x000ea80000300800 */
[----:B------:R-:W2:Y:S01]  /*d4ca0*/  LDL.LU R60, [R1+0x738] ;  /* 0x00073800013c7983 */ /* 0x000ea20000300800 */
[----:B------:R-:W-:-:S02]  /*d4cb0*/  SHF.R.U32.HI R42, RZ, 0x8, R42 ;  /* 0x00000008ff2a7819 */ /* 0x000fc4000001162a */
[----:B------:R-:W-:Y:S02]  /*d4cc0*/  SHF.R.U32.HI R41, RZ, 0x8, R41 ;  /* 0x00000008ff297819 */ /* 0x000fe40000011629 */
[----:B------:R-:W-:Y:S02]  /*d4cd0*/  SHF.R.U32.HI R9, RZ, 0x8, R39 ;  /* 0x00000008ff097819 */ /* 0x000fe40000011627 */
[----:B0-----:R-:W-:Y:S02]  /*d4ce0*/  SHF.R.U32.HI R8, RZ, 0x8, R43 ;  /* 0x00000008ff087819 */ /* 0x001fe4000001162b */
[----:B------:R-:W-:Y:S02]  /*d4cf0*/  LOP3.LUT R42, R42, 0xffff, RZ, 0xc0, !PT ;  /* 0x0000ffff2a2a7812 */ /* 0x000fe400078ec0ff */
[----:B------:R-:W-:Y:S02]  /*d4d00*/  LOP3.LUT R41, R41, 0xffff, RZ, 0xc0, !PT ;  /* 0x0000ffff29297812 */ /* 0x000fe400078ec0ff */
[----:B------:R-:W-:-:S02]  /*d4d10*/  LOP3.LUT R9, R9, 0xffff, RZ, 0xc0, !PT ;  /* 0x0000ffff09097812 */ /* 0x000fc400078ec0ff */
[----:B------:R-:W-:Y:S02]  /*d4d20*/  LOP3.LUT R8, R8, 0xffff, RZ, 0xc0, !PT ;  /* 0x0000ffff08087812 */ /* 0x000fe400078ec0ff */
[----:B-1----:R-:W-:Y:S02]  /*d4d30*/  PRMT R50, R42, 0x3340, R41 ;  /* 0x000033402a327816 */ /* 0x002fe40000000029 */
[----:B------:R-:W-:-:S03]  /*d4d40*/  PRMT R8, R9, 0x3340, R8 ;  /* 0x0000334009087816 */ /* 0x000fc60000000008 */
[----:B------:R-:W-:Y:S04]  /*d4d50*/  STL [R1+0x56b0], R50 ;  /* 0x0056b03201007387 */ /* 0x000fe80000100800 */
[----:B------:R3:W-:Y:S04]  /*d4d60*/  STL [R1+0x584], R8 ;  /* 0x0005840801007387 */ /* 0x0007e80000100800 */
[----:B------:R-:W2:Y:S04]  /*d4d70*/  LDL.LU R54, [R1+0x220] ;  /* 0x0002200001367983 */ /* 0x000ea80000300800 */
[----:B------:R-:W2:Y:S01]  /*d4d80*/  LDL.LU R53, [R1+0x760] ;  /* 0x0007600001357983 */ /* 0x000ea20000300800 */
[----:B------:R-:W-:-:S05]  /*d4d90*/  IADD3 R42, P1, R3, R10, RZ ;  /* 0x0000000a032a7210 */ /* 0x000fca0007f3e0ff */
[----:B------:R-:W-:-:S05]  /*d4da0*/  IMAD.X R43, R4, 0x1, R7, P1 ;  /* 0x00000001042b7824 */ /* 0x000fca00008e0607 */
[----:B------:R4:W-:Y:S01]  /*d4db0*/  STL.64 [R1+0xa08], R42 ;  /* 0x000a082a01007387 */ /* 0x0009e20000100a00 */
[----:B---3--:R-:W-:Y:S02]  /*d4dc0*/  PRMT R8, R47, 0x5410, R49 ;  /* 0x000054102f087816 */ /* 0x008fe40000000031 */
[----:B----4-:R-:W-:Y:S02]  /*d4dd0*/  PRMT R42, R52, 0x5410, R46 ;  /* 0x00005410342a7816 */ /* 0x010fe4000000002e */
[----:B------:R-:W-:-:S03]  /*d4de0*/  LOP3.LUT R43, R57, 0xffff, RZ, 0xc0, !PT ;  /* 0x0000ffff392b7812 */ /* 0x000fc600078ec0ff */
[----:B------:R0:W-:Y:S04]  /*d4df0*/  STL [R1+0x5864], R42 ;  /* 0x0058642a01007387 */ /* 0x0001e80000100800 */
[----:B------:R1:W-:Y:S01]  /*d4e00*/  STL [R1+0x1d6c], R8 ;  /* 0x001d6c0801007387 */ /* 0x0003e20000100800 */
[----:B------:R-:W-:-:S03]  /*d4e10*/  LOP3.LUT R41, R2, 0xffff, RZ, 0xc0, !PT ;  /* 0x0000ffff02297812 */ /* 0x000fc600078ec0ff */
[----:B------:R-:W3:Y:S01]  /*d4e20*/  LDL.LU R51, [R1+0xc] ;  /* 0x00000c0001337983 */ /* 0x000ee20000300800 */
[----:B0-----:R-:W-:Y:S02]  /*d4e30*/  LOP3.LUT R42, R56, 0xffff, RZ, 0xc0, !PT ;  /* 0x0000ffff382a7812 */ /* 0x001fe400078ec0ff */
[----:B------:R-:W-:Y:S01]  /*d4e40*/  PRMT R9, R43, 0x3340, R41 ;  /* 0x000033402b097816 */ /* 0x000fe20000000029 */
[----:B------:R-:W3:Y:S01]  /*d4e50*/  LDL.LU R39, [R1+0x728] ;  /* 0x0007280001277983 */ /* 0x000ee20000300800 */
[----:B-1----:R-:W-:-:S03]  /*d4e60*/  PRMT R8, R42, 0x3340, R0 ;  /* 0x000033402a087816 */ /* 0x002fc60000000000 */
[----:B------:R-:W4:Y:S01]  /*d4e70*/  LDL.LU R45, [R1+0x4] ;  /* 0x00000400012d7983 */ /* 0x000f220000300800 */
[----:B------:R-:W-:-:S03]  /*d4e80*/  PRMT R8, R9, 0x5410, R8 ;  /* 0x0000541009087816 */ /* 0x000fc60000000008 */
[----:B------:R-:W4:Y:S04]  /*d4e90*/  LDL.LU R52, [R1+0x734] ;  /* 0x0007340001347983 */ /* 0x000f280000300800 */
[----:B------:R-:W4:Y:S01]  /*d4ea0*/  LDL.LU R2, [R1+0x4f68] ;  /* 0x004f680001027983 */ /* 0x000f220000300800 */
[----:B------:R-:W-:-:S03]  /*d4eb0*/  SHF.R.U32.HI R9, RZ, 0x8, R43 ;  /* 0x00000008ff097819 */ /* 0x000fc6000001162b */
[----:B------:R-:W4:Y:S01]  /*d4ec0*/  LDL.LU R57, [R1+0x4ec8] ;  /* 0x004ec80001397983 */ /* 0x000f220000300800 */
[----:B------:R-:W-:-:S03]  /*d4ed0*/  IADD3 R46, P1, R3, R6, RZ ;  /* 0x00000006032e7210 */ /* 0x000fc60007f3e0ff */
[----:B------:R-:W4:Y:S04]  /*d4ee0*/  LDL.LU R56, [R1+0x4f20] ;  /* 0x004f200001387983 */ /* 0x000f280000300800 */
[----:B------:R0:W-:Y:S01]  /*d4ef0*/  STL [R1+0x1e64], R8 ;  /* 0x001e640801007387 */ /* 0x0001e20000100800 */
[----:B------:R-:W-:Y:S01]  /*d4f00*/  LOP3.LUT R9, R9, 0xffff, RZ, 0xc0, !PT ;  /* 0x0000ffff09097812 */ /* 0x000fe200078ec0ff */
[----:B------:R-:W-:Y:S01]  /*d4f10*/  IMAD.X R47, R4, 0x1, R5, P1 ;  /* 0x00000001042f7824 */ /* 0x000fe200008e0605 */
[----:B0-----:R-:W-:-:S04]  /*d4f20*/  SHF.R.U32.HI R8, RZ, 0x8, R41 ;  /* 0x00000008ff087819 */ /* 0x001fc80000011629 */
[----:B------:R-:W-:Y:S01]  /*d4f30*/  LOP3.LUT R8, R8, 0xffff, RZ, 0xc0, !PT ;  /* 0x0000ffff08087812 */ /* 0x000fe200078ec0ff */
[----:B------:R-:W-:Y:S03]  /*d4f40*/  STL.64 [R1+0xa60], R46 ;  /* 0x000a602e01007387 */ /* 0x000fe60000100a00 */
[----:B------:R-:W-:Y:S02]  /*d4f50*/  PRMT R8, R9, 0x3340, R8 ;  /* 0x0000334009087816 */ /* 0x000fe40000000008 */
[----:B--2---:R-:W-:-:S05]  /*d4f60*/  PRMT R41, R60, 0x5410, R59 ;  /* 0x000054103c297816 */ /* 0x004fca000000003b */
[----:B------:R-:W-:Y:S04]  /*d4f70*/  STL [R1+0x5858], R41 ;  /* 0x0058582901007387 */ /* 0x000fe80000100800 */
[----:B------:R0:W-:Y:S02]  /*d4f80*/  STL [R1+0x578], R8 ;  /* 0x0005780801007387 */ /* 0x0001e40000100800 */
[----:B0-----:R-:W-:-:S05]  /*d4f90*/  IADD3 R8, P1, R3, R36, RZ ;  /* 0x0000002403087210 */ /* 0x001fca0007f3e0ff */
[----:B------:R-:W-:-:S05]  /*d4fa0*/  IMAD.X R9, R4, 0x1, R35, P1 ;  /* 0x0000000104097824 */ /* 0x000fca00008e0623 */
[----:B------:R0:W-:Y:S02]  /*d4fb0*/  STL.64 [R1+0xa58], R8 ;  /* 0x000a580801007387 */ /* 0x0001e40000100a00 */
[----:B0-----:R-:W-:-:S04]  /*d4fc0*/  SHF.R.U32.HI R8, RZ, 0x8, R42 ;  /* 0x00000008ff087819 */ /* 0x001fc8000001162a */
[----:B------:R-:W-:-:S04]  /*d4fd0*/  LOP3.LUT R8, R8, 0xffff, RZ, 0xc0, !PT ;  /* 0x0000ffff08087812 */ /* 0x000fc800078ec0ff */
[----:B------:R-:W-:Y:S02]  /*d4fe0*/  PRMT R8, R8, 0x3340, R0 ;  /* 0x0000334008087816 */ /* 0x000fe40000000000 */
[----:B------:R-:W-:Y:S02]  /*d4ff0*/  PRMT R43, R53, 0x5410, R54 ;  /* 0x00005410352b7816 */ /* 0x000fe40000000036 */
        /* <DEDUP_REMOVED lines=8> */
[----:B------:R-:W2:Y:S04]  /*d5080*/  LDL.LU R46, [R1+0x4f7c] ;  /* 0x004f7c00012e7983 */ /* 0x000ea80000300800 */
[----:B------:R3:W-:Y:S04]  /*d5090*/  STL.64 [R1+0xa90], R8 ;  /* 0x000a900801007387 */ /* 0x0007e80000100a00 */
[----:B------:R-:W2:Y:S04]  /*d50a0*/  LDL.LU R59, [R1+0x4edc] ;  /* 0x004edc00013b7983 */ /* 0x000ea80000300800 */
[----:B------:R-:W2:Y:S01]  /*d50b0*/  LDL.LU R60, [R1+0x4f34] ;  /* 0x004f3400013c7983 */ /* 0x000ea20000300800 */
[----:B------:R-:W-:-:S02]  /*d50c0*/  IADD3 R50, P1, R3, R32, RZ ;  /* 0x0000002003327210 */ /* 0x000fc40007f3e0ff */
[----:B---3--:R-:W-:Y:S02]  /*d50d0*/  PRMT R9, R39, 0x5410, R51 ;  /* 0x0000541027097816 */ /* 0x008fe40000000033 */
[----:B----4-:R-:W-:-:S03]  /*d50e0*/  PRMT R8, R52, 0x5410, R45 ;  /* 0x0000541034087816 */ /* 0x010fc6000000002d */
[----:B------:R-:W-:Y:S01]  /*d50f0*/  STL [R1+0xc], R9 ;  /* 0x00000c0901007387 */ /* 0x000fe20000100800 */
[----:B------:R-:W-:-:S03]  /*d5100*/  LOP3.LUT R2, R2, 0xffff, RZ, 0xc0, !PT ;  /* 0x0000ffff02027812 */ /* 0x000fc600078ec0ff */
[----:B------:R0:W-:Y:S01]  /*d5110*/  STL [R1+0x4], R8 ;  /* 0x0000040801007387 */ /* 0x0001e20000100800 */
[----:B------:R-:W-:Y:S02]  /*d5120*/  LOP3.LUT R42, R57, 0xffff, RZ, 0xc0, !PT ;  /* 0x0000ffff392a7812 */ /* 0x000fe400078ec0ff */
[----:B------:R-:W-:Y:S02]  /*d5130*/  LOP3.LUT R39, R56, 0xffff, RZ, 0xc0, !PT ;  /* 0x0000ffff38277812 */ /* 0x000fe400078ec0ff */
[----:B0-----:R-:W-:Y:S02]  /*d5140*/  PRMT R8, R42, 0x3340, R0 ;  /* 0x000033402a087816 */ /* 0x001fe40000000000 */
[----:B------:R-:W-:Y:S01]  /*d5150*/  PRMT R9, R2, 0x3340, R39 ;  /* 0x0000334002097816 */ /* 0x000fe20000000027 */
[----:B------:R-:W-:-:S03]  /*d5160*/  IMAD.X R51, R4, 0x1, R31, P1 ;  /* 0x0000000104337824 */ /* 0x000fc600008e061f */
[----:B------:R-:W-:-:S05]  /*d5170*/  PRMT R8, R9, 0x5410, R8 ;  /* 0x0000541009087816 */ /* 0x000fca0000000008 */
[----:B------:R0:W-:Y:S04]  /*d5180*/  STL [R1+0x1e60], R8 ;  /* 0x001e600801007387 */ /* 0x0001e80000100800 */
[----:B------:R-:W-:Y:S04]  /*d5190*/  STL.64 [R1+0xa50], R50 ;  /* 0x000a503201007387 */ /* 0x000fe80000100a00 */
[----:B------:R-:W3:Y:S04]  /*d51a0*/  LDL.LU R52, [R1+0x10] ;  /* 0x0000100001347983 */ /* 0x000ee80000300800 */
[----:B------:R-:W3:Y:S01]  /*d51b0*/  LDL.LU R57, [R1+0x71c] ;  /* 0x00071c0001397983 */ /* 0x000ee20000300800 */
[----:B0-----:R-:W-:-:S02]  /*d51c0*/  SHF.R.U32.HI R8, RZ, 0x8, R40 ;  /* 0x00000008ff087819 */ /* 0x001fc40000011628 */
[----:B------:R-:W-:Y:S02]  /*d51d0*/  SHF.R.U32.HI R2, RZ, 0x8, R2 ;  /* 0x00000008ff027819 */ /* 0x000fe40000011602 */
[----:B------:R-:W-:Y:S02]  /*d51e0*/  SHF.R.U32.HI R9, RZ, 0x8, R39 ;  /* 0x00000008ff097819 */ /* 0x000fe40000011627 */
[----:B------:R-:W-:Y:S02]  /*d51f0*/  LOP3.LUT R8, R8, 0xffff, RZ, 0xc0, !PT ;  /* 0x0000ffff08087812 */ /* 0x000fe400078ec0ff */
[----:B------:R-:W-:Y:S02]  /*d5200*/  LOP3.LUT R2, R2, 0xffff, RZ, 0xc0, !PT ;  /* 0x0000ffff02027812 */ /* 0x000fe400078ec0ff */
[----:B------:R-:W-:Y:S02]  /*d5210*/  LOP3.LUT R9, R9, 0xffff, RZ, 0xc0, !PT ;  /* 0x0000ffff09097812 */ /* 0x000fe400078ec0ff */
[----:B------:R-:W-:-:S02]  /*d5220*/  PRMT R8, R8, 0x3340, R0 ;  /* 0x0000334008087816 */ /* 0x000fc40000000000 */
[----:B------:R-:W-:Y:S02]  /*d5230*/  PRMT R2, R2, 0x3340, R9 ;  /* 0x0000334002027816 */ /* 0x000fe40000000009 */
[----:B------:R-:W-:Y:S01]  /*d5240*/  IADD3 R40, P1, R3, R30, RZ ;  /* 0x0000001e03287210 */ /* 0x000fe20007f3e0ff */
[----:B------:R-:W-:Y:S04]  /*d5250*/  STL [R1+0x2cc], R8 ;  /* 0x0002cc0801007387 */ /* 0x000fe80000100800 */
[----:B------:R0:W-:Y:S01]  /*d5260*/  STL [R1+0x574], R2 ;  /* 0x0005740201007387 */ /* 0x0001e20000100800 */
[----:B------:R-:W-:-:S03]  /*d5270*/  IMAD.X R41, R4, 0x1, R29, P1 ;  /* 0x0000000104297824 */ /* 0x000fc600008e061d */
[----:B------:R-:W4:Y:S04]  /*d5280*/  LDL.LU R56, [R1+0x1cc] ;  /* 0x0001cc0001387983 */ /* 0x000f280000300800 */
[----:B0-----:R-:W4:Y:S04]  /*d5290*/  LDL.LU R2, [R1+0x720] ;  /* 0x0007200001027983 */ /* 0x001f280000300800 */
[----:B------:R-:W-:Y:S01]  /*d52a0*/  STL.64 [R1+0xa88], R40 ;  /* 0x000a882801007387 */ /* 0x000fe20000100a00 */
[----:B--2---:R-:W-:-:S03]  /*d52b0*/  PRMT R8, R53, 0x5410, R54 ;  /* 0x0000541035087816 */ /* 0x004fc60000000036 */
[----:B------:R-:W2:Y:S04]  /*d52c0*/  LDL.LU R54, [R1+0x24] ;  /* 0x0000240001367983 */ /* 0x000ea80000300800 */
[----:B------:R-:W2:Y:S04]  /*d52d0*/  LDL.LU R53, [R1+0x708] ;  /* 0x0007080001357983 */ /* 0x000ea80000300800 */
[----:B------:R0:W-:Y:S02]  /*d52e0*/  STL [R1+0x8], R8 ;  /* 0x0000080801007387 */ /* 0x0001e40000100800 */
[----:B0-----:R-:W-:-:S02]  /*d52f0*/  PRMT R8, R47, 0x5410, R49 ;  /* 0x000054102f087816 */ /* 0x001fc40000000031 */
[----:B------:R-:W-:-:S03]  /*d5300*/  LOP3.LUT R46, R46, 0xffff, RZ, 0xc0, !PT ;  /* 0x0000ffff2e2e7812 */ /* 0x000fc600078ec0ff */
[----:B------:R0:W-:Y:S01]  /*d5310*/  STL [R1+0x14], R8 ;  /* 0x0000140801007387 */ /* 0x0001e20000100800 */
[----:B------:R-:W-:-:S03]  /*d5320*/  LOP3.LUT R41, R59, 0xffff, RZ, 0xc0, !PT ;  /* 0x0000ffff3b297812 */ /* 0x000fc600078ec0ff */
[----:B------:R-:W2:Y:S01]  /*d5330*/  LDL.LU R39, [R1+0x28] ;  /* 0x0000280001277983 */ /* 0x000ea20000300800 */
[----:B------:R-:W-:-:S03]  /*d5340*/  LOP3.LUT R43, R60, 0xffff, RZ, 0xc0, !PT ;  /* 0x0000ffff3c2b7812 */ /* 0x000fc600078ec0ff */
[----:B------:R-:W2:Y:S01]  /*d5350*/  LDL.LU R40, [R1+0x718] ;  /* 0x0007180001287983 */ /* 0x000ea20000300800 */
[----:B0-----:R-:W-:Y:S02]  /*d5360*/  PRMT R8, R41, 0x3340, R0 ;  /* 0x0000334029087816 */ /* 0x001fe40000000000 */
[----:B------:R-:W-:Y:S01]  /*d5370*/  PRMT R9, R46, 0x3340, R43 ;  /* 0x000033402e097816 */ /* 0x000fe2000000002b */
[----:B------:R-:W2:Y:S03]  /*d5380*/  LDL.LU R45, [R1+0x4f54] ;  /* 0x004f5400012d7983 */ /* 0x000ea60000300800 */
[----:B------:R-:W-:Y:S01]  /*d5390*/  PRMT R8, R9, 0x5410, R8 ;  /* 0x0000541009087816 */ /* 0x000fe20000000008 */
[----:B------:R-:W2:Y:S01]  /*d53a0*/  LDL.LU R49, [R1+0x4ebc] ;  /* 0x004ebc0001317983 */ /* 0x000ea20000300800 */
[----:B------:R-:W-:-:S03]  /*d53b0*/  SHF.R.U32.HI R9, RZ, 0x8, R46 ;  /* 0x00000008ff097819 */ /* 0x000fc6000001162e */
[----:B------:R-:W2:Y:S04]  /*d53c0*/  LDL.LU R47, [R1+0x4f10] ;  /* 0x004f1000012f7983 */ /* 0x000ea80000300800 */
[----:B------:R0:W-:Y:S01]  /*d53d0*/  STL [R1+0x1e5c], R8 ;  /* 0x001e5c0801007387 */ /* 0x0001e20000100800 */
[----:B------:R-:W-:Y:S02]  /*d53e0*/  IADD3 R50, P1, R3, R28, RZ ;  /* 0x0000001c03327210 */ /* 0x000fe40007f3e0ff */
[----:B------:R-:W-:Y:S02]  /*d53f0*/  LOP3.LUT R9, R9, 0xffff, RZ, 0xc0, !PT ;  /* 0x0000ffff09097812 */ /* 0x000fe400078ec0ff */
[----:B0-----:R-:W-:-:S04]  /*d5400*/  SHF.R.U32.HI R8, RZ, 0x8, R43 ;  /* 0x00000008ff087819 */ /* 0x001fc8000001162b */
[----:B------:R-:W-:Y:S01]  /*d5410*/  LOP3.LUT R8, R8, 0xffff, RZ, 0xc0, !PT ;  /* 0x0000ffff08087812 */ /* 0x000fe200078ec0ff */
[----:B------:R-:W-:-:S03]  /*d5420*/  IMAD.X R51, R4, 0x1, R27, P1 ;  /* 0x0000000104337824 */ /* 0x000fc600008e061b */
[----:B------:R-:W-:Y:S02]  /*d5430*/  PRMT R46, R9, 0x3340, R8 ;  /* 0x00003340092e7816 */ /* 0x000fe40000000008 */
[----:B------:R-:W-:Y:S01]  /*d5440*/  IADD3 R8, P1, R3, R26, RZ ;  /* 0x0000001a03087210 */ /* 0x000fe20007f3e0ff */
[----:B------:R-:W-:Y:S04]  /*d5450*/  STL.64 [R1+0xa48], R50 ;  /* 0x000a483201007387 */ /* 0x000fe80000100a00 */
[----:B------:R-:W-:Y:S01]  /*d5460*/  IMAD.X R9, R4, 0x1, R25, P1 ;  /* 0x0000000104097824 */ /* 0x000fe200008e0619 */
[----:B------:R0:W-:Y:S01]  /*d5470*/  STL [R1+0x570], R46 ;  /* 0x0005702e01007387 */ /* 0x0001e20000100800 */
[----:B---3--:R-:W-:-:S05]  /*d5480*/  PRMT R43, R57, 0x5410, R52 ;  /* 0x00005410392b7816 */ /* 0x008fca0000000034 */
[----:B------:R-:W-:Y:S04]  /*d5490*/  STL [R1+0x18], R43 ;  /* 0x0000182b01007387 */ /* 0x000fe80000100800 */
[----:B------:R1:W-:Y:S04]  /*d54a0*/  STL.64 [R1+0xac0], R8 ;  /* 0x000ac00801007387 */ /* 0x0003e80000100a00 */
[----:B0-----:R-:W3:Y:S04]  /*d54b0*/  LDL.LU R46, [R1+0x1c4] ;  /* 0x0001c400012e7983 */ /* 0x001ee80000300800 */
[----:B------:R-:W3:Y:S01]  /*d54c0*/  LDL.LU R60, [R1+0x714] ;  /* 0x00071400013c7983 */ /* 0x000ee20000300800 */
[----:B-1----:R-:W-:-:S04]  /*d54d0*/  SHF.R.U32.HI R8, RZ, 0x8, R41 ;  /* 0x00000008ff087819 */ /* 0x002fc80000011629 */
[----:B------:R-:W-:-:S04]  /*d54e0*/  LOP3.LUT R8, R8, 0xffff, RZ, 0xc0, !PT ;  /* 0x0000ffff08087812 */ /* 0x000fc800078ec0ff */
[----:B------:R-:W-:Y:S02]  /*d54f0*/  PRMT R8, R8, 0x3340, R0 ;  /* 0x0000334008087816 */ /* 0x000fe40000000000 */
[----:B----4-:R-:W-:-:S03]  /*d5500*/  PRMT R2, R2, 0x5410, R56 ;  /* 0x0000541002027816 */ /* 0x010fc60000000038 */
[----:B------:R0:W-:Y:S04]  /*d5510*/  STL [R1+0x2c8], R8 ;  /* 0x0002c80801007387 */ /* 0x0001e80000100800 */
[----:B------:R2:W-:Y:S04]  /*d5520*/  STL [R1+0x10], R2 ;  /* 0x0000100201007387 */ /* 0x0005e80000100800 */
[----:B------:R-:W4:Y:S01]  /*d5530*/  LDL.LU R59, [R1+0x1c0] ;  /* 0x0001c000013b7983 */ /* 0x000f220000300800 */
[----:B0-----:R-:W-:-:S03]  /*d5540*/  IADD3 R8, P1, R3, R24, RZ ;  /* 0x0000001803087210 */ /* 0x001fc60007f3e0ff */
[----:B------:R-:W4:Y:S02]  /*d5550*/  LDL.LU R52, [R1+0x6f8] ;  /* 0x0006f80001347983 */ /* 0x000f240000300800 */
[----:B------:R-:W-:-:S05]  /*d5560*/  IMAD.X R9, R4, 0x1, R23, P1 ;  /* 0x0000000104097824 */ /* 0x000fca00008e0617 */
[----:B------:R-:W-:Y:S01]  /*d5570*/  STL.64 [R1+0xa80], R8 ;  /* 0x000a800801007387 */ /* 0x000fe20000100a00 */
[----:B--2---:R-:W-:-:S05]  /*d5580*/  PRMT R2, R53, 0x5410, R54 ;  /* 0x0000541035027816 */ /* 0x004fca0000000036 */
[----:B------:R0:W-:Y:S04]  /*d5590*/  STL [R1+0x24], R2 ;  /* 0x0000240201007387 */ /* 0x0001e80000100800 */
[----:B------:R-:W2:Y:S04]  /*d55a0*/  LDL.LU R57, [R1+0x30] ;  /* 0x0000300001397983 */ /* 0x000ea80000300800 */
[----:B------:R-:W2:Y:S04]  /*d55b0*/  LDL.LU R56, [R1+0x704] ;  /* 0x0007040001387983 */ /* 0x000ea80000300800 */
[----:B0-----:R-:W2:Y:S04]  /*d55c0*/  LDL.LU R2, [R1+0x4f6c] ;  /* 0x004f6c0001027983 */ /* 0x001ea80000300800 */
[----:B------:R-:W2:Y:S04]  /*d55d0*/  LDL.LU R54, [R1+0x4ecc] ;  /* 0x004ecc0001367983 */ /* 0x000ea80000300800 */
[----:B------:R-:W2:Y:S01]  /*d55e0*/  LDL.LU R53, [R1+0x4f24] ;  /* 0x004f240001357983 */ /* 0x000ea20000300800 */
[----:B------:R-:W-:-:S02]  /*d55f0*/  PRMT R8, R40, 0x5410, R39 ;  /* 0x0000541028087816 */ /* 0x000fc40000000027 */
[----:B------:R-:W-:-:S03]  /*d5600*/  LOP3.LUT R39, R45, 0xffff, RZ, 0xc0, !PT ;  /* 0x0000ffff2d277812 */ /* 0x000fc600078ec0ff */
[----:B------:R0:W-:Y:S01]  /*d5610*/  STL [R1+0x1c], R8 ;  /* 0x00001c0801007387 */ /* 0x0001e20000100800 */
[----:B------:R-:W-:Y:S02]  /*d5620*/  LOP3.LUT R40, R49, 0xffff, RZ, 0xc0, !PT ;  /* 0x0000ffff31287812 */ /* 0x000fe400078ec0ff */
[----:B------:R-:W-:Y:S02]  /*d5630*/  LOP3.LUT R41, R47, 0xffff, RZ, 0xc0, !PT ;  /* 0x0000ffff2f297812 */ /* 0x000fe400078ec0ff */
[----:B0-----:R-:W-:Y:S02]  /*d5640*/  PRMT R8, R40, 0x3340, R0 ;  /* 0x0000334028087816 */ /* 0x001fe40000000000 */
        /* <DEDUP_REMOVED lines=11> */
[----:B------:R-:W-:-:S02]  /*d5700*/  IADD3 R42, P1, R3, R20, RZ ;  /* 0x00000014032a7210 */ /* 0x000fc40007f3e0ff */
[----:B------:R-:W-:Y:S02]  /*d5710*/  PRMT R41, R8, 0x3340, R0 ;  /* 0x0000334008297816 */ /* 0x000fe40000000000 */
[----:B------:R-:W-:Y:S01]  /*d5720*/  PRMT R8, R39, 0x3340, R9 ;  /* 0x0000334027087816 */ /* 0x000fe20000000009 */
[----:B------:R0:W-:Y:S01]  /*d5730*/  STL.64 [R1+0xab8], R50 ;  /* 0x000ab83201007387 */ /* 0x0001e20000100a00 */
[----:B------:R-:W-:-:S03]  /*d5740*/  IMAD.X R43, R4, 0x1, R19, P1 ;  /* 0x00000001042b7824 */ /* 0x000fc600008e0613 */
[----:B------:R-:W-:Y:S04]  /*d5750*/  STL [R1+0x2c4], R41 ;  /* 0x0002c42901007387 */ /* 0x000fe80000100800 */
[----:B------:R3:W-:Y:S04]  /*d5760*/  STL [R1+0x550], R8 ;  /* 0x0005500801007387 */ /* 0x0007e80000100800 */
[----:B0-----:R-:W2:Y:S04]  /*d5770*/  LDL.LU R51, [R1+0x1e4] ;  /* 0x0001e40001337983 */ /* 0x001ea80000300800 */
[----:B------:R-:W2:Y:S04]  /*d5780*/  LDL.LU R45, [R1+0x6dc] ;  /* 0x0006dc00012d7983 */ /* 0x000ea80000300800 */
[----:B------:R-:W-:Y:S01]  /*d5790*/  STL.64 [R1+0xab0], R42 ;  /* 0x000ab02a01007387 */ /* 0x000fe20000100a00 */
[----:B---3--:R-:W-:-:S05]  /*d57a0*/  PRMT R8, R60, 0x5410, R46 ;  /* 0x000054103c087816 */ /* 0x008fca000000002e */
[----:B------:R0:W-:Y:S04]  /*d57b0*/  STL [R1+0x20], R8 ;  /* 0x0000200801007387 */ /* 0x0001e80000100800 */
[----:B------:R-:W3:Y:S04]  /*d57c0*/  LDL.LU R49, [R1+0x1ac] ;  /* 0x0001ac0001317983 */ /* 0x000ee80000300800 */
[----:B------:R-:W3:Y:S01]  /*d57d0*/  LDL.LU R60, [R1+0x6e8] ;  /* 0x0006e800013c7983 */ /* 0x000ee20000300800 */
[----:B0-----:R-:W-:-:S05]  /*d57e0*/  IADD3 R8, P1, R3, R18, RZ ;  /* 0x0000001203087210 */ /* 0x001fca0007f3e0ff */
[----:B------:R-:W-:-:S05]  /*d57f0*/  IMAD.X R9, R4, 0x1, R17, P1 ;  /* 0x0000000104097824 */ /* 0x000fca00008e0611 */
[----:B------:R4:W-:Y:S02]  /*d5800*/  STL.64 [R1+0xad0], R8 ;  /* 0x000ad00801007387 */ /* 0x0009e40000100a00 */
[----:B----4-:R-:W-:-:S05]  /*d5810*/  PRMT R8, R52, 0x5410, R59 ;  /* 0x0000541034087816 */ /* 0x010fca000000003b */
[----:B------:R-:W-:Y:S01]  /*d5820*/  STL [R1+0x2c], R8 ;  /* 0x00002c0801007387 */ /* 0x000fe20000100800 */
[----:B--2---:R-:W-:-:S05]  /*d5830*/  PRMT R4, R56, 0x5410, R57 ;  /* 0x0000541038047816 */ /* 0x004fca0000000039 */
[----:B------:R0:W-:Y:S04]  /*d5840*/  STL [R1+0x28], R4 ;  /* 0x0000280401007387 */ /* 0x0001e80000100800 */
[----:B------:R-:W2:Y:S04]  /*d5850*/  LDL.LU R52, [R1+0x1a4] ;  /* 0x0001a40001347983 */ /* 0x000ea80000300800 */
[----:B------:R-:W2:Y:S01]  /*d5860*/  LDL.LU R57, [R1+0x6d8] ;  /* 0x0006d80001397983 */ /* 0x000ea20000300800 */
[----:B------:R-:W-:Y:S02]  /*d5870*/  LOP3.LUT R41, R2, 0xffff, RZ, 0xc0, !PT ;  /* 0x0000ffff02297812 */ /* 0x000fe400078ec0ff */
[----:B------:R-:W-:Y:S01]  /*d5880*/  LOP3.LUT R39, R54, 0xffff, RZ, 0xc0, !PT ;  /* 0x0000ffff36277812 */ /* 0x000fe200078ec0ff */
[----:B------:R-:W4:Y:S01]  /*d5890*/  LDL.LU R56, [R1+0x34] ;  /* 0x0000340001387983 */ /* 0x000f220000300800 */
[----:B------:R-:W-:-:S03]  /*d58a0*/  LOP3.LUT R9, R53, 0xffff, RZ, 0xc0, !PT ;  /* 0x0000ffff35097812 */ /* 0x000fc600078ec0ff */
[----:B------:R-:W4:Y:S01]  /*d58b0*/  LDL.LU R2, [R1+0x6c8] ;  /* 0x0006c80001027983 */ /* 0x000f220000300800 */
[----:B0-----:R-:W-:Y:S02]  /*d58c0*/  PRMT R4, R39, 0x3340, R0 ;  /* 0x0000334027047816 */ /* 0x001fe40000000000 */
[----:B------:R-:W-:-:S04]  /*d58d0*/  PRMT R8, R41, 0x3340, R9 ;  /* 0x0000334029087816 */ /* 0x000fc80000000009 */
[----:B------:R-:W-:-:S05]  /*d58e0*/  PRMT R4, R8, 0x5410, R4 ;  /* 0x0000541008047816 */ /* 0x000fca0000000004 */
[----:B------:R0:W-:Y:S04]  /*d58f0*/  STL [R1+0x1e54], R4 ;  /* 0x001e540401007387 */ /* 0x0001e80000100800 */
[----:B------:R-:W4:Y:S04]  /*d5900*/  LDL.LU R54, [R1+0x198] ;  /* 0x0001980001367983 */ /* 0x000f280000300800 */
[----:B------:R-:W4:Y:S01]  /*d5910*/  LDL.LU R53, [R1+0x6d4] ;  /* 0x0006d40001357983 */ /* 0x000f220000300800 */
[----:B------:R-:W-:Y:S02]  /*d5920*/  SHF.R.U32.HI R8, RZ, 0x8, R41 ;  /* 0x00000008ff087819 */ /* 0x000fe40000011629 */
[----:B0-----:R-:W-:Y:S01]  /*d5930*/  SHF.R.U32.HI R4, RZ, 0x8, R9 ;  /* 0x00000008ff047819 */ /* 0x001fe20000011609 */
[----:B------:R-:W-:Y:S01]  /*d5940*/  VIADD R3, R3, UR6 ;  /* 0x0000000603037c36 */ /* 0x000fe20008000000 */
[----:B------:R-:W-:Y:S01]  /*d5950*/  LOP3.LUT R8, R8, 0xffff, RZ, 0xc0, !PT ;  /* 0x0000ffff08087812 */ /* 0x000fe200078ec0ff */
[----:B------:R-:W4:Y:S01]  /*d5960*/  LDL.LU R47, [R1+0x510c] ;  /* 0x00510c00012f7983 */ /* 0x000f220000300800 */
[----:B------:R-:W-:Y:S01]  /*d5970*/  LOP3.LUT R4, R4, 0xffff, RZ, 0xc0, !PT ;  /* 0x0000ffff04047812 */ /* 0x000fe200078ec0ff */
[----:B------:R-:W-:-:S02]  /*d5980*/  ULDC UR6, c[0x0][0x248] ;  /* 0x0000920000067ab9 */ /* 0x000fc40000000800 */
[----:B------:R-:W4:Y:S01]  /*d5990*/  LDL.LU R46, [R1+0x50a0] ;  /* 0x0050a000012e7983 */ /* 0x000f220000300800 */
[----:B------:R-:W-:Y:S02]  /*d59a0*/  PRMT R4, R8, 0x3340, R4 ;  /* 0x0000334008047816 */ /* 0x000fe40000000004 */
[----:B------:R-:W-:-:S03]  /*d59b0*/  IADD3 R42, P1, R3, R16, RZ ;  /* 0x00000010032a7210 */ /* 0x000fc60007f3e0ff */
[----:B------:R0:W-:Y:S04]  /*d59c0*/  STL [R1+0x54c], R4 ;  /* 0x00054c0401007387 */ /* 0x0001e80000100800 */
[----:B------:R-:W4:Y:S01]  /*d59d0*/  LDL.LU R59, [R1+0x50cc] ;  /* 0x0050cc00013b7983 */ /* 0x000f220000300800 */
[----:B0-----:R-:W-:-:S05]  /*d59e0*/  SHF.R.S32.HI R4, RZ, 0x1f, R3 ;  /* 0x0000001fff047819 */ /* 0x001fca0000011403 */
[----:B------:R-:W-:Y:S01]  /*d59f0*/  IMAD.X R43, R4, 0x1, R38, P1 ;  /* 0x00000001042b7824 */ /* 0x000fe200008e0626 */
[----:B------:R-:W-:-:S04]  /*d5a00*/  PRMT R8, R45, 0x5410, R51 ;  /* 0x000054102d087816 */ /* 0x000fc80000000033 */
[----:B------:R-:W-:Y:S04]  /*d5a10*/  STL.64 [R1+0xae8], R42 ;  /* 0x000ae82a01007387 */ /* 0x000fe80000100a00 */
[----:B------:R0:W-:Y:S02]  /*d5a20*/  STL [R1+0x30], R8 ;  /* 0x0000300801007387 */ /* 0x0001e40000100800 */
[----:B0-----:R-:W-:Y:S01]  /*d5a30*/  VIADD R8, R3, UR6 ;  /* 0x0000000603087c36 */ /* 0x001fe20008000000 */
[----:B------:R-:W-:-:S04]  /*d5a40*/  ULDC UR6, c[0x0][0x228] ;  /* 0x00008a0000067ab9 */ /* 0x000fc80000000800 */
[----:B------:R-:W-:Y:S02]  /*d5a50*/  IADD3 R42, P1, R8, R16, RZ ;  /* 0x00000010082a7210 */ /* 0x000fe40007f3e0ff */
[----:B---3--:R-:W-:-:S05]  /*d5a60*/  PRMT R9, R60, 0x5410, R49 ;  /* 0x000054103c097816 */ /* 0x008fca0000000031 */
[----:B------:R0:W-:Y:S02]  /*d5a70*/  STL [R1+0x94c], R9 ;  /* 0x00094c0901007387 */ /* 0x0001e40000100800 */
[----:B0-----:R-:W-:-:S05]  /*d5a80*/  SHF.R.S32.HI R9, RZ, 0x1f, R8 ;  /* 0x0000001fff097819 */ /* 0x001fca0000011408 */
[----:B------:R-:W-:Y:S01]  /*d5a90*/  IMAD.X R43, R9, 0x1, R38, P1 ;  /* 0x00000001092b7824 */ /* 0x000fe200008e0626 */
[----:B------:R-:W-:-:S04]  /*d5aa0*/  SHF.R.U32.HI R16, RZ, 0x8, R39 ;  /* 0x00000008ff107819 */ /* 0x000fc80000011627 */
[----:B------:R0:W-:Y:S01]  /*d5ab0*/  STL.64 [R1+0xb48], R42 ;  /* 0x000b482a01007387 */ /* 0x0001e20000100a00 */
[----:B------:R-:W-:Y:S02]  /*d5ac0*/  LOP3.LUT R16, R16, 0xffff, RZ, 0xc0, !PT ;  /* 0x0000ffff10107812 */ /* 0x000fe400078ec0ff */
[----:B0-----:R-:W-:Y:S02]  /*d5ad0*/  IADD3 R42, P1, R3, R15, RZ ;  /* 0x0000000f032a7210 */ /* 0x001fe40007f3e0ff */
[----:B------:R-:W-:-:S03]  /*d5ae0*/  PRMT R16, R16, 0x3340, R0 ;  /* 0x0000334010107816 */ /* 0x000fc60000000000 */
[----:B------:R-:W-:Y:S01]  /*d5af0*/  IMAD.X R43, R4, 0x1, R37, P1 ;  /* 0x00000001042b7824 */ /* 0x000fe200008e0625 */
[----:B--2---:R-:W-:-:S05]  /*d5b00*/  PRMT R38, R57, 0x5410, R52 ;  /* 0x0000541039267816 */ /* 0x004fca0000000034 */
[----:B------:R0:W-:Y:S01]  /*d5b10*/  STL [R1+0x5844], R38 ;  /* 0x0058442601007387 */ /* 0x0001e20000100800 */
[----:B----4-:R-:W-:Y:S02]  /*d5b20*/  PRMT R2, R2, 0x5410, R56 ;  /* 0x0000541002027816 */ /* 0x010fe40000000038 */
[----:B0-----:R-:W-:Y:S01]  /*d5b30*/  IADD3 R38, P1, R8, R15, RZ ;  /* 0x0000000f08267210 */ /* 0x001fe20007f3e0ff */
[----:B------:R0:W-:Y:S04]  /*d5b40*/  STL [R1+0x2c0], R16 ;  /* 0x0002c01001007387 */ /* 0x0001e80000100800 */
[----:B------:R-:W-:Y:S01]  /*d5b50*/  IMAD.X R39, R9, 0x1, R37, P1 ;  /* 0x0000000109277824 */ /* 0x000fe200008e0625 */
[----:B------:R-:W-:Y:S04]  /*d5b60*/  STL.64 [R1+0xac8], R42 ;  /* 0x000ac82a01007387 */ /* 0x000fe80000100a00 */
[----:B------:R-:W2:Y:S04]  /*d5b70*/  LDL.LU R60, [R1+0x1d8] ;  /* 0x0001d800013c7983 */ /* 0x000ea80000300800 */
[----:B------:R-:W-:Y:S04]  /*d5b80*/  STL.64 [R1+0xb28], R38 ;  /* 0x000b282601007387 */ /* 0x000fe80000100a00 */
[----:B------:R1:W-:Y:S04]  /*d5b90*/  STL [R1+0x34], R2 ;  /* 0x0000340201007387 */ /* 0x0003e80000100800 */
[----:B------:R-:W2:Y:S01]  /*d5ba0*/  LDL.LU R52, [R1+0x6d0] ;  /* 0x0006d00001347983 */ /* 0x000ea20000300800 */
[----:B0-----:R-:W-:-:S03]  /*d5bb0*/  PRMT R16, R53, 0x5410, R54 ;  /* 0x0000541035107816 */ /* 0x001fc60000000036 */
[----:B------:R-:W3:Y:S04]  /*d5bc0*/  LDL.LU R57, [R1+0x190] ;  /* 0x0001900001397983 */ /* 0x000ee80000300800 */
[----:B------:R-:W3:Y:S04]  /*d5bd0*/  LDL.LU R56, [R1+0x6b8] ;  /* 0x0006b80001387983 */ /* 0x000ee80000300800 */
[----:B-1----:R-:W4:Y:S04]  /*d5be0*/  LDL.LU R2, [R1+0x5128] ;  /* 0x0051280001027983 */ /* 0x002f280000300800 */
[----:B------:R-:W4:Y:S04]  /*d5bf0*/  LDL.LU R54, [R1+0x50b4] ;  /* 0x0050b40001367983 */ /* 0x000f280000300800 */
[----:B------:R-:W4:Y:S01]  /*d5c00*/  LDL.LU R53, [R1+0x50d8] ;  /* 0x0050d80001357983 */ /* 0x000f220000300800 */
[----:B------:R-:W-:-:S02]  /*d5c10*/  LOP3.LUT R39, R47, 0xffff, RZ, 0xc0, !PT ;  /* 0x0000ffff2f277812 */ /* 0x000fc400078ec0ff */
[----:B------:R-:W-:Y:S01]  /*d5c20*/  LOP3.LUT R38, R59, 0xffff, RZ, 0xc0, !PT ;  /* 0x0000ffff3b267812 */ /* 0x000fe200078ec0ff */
[----:B------:R0:W-:Y:S01]  /*d5c30*/  STL [R1+0x5848], R16 ;  /* 0x0058481001007387 */ /* 0x0001e20000100800 */
[----:B------:R-:W-:Y:S02]  /*d5c40*/  IADD3 R42, P1, R3, R14, RZ ;  /* 0x0000000e032a7210 */ /* 0x000fe40007f3e0ff */
[----:B------:R-:W-:Y:S02]  /*d5c50*/  PRMT R37, R39, 0x3340, R38 ;  /* 0x0000334027257816 */ /* 0x000fe40000000026 */
[----:B0-----:R-:W-:-:S04]  /*d5c60*/  LOP3.LUT R16, R46, 0xffff, RZ, 0xc0, !PT ;  /* 0x0000ffff2e107812 */ /* 0x001fc800078ec0ff */
[----:B------:R-:W-:Y:S01]  /*d5c70*/  PRMT R15, R16, 0x3340, R15 ;  /* 0x00003340100f7816 */ /* 0x000fe2000000000f */
[----:B------:R-:W-:Y:S01]  /*d5c80*/  IMAD.X R43, R4, 0x1, R13, P1 ;  /* 0x00000001042b7824 */ /* 0x000fe200008e060d */
[----:B------:R-:W-:Y:S02]  /*d5c90*/  IADD3 R14, P1, R8, R14, RZ ;  /* 0x0000000e080e7210 */ /* 0x000fe40007f3e0ff */
[----:B------:R-:W-:-:S05]  /*d5ca0*/  PRMT R15, R37, 0x5410, R15 ;  /* 0x00005410250f7816 */ /* 0x000fca000000000f */
[----:B------:R0:W-:Y:S04]  /*d5cb0*/  STL [R1+0x1e50], R15 ;  /* 0x001e500f01007387 */ /* 0x0001e80000100800 */
[----:B------:R-:W-:Y:S01]  /*d5cc0*/  STL.64 [R1+0xa78], R42 ;  /* 0x000a782a01007387 */ /* 0x000fe20000100a00 */
[----:B0-----:R-:W-:Y:S01]  /*d5cd0*/  IMAD.X R15, R9, 0x1, R13, P1 ;  /* 0x00000001090f7824 */ /* 0x001fe200008e060d */
[----:B------:R-:W-:-:S04]  /*d5ce0*/  SHF.R.U32.HI R13, RZ, 0x8, R40 ;  /* 0x00000008ff0d7819 */ /* 0x000fc80000011628 */
[----:B------:R0:W-:Y:S01]  /*d5cf0*/  STL.64 [R1+0xb18], R14 ;  /* 0x000b180e01007387 */ /* 0x0001e20000100a00 */
[----:B------:R-:W-:-:S04]  /*d5d00*/  LOP3.LUT R13, R13, 0xffff, RZ, 0xc0, !PT ;  /* 0x0000ffff0d0d7812 */ /* 0x000fc800078ec0ff */
[----:B------:R-:W-:Y:S02]  /*d5d10*/  PRMT R37, R13, 0x3340, R0 ;  /* 0x000033400d257816 */ /* 0x000fe40000000000 */
[----:B0-----:R-:W-:Y:S02]  /*d5d20*/  SHF.R.U32.HI R15, RZ, 0x8, R39 ;  /* 0x00000008ff0f7819 */ /* 0x001fe40000011627 */
[----:B------:R-:W-:Y:S02]  /*d5d30*/  SHF.R.U32.HI R14, RZ, 0x8, R38 ;  /* 0x00000008ff0e7819 */ /* 0x000fe40000011626 */
[----:B------:R-:W-:Y:S02]  /*d5d40*/  LOP3.LUT R15, R15, 0xffff, RZ, 0xc0, !PT ;  /* 0x0000ffff0f0f7812 */ /* 0x000fe400078ec0ff */
[----:B------:R-:W-:Y:S02]  /*d5d50*/  LOP3.LUT R14, R14, 0xffff, RZ, 0xc0, !PT ;  /* 0x0000ffff0e0e7812 */ /* 0x000fe400078ec0ff */
[----:B------:R-:W-:-:S02]  /*d5d60*/  IADD3 R38, P1, R3, R12, RZ ;  /* 0x0000000c03267210 */ /* 0x000fc40007f3e0ff */
[----:B------:R-:W-:-:S03]  /*d5d70*/  PRMT R13, R15, 0x3340, R14 ;  /* 0x000033400f0d7816 */ /* 0x000fc6000000000e */
[--C-:B------:R-:W-:Y:S01]  /*d5d80*/  IMAD.X R39, R4, 0x1, R11.reuse, P1 ;  /* 0x0000000104277824 */ /* 0x100fe200008e060b */
[----:B------:R-:W-:Y:S01]  /*d5d90*/  IADD3 R12, P1, R8, R12, RZ ;  /* 0x0000000c080c7210 */ /* 0x000fe20007f3e0ff */
[----:B------:R-:W-:Y:S04]  /*d5da0*/  STL [R1+0x2bc], R37 ;  /* 0x0002bc2501007387 */ /* 0x000fe80000100800 */
[----:B------:R0:W-:Y:S04]  /*d5db0*/  STL [R1+0x548], R13 ;  /* 0x0005480d01007387 */ /* 0x0001e80000100800 */
[----:B------:R-:W4:Y:S04]  /*d5dc0*/  LDL.LU R49, [R1+0x1a0] ;  /* 0x0001a00001317983 */ /* 0x000f280000300800 */
[----:B------:R-:W4:Y:S01]  /*d5dd0*/  LDL.LU R47, [R1+0x6c4] ;  /* 0x0006c400012f7983 */ /* 0x000f220000300800 */
[----:B0-----:R-:W-:-:S03]  /*d5de0*/  IMAD.X R13, R9, 0x1, R11, P1 ;  /* 0x00000001090d7824 */ /* 0x001fc600008e060b */
[----:B------:R0:W-:Y:S04]  /*d5df0*/  STL.64 [R1+0xa40], R38 ;  /* 0x000a402601007387 */ /* 0x0001e80000100a00 */
[----:B------:R2:W-:Y:S01]  /*d5e00*/  STL.64 [R1+0xb00], R12 ;  /* 0x000b000c01007387 */ /* 0x0005e20000100a00 */
[----:B0-----:R-:W-:-:S05]  /*d5e10*/  IADD3 R38, P1, R3, R10, RZ ;  /* 0x0000000a03267210 */ /* 0x001fca0007f3e0ff */
[----:B------:R-:W-:Y:S01]  /*d5e20*/  IMAD.X R39, R4, 0x1, R7, P1 ;  /* 0x0000000104277824 */ /* 0x000fe200008e0607 */
[----:B--2---:R-:W-:-:S05]  /*d5e30*/  PRMT R12, R52, 0x5410, R60 ;  /* 0x00005410340c7816 */ /* 0x004fca000000003c */
[----:B------:R3:W-:Y:S02]  /*d5e40*/  STL [R1+0x5838], R12 ;  /* 0x0058380c01007387 */ /* 0x0007e40000100800 */
[----:B---3--:R-:W-:Y:S02]  /*d5e50*/  PRMT R12, R56, 0x5410, R57 ;  /* 0x00005410380c7816 */ /* 0x008fe40000000039 */
[----:B----4-:R-:W-:Y:S02]  /*d5e60*/  LOP3.LUT R15, R2, 0xffff, RZ, 0xc0, !PT ;  /* 0x0000ffff020f7812 */ /* 0x010fe400078ec0ff */
[----:B------:R-:W-:Y:S01]  /*d5e70*/  LOP3.LUT R37, R54, 0xffff, RZ, 0xc0, !PT ;  /* 0x0000ffff36257812 */ /* 0x000fe200078ec0ff */
[----:B------:R-:W-:Y:S01]  /*d5e80*/  STL [R1+0x38], R12 ;  /* 0x0000380c01007387 */ /* 0x000fe20000100800 */
[----:B------:R-:W-:-:S03]  /*d5e90*/  LOP3.LUT R14, R53, 0xffff, RZ, 0xc0, !PT ;  /* 0x0000ffff350e7812 */ /* 0x000fc600078ec0ff */
[----:B------:R-:W2:Y:S01]  /*d5ea0*/  LDL.LU R59, [R1+0x1bc] ;  /* 0x0001bc00013b7983 */ /* 0x000ea20000300800 */
[----:B------:R-:W-:Y:S02]  /*d5eb0*/  PRMT R11, R37, 0x3340, R11 ;  /* 0x00003340250b7816 */ /* 0x000fe4000000000b */
[----:B------:R-:W-:Y:S01]  /*d5ec0*/  PRMT R13, R15, 0x3340, R14 ;  /* 0x000033400f0d7816 */ /* 0x000fe2000000000e */
[----:B------:R-:W2:Y:S03]  /*d5ed0*/  LDL.LU R60, [R1+0x6c0] ;  /* 0x0006c000013c7983 */ /* 0x000ea60000300800 */
[----:B------:R-:W-:-:S05]  /*d5ee0*/  PRMT R2, R13, 0x5410, R11 ;  /* 0x000054100d027816 */ /* 0x000fca000000000b */
[----:B------:R0:W-:Y:S04]  /*d5ef0*/  STL [R1+0x1e4c], R2 ;  /* 0x001e4c0201007387 */ /* 0x0001e80000100800 */
[----:B------:R-:W3:Y:S04]  /*d5f00*/  LDL.LU R52, [R1+0x1b8] ;  /* 0x0001b80001347983 */ /* 0x000ee80000300800 */
[----:B------:R-:W3:Y:S04]  /*d5f10*/  LDL.LU R57, [R1+0x6a8] ;  /* 0x0006a80001397983 */ /* 0x000ee80000300800 */
[----:B------:R-:W4:Y:S04]  /*d5f20*/  LDL.LU R56, [R1+0x1b4] ;  /* 0x0001b40001387983 */ /* 0x000f280000300800 */
[----:B------:R-:W-:Y:S04]  /*d5f30*/  STL.64 [R1+0x9f0], R38 ;  /* 0x0009f02601007387 */ /* 0x000fe80000100a00 */
[----:B0-----:R-:W4:Y:S04]  /*d5f40*/  LDL.LU R2, [R1+0x6b0] ;  /* 0x0006b00001027983 */ /* 0x001f280000300800 */
[----:B------:R-:W4:Y:S04]  /*d5f50*/  LDL.LU R54, [R1+0x5104] ;  /* 0x0051040001367983 */ /* 0x000f280000300800 */
[----:B------:R-:W4:Y:S01]  /*d5f60*/  LDL.LU R53, [R1+0x5090] ;  /* 0x0050900001357983 */ /* 0x000f220000300800 */
[----:B------:R-:W-:-:S05]  /*d5f70*/  IADD3 R10, P1, R8, R10, RZ ;  /* 0x0000000a080a7210 */ /* 0x000fca0007f3e0ff */
[----:B------:R-:W-:Y:S01]  /*d5f80*/  IMAD.X R11, R9, 0x1, R7, P1 ;  /* 0x00000001090b7824 */ /* 0x000fe200008e0607 */
[----:B------:R-:W-:Y:S04]  /*d5f90*/  STL [R1+0x56b4], R7 ;  /* 0x0056b40701007387 */ /* 0x000fe80000100800 */
[----:B------:R0:W-:Y:S01]  /*d5fa0*/  STL.64 [R1+0xa70], R10 ;  /* 0x000a700a01007387 */ /* 0x0001e20000100a00 */
[----:B------:R-:W-:-:S03]  /*d5fb0*/  IADD3 R12, P1, R3, R6, RZ ;  /* 0x00000006030c7210 */ /* 0x000fc60007f3e0ff */
[----:B------:R-:W4:Y:S01]  /*d5fc0*/  LDL.LU R46, [R1+0x50bc] ;  /* 0x0050bc00012e7983 */ /* 0x000f220000300800 */
[----:B0-----:R-:W-:Y:S02]  /*d5fd0*/  SHF.R.U32.HI R11, RZ, 0x8, R15 ;  /* 0x00000008ff0b7819 */ /* 0x001fe4000001160f */
[----:B------:R-:W-:Y:S02]  /*d5fe0*/  SHF.R.U32.HI R10, RZ, 0x8, R14 ;  /* 0x00000008ff0a7819 */ /* 0x000fe4000001160e */
[----:B------:R-:W-:Y:S02]  /*d5ff0*/  LOP3.LUT R11, R11, 0xffff, RZ, 0xc0, !PT ;  /* 0x0000ffff0b0b7812 */ /* 0x000fe400078ec0ff */
[----:B------:R-:W-:Y:S01]  /*d6000*/  LOP3.LUT R10, R10, 0xffff, RZ, 0xc0, !PT ;  /* 0x0000ffff0a0a7812 */ /* 0x000fe200078ec0ff */
[----:B------:R-:W-:-:S03]  /*d6010*/  IMAD.X R13, R4, 0x1, R5, P1 ;  /* 0x00000001040d7824 */ /* 0x000fc600008e0605 */
[----:B------:R-:W-:Y:S02]  /*d6020*/  PRMT R7, R11, 0x3340, R10 ;  /* 0x000033400b077816 */ /* 0x000fe4000000000a */
[----:B------:R-:W-:Y:S02]  /*d6030*/  IADD3 R10, P1, R8, R6, RZ ;  /* 0x00000006080a7210 */ /* 0x000fe40007f3e0ff */
[----:B------:R-:W-:Y:S01]  /*d6040*/  PRMT R11, R47, 0x5410, R49 ;  /* 0x000054102f0b7816 */ /* 0x000fe20000000031 */
[----:B------:R-:W-:Y:S04]  /*d6050*/  STL [R1+0x540], R7 ;  /* 0x0005400701007387 */ /* 0x000fe80000100800 */
[----:B------:R0:W-:Y:S04]  /*d6060*/  STL [R1+0x5834], R11 ;  /* 0x0058340b01007387 */ /* 0x0001e80000100800 */
[----:B------:R1:W-:Y:S01]  /*d6070*/  STL [R1+0x56b8], R6 ;  /* 0x0056b80601007387 */ /* 0x0003e20000100800 */
[----:B0-----:R-:W-:-:S03]  /*d6080*/  IMAD.X R11, R9, 0x1, R5, P1 ;  /* 0x00000001090b7824 */ /* 0x001fc600008e0605 */
[----:B------:R-:W-:Y:S04]  /*d6090*/  STL.64 [R1+0xa00], R12 ;  /* 0x000a000c01007387 */ /* 0x000fe80000100a00 */
[----:B------:R-:W-:Y:S04]  /*d60a0*/  STL [R1+0x56bc], R5 ;  /* 0x0056bc0501007387 */ /* 0x000fe80000100800 */
[----:B------:R0:W-:Y:S01]  /*d60b0*/  STL.64 [R1+0x9f8], R10 ;  /* 0x0009f80a01007387 */ /* 0x0001e20000100a00 */
[----:B-1----:R-:W-:Y:S02]  /*d60c0*/  IADD3 R6, P1, R3, R36, RZ ;  /* 0x0000002403067210 */ /* 0x002fe40007f3e0ff */
[----:B0-----:R-:W-:-:S04]  /*d60d0*/  SHF.R.U32.HI R10, RZ, 0x8, R37 ;  /* 0x00000008ff0a7819 */ /* 0x001fc80000011625 */
[----:B------:R-:W-:Y:S01]  /*d60e0*/  LOP3.LUT R10, R10, 0xffff, RZ, 0xc0, !PT ;  /* 0x0000ffff0a0a7812 */ /* 0x000fe200078ec0ff */
[----:B------:R-:W-:-:S03]  /*d60f0*/  IMAD.X R7, R4, 0x1, R35, P1 ;  /* 0x0000000104077824 */ /* 0x000fc600008e0623 */
[----:B------:R-:W-:Y:S02]  /*d6100*/  PRMT R5, R10, 0x3340, R0 ;  /* 0x000033400a057816 */ /* 0x000fe40000000000 */
[----:B--2---:R-:W-:-:S05]  /*d6110*/  PRMT R37, R60, 0x5410, R59 ;  /* 0x000054103c257816 */ /* 0x004fca000000003b */
[----:B------:R-:W-:Y:S04]  /*d6120*/  STL [R1+0x583c], R37 ;  /* 0x00583c2501007387 */ /* 0x000fe80000100800 */
[----:B------:R-:W-:Y:S04]  /*d6130*/  STL [R1+0x2b8], R5 ;  /* 0x0002b80501007387 */ /* 0x000fe80000100800 */
[----:B------:R0:W-:Y:S02]  /*d6140*/  STL.64 [R1+0x9e8], R6 ;  /* 0x0009e80601007387 */ /* 0x0001e40000100a00 */
[----:B0-----:R-:W-:-:S02]  /*d6150*/  IADD3 R6, P1, R8, R36, RZ ;  /* 0x0000002408067210 */ /* 0x001fc40007f3e0ff */
[----:B---3--:R-:W-:-:S03]  /*d6160*/  PRMT R36, R57, 0x5410, R52 ;  /* 0x0000541039247816 */ /* 0x008fc60000000034 */
[----:B------:R-:W-:Y:S02]  /*d6170*/  IMAD.X R7, R9, 0x1, R35, P1 ;  /* 0x0000000109077824 */ /* 0x000fe400008e0623 */
[----:B------:R-:W-:Y:S04]  /*d6180*/  STL [R1+0x5830], R36 ;  /* 0x0058302401007387 */ /* 0x000fe80000100800 */
[----:B------:R0:W-:Y:S04]  /*d6190*/  STL.64 [R1+0x9e0], R6 ;  /* 0x0009e00601007387 */ /* 0x0001e80000100a00 */
[----:B------:R-:W2:Y:S01]  /*d61a0*/  LDL.LU R59, [R1+0x1e0] ;  /* 0x0001e000013b7983 */ /* 0x000ea20000300800 */
[----:B----4-:R-:W-:-:S03]  /*d61b0*/  PRMT R35, R2, 0x5410, R56 ;  /* 0x0000541002237816 */ /* 0x010fc60000000038 */
[----:B------:R-:W2:Y:S04]  /*d61c0*/  LDL.LU R60, [R1+0x698] ;  /* 0x00069800013c7983 */ /* 0x000ea80000300800 */
[----:B------:R-:W3:Y:S04]  /*d61d0*/  LDL.LU R52, [R1+0x1dc] ;  /* 0x0001dc0001347983 */ /* 0x000ee80000300800 */
[----:B------:R-:W3:Y:S01]  /*d61e0*/  LDL.LU R57, [R1+0x69c] ;  /* 0x00069c0001397983 */ /* 0x000ee20000300800 */
[----:B------:R-:W-:-:S03]  /*d61f0*/  LOP3.LUT R15, R54, 0xffff, RZ, 0xc0, !PT ;  /* 0x0000ffff360f7812 */ /* 0x000fc600078ec0ff */
[----:B------:R-:W4:Y:S01]  /*d6200*/  LDL.LU R56, [R1+0x511c] ;  /* 0x00511c0001387983 */ /* 0x000f220000300800 */
[----:B------:R-:W-:-:S03]  /*d6210*/  LOP3.LUT R2, R53, 0xffff, RZ, 0xc0, !PT ;  /* 0x0000ffff35027812 */ /* 0x000fc600078ec0ff */
[----:B------:R-:W-:Y:S04]  /*d6220*/  STL [R1+0x5840], R35 ;  /* 0x0058402301007387 */ /* 0x000fe80000100800 */
[----:B------:R-:W4:Y:S04]  /*d6230*/  LDL.LU R54, [R1+0x50a8] ;  /* 0x0050a80001367983 */ /* 0x000f280000300800 */
[----:B------:R-:W4:Y:S01]  /*d6240*/  LDL.LU R53, [R1+0x50d0] ;  /* 0x0050d00001357983 */ /* 0x000f220000300800 */
[----:B------:R-:W-:Y:S02]  /*d6250*/  LOP3.LUT R14, R46, 0xffff, RZ, 0xc0, !PT ;  /* 0x0000ffff2e0e7812 */ /* 0x000fe400078ec0ff */
[----:B------:R-:W-:-:S02]  /*d6260*/  PRMT R10, R2, 0x3340, R0 ;  /* 0x00003340020a7816 */ /* 0x000fc40000000000 */
[----:B------:R-:W-:Y:S02]  /*d6270*/  PRMT R13, R15, 0x3340, R14 ;  /* 0x000033400f0d7816 */ /* 0x000fe4000000000e */
[----:B0-----:R-:W-:Y:S02]  /*d6280*/  IADD3 R6, P1, R3, R34, RZ ;  /* 0x0000002203067210 */ /* 0x001fe40007f3e0ff */
[----:B------:R-:W-:-:S03]  /*d6290*/  PRMT R5, R13, 0x5410, R10 ;  /* 0x000054100d057816 */ /* 0x000fc6000000000a */
[----:B------:R-:W-:Y:S01]  /*d62a0*/  IMAD.X R7, R4, 0x1, R33, P1 ;  /* 0x0000000104077824 */ /* 0x000fe200008e0621 */
[----:B------:R-:W-:Y:S01]  /*d62b0*/  SHF.R.U32.HI R10, RZ, 0x8, R16 ;  /* 0x00000008ff0a7819 */ /* 0x000fe20000011610 */
[----:B------:R-:W-:Y:S01]  /*d62c0*/  STL [R1+0x1e48], R5 ;  /* 0x001e480501007387 */ /* 0x000fe20000100800 */
[----:B------:R-:W-:Y:S02]  /*d62d0*/  SHF.R.U32.HI R15, RZ, 0x8, R15 ;  /* 0x00000008ff0f7819 */ /* 0x000fe4000001160f */
[----:B------:R-:W-:Y:S01]  /*d62e0*/  SHF.R.U32.HI R13, RZ, 0x8, R14 ;  /* 0x00000008ff0d7819 */ /* 0x000fe2000001160e */
[----:B------:R0:W-:Y:S01]  /*d62f0*/  STL.64 [R1+0x9d8], R6 ;  /* 0x0009d80601007387 */ /* 0x0001e20000100a00 */
[----:B------:R-:W-:Y:S02]  /*d6300*/  LOP3.LUT R10, R10, 0xffff, RZ, 0xc0, !PT ;  /* 0x0000ffff0a0a7812 */ /* 0x000fe400078ec0ff */
[----:B------:R-:W-:Y:S02]  /*d6310*/  LOP3.LUT R14, R15, 0xffff, RZ, 0xc0, !PT ;  /* 0x0000ffff0f0e7812 */ /* 0x000fe400078ec0ff */
[----:B------:R-:W-:-:S02]  /*d6320*/  LOP3.LUT R13, R13, 0xffff, RZ, 0xc0, !PT ;  /* 0x0000ffff0d0d7812 */ /* 0x000fc400078ec0ff */
[----:B0-----:R-:W-:Y:S02]  /*d6330*/  IADD3 R6, P1, R8, R34, RZ ;  /* 0x0000002208067210 */ /* 0x001fe40007f3e0ff */
[----:B------:R-:W-:-:S03]  /*d6340*/  PRMT R10, R10, 0x3340, R0 ;  /* 0x000033400a0a7816 */ /* 0x000fc60000000000 */
[----:B------:R-:W-:Y:S01]  /*d6350*/  IMAD.X R7, R9, 0x1, R33, P1 ;  /* 0x0000000109077824 */ /* 0x000fe200008e0621 */
[----:B------:R-:W-:-:S04]  /*d6360*/  PRMT R5, R14, 0x3340, R13 ;  /* 0x000033400e057816 */ /* 0x000fc8000000000d */
[----:B------:R0:W-:Y:S04]  /*d6370*/  STL.64 [R1+0x9d0], R6 ;  /* 0x0009d00601007387 */ /* 0x0001e80000100a00 */
[----:B------:R-:W-:Y:S04]  /*d6380*/  STL [R1+0x2b4], R10 ;  /* 0x0002b40a01007387 */ /* 0x000fe80000100800 */
[----:B------:R-:W-:Y:S01]  /*d6390*/  STL [R1+0x53c], R5 ;  /* 0x00053c0501007387 */ /* 0x000fe20000100800 */
[----:B0-----:R-:W-:-:S03]  /*d63a0*/  IADD3 R6, P1, R3, R32, RZ ;  /* 0x0000002003067210 */ /* 0x001fc60007f3e0ff */
[----:B------:R-:W4:Y:S04]  /*d63b0*/  LDL.LU R45, [R1+0x1f0] ;  /* 0x0001f000012d7983 */ /* 0x000f280000300800 */
[----:B------:R-:W4:Y:S01]  /*d63c0*/  LDL.LU R49, [R1+0x690] ;  /* 0x0006900001317983 */ /* 0x000f220000300800 */
[----:B------:R-:W-:-:S05]  /*d63d0*/  IMAD.X R7, R4, 0x1, R31, P1 ;  /* 0x0000000104077824 */ /* 0x000fca00008e061f */
[----:B------:R0:W-:Y:S02]  /*d63e0*/  STL.64 [R1+0x9c8], R6 ;  /* 0x0009c80601007387 */ /* 0x0001e40000100a00 */
[----:B0-----:R-:W-:-:S05]  /*d63f0*/  IADD3 R6, P1, R8, R32, RZ ;  /* 0x0000002008067210 */ /* 0x001fca0007f3e0ff */
[----:B------:R-:W-:Y:S01]  /*d6400*/  IMAD.X R7, R9, 0x1, R31, P1 ;  /* 0x0000000109077824 */ /* 0x000fe200008e061f */
[----:B--2---:R-:W-:-:S05]  /*d6410*/  PRMT R13, R60, 0x5410, R59 ;  /* 0x000054103c0d7816 */ /* 0x004fca000000003b */
[----:B------:R-:W-:Y:S01]  /*d6420*/  STL [R1+0x584c], R13 ;  /* 0x00584c0d01007387 */ /* 0x000fe20000100800 */
[----:B---3--:R-:W-:-:S03]  /*d6430*/  PRMT R31, R57, 0x5410, R52 ;  /* 0x00005410391f7816 */ /* 0x008fc60000000034 */
[----:B------:R0:W-:Y:S04]  /*d6440*/  STL.64 [R1+0x9c0], R6 ;  /* 0x0009c00601007387 */ /* 0x0001e80000100a00 */
[----:B------:R-:W-:Y:S01]  /*d6450*/  STL [R1+0x5850], R31 ;  /* 0x0058501f01007387 */ /* 0x000fe20000100800 */
[----:B----4-:R-:W-:-:S03]  /*d6460*/  LOP3.LUT R32, R56, 0xffff, RZ, 0xc0, !PT ;  /* 0x0000ffff38207812 */ /* 0x010fc600078ec0ff */
[----:B------:R-:W2:Y:S01]  /*d6470*/  LDL.LU R47, [R1+0x200] ;  /* 0x00020000012f7983 */ /* 0x000ea20000300800 */
[----:B------:R-:W-:-:S03]  /*d6480*/  LOP3.LUT R33, R54, 0xffff, RZ, 0xc0, !PT ;  /* 0x0000ffff36217812 */ /* 0x000fc600078ec0ff */
[----:B------:R-:W2:Y:S01]  /*d6490*/  LDL.LU R46, [R1+0x694] ;  /* 0x00069400012e7983 */ /* 0x000ea20000300800 */
[----:B------:R-:W-:-:S03]  /*d64a0*/  LOP3.LUT R15, R53, 0xffff, RZ, 0xc0, !PT ;  /* 0x0000ffff350f7812 */ /* 0x000fc600078ec0ff */
[----:B------:R-:W3:Y:S01]  /*d64b0*/  LDL.LU R59, [R1+0x1ec] ;  /* 0x0001ec00013b7983 */ /* 0x000ee20000300800 */
[----:B------:R-:W-:Y:S02]  /*d64c0*/  PRMT R10, R33, 0x3340, R0 ;  /* 0x00003340210a7816 */ /* 0x000fe40000000000 */
[----:B------:R-:W-:Y:S01]  /*d64d0*/  PRMT R14, R32, 0x3340, R15 ;  /* 0x00003340200e7816 */ /* 0x000fe2000000000f */
[----:B------:R-:W3:Y:S03]  /*d64e0*/  LDL.LU R60, [R1+0x680] ;  /* 0x00068000013c7983 */ /* 0x000ee60000300800 */
[----:B------:R-:W-:Y:S01]  /*d64f0*/  PRMT R5, R14, 0x5410, R10 ;  /* 0x000054100e057816 */ /* 0x000fe2000000000a */
[----:B------:R-:W4:Y:S04]  /*d6500*/  LDL.LU R52, [R1+0x1e8] ;  /* 0x0001e80001347983 */ /* 0x000f280000300800 */
[----:B------:R-:W4:Y:S04]  /*d6510*/  LDL.LU R57, [R1+0x688] ;  /* 0x0006880001397983 */ /* 0x000f280000300800 */
[----:B------:R-:W4:Y:S04]  /*d6520*/  LDL.LU R56, [R1+0x51c] ;  /* 0x00051c0001387983 */ /* 0x000f280000300800 */
[----:B------:R-:W4:Y:S04]  /*d6530*/  LDL.LU R54, [R1+0x434] ;  /* 0x0004340001367983 */ /* 0x000f280000300800 */
[----:B------:R-:W-:Y:S04]  /*d6540*/  STL [R1+0x1e44], R5 ;  /* 0x001e440501007387 */ /* 0x000fe80000100800 */
[----:B------:R-:W4:Y:S01]  /*d6550*/  LDL.LU R53, [R1+0x4cc] ;  /* 0x0004cc0001357983 */ /* 0x000f220000300800 */
[----:B0-----:R-:W-:-:S05]  /*d6560*/  IADD3 R6, P1, R3, R30, RZ ;  /* 0x0000001e03067210 */ /* 0x001fca0007f3e0ff */
[----:B------:R-:W-:-:S05]  /*d6570*/  IMAD.X R7, R4, 0x1, R29, P1 ;  /* 0x0000000104077824 */ /* 0x000fca00008e061d */
[----:B------:R0:W-:Y:S01]  /*d6580*/  STL.64 [R1+0x9b8], R6 ;  /* 0x0009b80601007387 */ /* 0x0001e20000100a00 */
[----:B------:R-:W-:Y:S02]  /*d6590*/  SHF.R.U32.HI R14, RZ, 0x8, R32 ;  /* 0x00000008ff0e7819 */ /* 0x000fe40000011620 */
[----:B------:R-:W-:Y:S02]  /*d65a0*/  SHF.R.U32.HI R10, RZ, 0x8, R15 ;  /* 0x00000008ff0a7819 */ /* 0x000fe4000001160f */
[----:B0-----:R-:W-:-:S05]  /*d65b0*/  IADD3 R6, P1, R8, R30, RZ ;  /* 0x0000001e08067210 */ /* 0x001fca0007f3e0ff */
[----:B------:R-:W-:Y:S01]  /*d65c0*/  IMAD.X R7, R9, 0x1, R29, P1 ;  /* 0x0000000109077824 */ /* 0x000fe200008e061d */
[----:B------:R-:W-:Y:S02]  /*d65d0*/  LOP3.LUT R14, R14, 0xffff, RZ, 0xc0, !PT ;  /* 0x0000ffff0e0e7812 */ /* 0x000fe400078ec0ff */
[----:B------:R-:W-:Y:S02]  /*d65e0*/  LOP3.LUT R10, R10, 0xffff, RZ, 0xc0, !PT ;  /* 0x0000ffff0a0a7812 */ /* 0x000fe400078ec0ff */
[----:B------:R0:W-:Y:S01]  /*d65f0*/  STL.64 [R1+0x9b0], R6 ;  /* 0x0009b00601007387 */ /* 0x0001e20000100a00 */
[----:B------:R-:W-:Y:S02]  /*d6600*/  PRMT R15, R49, 0x5410, R45 ;  /* 0x00005410310f7816 */ /* 0x000fe4000000002d */
[----:B------:R-:W-:Y:S02]  /*d6610*/  PRMT R5, R14, 0x3340, R10 ;  /* 0x000033400e057816 */ /* 0x000fe4000000000a */
[----:B0-----:R-:W-:Y:S01]  /*d6620*/  IADD3 R6, P1, R3, R28, RZ ;  /* 0x0000001c03067210 */ /* 0x001fe20007f3e0ff */
[----:B------:R-:W-:Y:S04]  /*d6630*/  STL [R1+0x5854], R15 ;  /* 0x0058540f01007387 */ /* 0x000fe80000100800 */
[----:B------:R-:W-:Y:S01]  /*d6640*/  IMAD.X R7, R4, 0x1, R27, P1 ;  /* 0x0000000104077824 */ /* 0x000fe200008e061b */
[----:B------:R-:W-:Y:S04]  /*d6650*/  STL [R1+0x534], R5 ;  /* 0x0005340501007387 */ /* 0x000fe80000100800 */
[----:B------:R0:W-:Y:S01]  /*d6660*/  STL.64 [R1+0x9a8], R6 ;  /* 0x0009a80601007387 */ /* 0x0001e20000100a00 */
[----:B------:R-:W-:-:S02]  /*d6670*/  SHF.R.U32.HI R10, RZ, 0x8, R33 ;  /* 0x00000008ff0a7819 */ /* 0x000fc40000011621 */
[----:B0-----:R-:W-:-:S05]  /*d6680*/  IADD3 R6, P1, R8, R28, RZ ;  /* 0x0000001c08067210 */ /* 0x001fca0007f3e0ff */
[----:B------:R-:W-:Y:S01]  /*d6690*/  IMAD.X R7, R9, 0x1, R27, P1 ;  /* 0x0000000109077824 */ /* 0x000fe200008e061b */
[----:B------:R-:W-:-:S04]  /*d66a0*/  LOP3.LUT R10, R10, 0xffff, RZ, 0xc0, !PT ;  /* 0x0000ffff0a0a7812 */ /* 0x000fc800078ec0ff */
[----:B------:R0:W-:Y:S01]  /*d66b0*/  STL.64 [R1+0x9a0], R6 ;  /* 0x0009a00601007387 */ /* 0x0001e20000100a00 */
[----:B------:R-:W-:Y:S02]  /*d66c0*/  PRMT R5, R10, 0x3340, R0 ;  /* 0x000033400a057816 */ /* 0x000fe40000000000 */
[----:B0-----:R-:W-:-:S05]  /*d66d0*/  IADD3 R6, P1, R3, R26, RZ ;  /* 0x0000001a03067210 */ /* 0x001fca0007f3e0ff */
[----:B------:R-:W-:Y:S01]  /*d66e0*/  IMAD.X R7, R4, 0x1, R25, P1 ;  /* 0x0000000104077824 */ /* 0x000fe200008e0619 */
[----:B--2---:R-:W-:-:S05]  /*d66f0*/  PRMT R27, R46, 0x5410, R47 ;  /* 0x000054102e1b7816 */ /* 0x004fca000000002f */
[----:B------:R-:W-:Y:S04]  /*d6700*/  STL [R1+0x586c], R27 ;  /* 0x00586c1b01007387 */ /* 0x000fe80000100800 */
[----:B------:R-:W-:Y:S04]  /*d6710*/  STL [R1+0x2b0], R5 ;  /* 0x0002b00501007387 */ /* 0x000fe80000100800 */
[----:B------:R0:W-:Y:S02]  /*d6720*/  STL.64 [R1+0x998], R6 ;  /* 0x0009980601007387 */ /* 0x0001e40000100a00 */
[----:B0-----:R-:W-:-:S02]  /*d6730*/  IADD3 R6, P1, R8, R26, RZ ;  /* 0x0000001a08067210 */ /* 0x001fc40007f3e0ff */
[----:B---3--:R-:W-:-:S03]  /*d6740*/  PRMT R26, R60, 0x5410, R59 ;  /* 0x000054103c1a7816 */ /* 0x008fc6000000003b */
[----:B------:R-:W-:Y:S01]  /*d6750*/  IMAD.X R7, R9, 0x1, R25, P1 ;  /* 0x0000000109077824 */ /* 0x000fe200008e0619 */
[----:B----4-:R-:W-:Y:S02]  /*d6760*/  LOP3.LUT R29, R56, 0xffff, RZ, 0xc0, !PT ;  /* 0x0000ffff381d7812 */ /* 0x010fe400078ec0ff */
[----:B------:R-:W-:Y:S02]  /*d6770*/  LOP3.LUT R30, R54, 0xffff, RZ, 0xc0, !PT ;  /* 0x0000ffff361e7812 */ /* 0x000fe400078ec0ff */
[----:B------:R-:W-:Y:S01]  /*d6780*/  LOP3.LUT R28, R53, 0xffff, RZ, 0xc0, !PT ;  /* 0x0000ffff351c7812 */ /* 0x000fe200078ec0ff */
[----:B------:R-:W-:Y:S01]  /*d6790*/  STL [R1+0x5870], R26 ;  /* 0x0058701a01007387 */ /* 0x000fe20000100800 */
[----:B------:R-:W-:Y:S02]  /*d67a0*/  PRMT R10, R30, 0x3340, R0 ;  /* 0x000033401e0a7816 */ /* 0x000fe40000000000 */
[----:B------:R-:W-:Y:S01]  /*d67b0*/  PRMT R14, R29, 0x3340, R28 ;  /* 0x000033401d0e7816 */ /* 0x000fe2000000001c */
[----:B------:R0:W-:Y:S01]  /*d67c0*/  STL.64 [R1+0x990], R6 ;  /* 0x0009900601007387 */ /* 0x0001e20000100a00 */
[----:B------:R-:W-:-:S02]  /*d67d0*/  PRMT R25, R57, 0x5410, R52 ;  /* 0x0000541039197816 */ /* 0x000fc40000000034 */
[----:B------:R-:W-:Y:S02]  /*d67e0*/  PRMT R5, R14, 0x5410, R10 ;  /* 0x000054100e057816 */ /* 0x000fe4000000000a */
[----:B0-----:R-:W-:Y:S01]  /*d67f0*/  IADD3 R6, P1, R3, R24, RZ ;  /* 0x0000001803067210 */ /* 0x001fe20007f3e0ff */
[----:B------:R-:W-:Y:S04]  /*d6800*/  STL [R1+0x5874], R25 ;  /* 0x0058741901007387 */ /* 0x000fe80000100800 */
[----:B------:R-:W-:Y:S01]  /*d6810*/  IMAD.X R7, R4, 0x1, R23, P1 ;  /* 0x0000000104077824 */ /* 0x000fe200008e0617 */
[----:B------:R-:W-:Y:S04]  /*d6820*/  STL [R1+0x1e40], R5 ;  /* 0x001e400501007387 */ /* 0x000fe80000100800 */
[----:B------:R0:W-:Y:S01]  /*d6830*/  STL.64 [R1+0x988], R6 ;  /* 0x0009880601007387 */ /* 0x0001e20000100a00 */
[----:B------:R-:W-:-:S03]  /*d6840*/  SHF.R.U32.HI R10, RZ, 0x8, R2 ;  /* 0x00000008ff0a7819 */ /* 0x000fc60000011602 */
[----:B------:R-:W2:Y:S04]  /*d6850*/  LDL.LU R57, [R1+0x7dc] ;  /* 0x0007dc0001397983 */ /* 0x000ea80000300800 */
[----:B------:R-:W2:Y:S01]  /*d6860*/  LDL.LU R56, [R1+0x87c] ;  /* 0x00087c0001387983 */ /* 0x000ea20000300800 */
[----:B0-----:R-:W-:-:S05]  /*d6870*/  IADD3 R6, P1, R8, R24, RZ ;  /* 0x0000001808067210 */ /* 0x001fca0007f3e0ff */
[----:B------:R-:W-:-:S05]  /*d6880*/  IMAD.X R7, R9, 0x1, R23, P1 ;  /* 0x0000000109077824 */ /* 0x000fca00008e0617 */
[----:B------:R0:W-:Y:S04]  /*d6890*/  STL.64 [R1+0x980], R6 ;  /* 0x0009800601007387 */ /* 0x0001e80000100a00 */
        /* <DEDUP_REMOVED lines=8> */
[----:B0-----:R-:W-:Y:S01]  /*d6920*/  IADD3 R6, P1, R3, R20, RZ ;  /* 0x0000001403067210 */ /* 0x001fe20007f3e0ff */
[----:B------:R-:W-:Y:S04]  /*d6930*/  STL [R1+0x2ac], R10 ;  /* 0x0002ac0a01007387 */ /* 0x000fe80000100800 */
[----:B------:R-:W-:Y:S01]  /*d6940*/  STL [R1+0x528], R5 ;  /* 0x0005280501007387 */ /* 0x000fe20000100800 */
[----:B------:R-:W-:-:S03]  /*d6950*/  IMAD.X R7, R4, 0x1, R19, P1 ;  /* 0x0000000104077824 */ /* 0x000fc600008e0613 */
[----:B------:R-:W4:Y:S04]  /*d6960*/  LDL.LU R54, [R1+0x4df0] ;  /* 0x004df00001367983 */ /* 0x000f280000300800 */
[----:B------:R0:W-:Y:S04]  /*d6970*/  STL.64 [R1+0x978], R6 ;  /* 0x0009780601007387 */ /* 0x0001e80000100a00 */
[----:B------:R-:W4:Y:S04]  /*d6980*/  LDL.LU R41, [R1+0x7cc] ;  /* 0x0007cc0001297983 */ /* 0x000f280000300800 */
[----:B------:R-:W4:Y:S04]  /*d6990*/  LDL.LU R42, [R1+0x218] ;  /* 0x00021800012a7983 */ /* 0x000f280000300800 */
[----:B------:R-:W4:Y:S01]  /*d69a0*/  LDL.LU R53, [R1+0x684] ;  /* 0x0006840001357983 */ /* 0x000f220000300800 */
[----:B0-----:R-:W-:-:S05]  /*d69b0*/  IADD3 R6, P1, R8, R20, RZ ;  /* 0x0000001408067210 */ /* 0x001fca0007f3e0ff */
[----:B------:R-:W-:-:S05]  /*d69c0*/  IMAD.X R7, R9, 0x1, R19, P1 ;  /* 0x0000000109077824 */ /* 0x000fca00008e0613 */
[----:B------:R0:W-:Y:S04]  /*d69d0*/  STL.64 [R1+0x970], R6 ;  /* 0x0009700601007387 */ /* 0x0001e80000100a00 */
[----:B------:R-:W4:Y:S04]  /*d69e0*/  LDL.LU R50, [R1+0x214] ;  /* 0x0002140001327983 */ /* 0x000f280000300800 */
[----:B------:R-:W4:Y:S01]  /*d69f0*/  LDL.LU R51, [R1+0x68c] ;  /* 0x00068c0001337983 */ /* 0x000f220000300800 */
[----:B0-----:R-:W-:-:S03]  /*d6a00*/  IADD3 R6, P1, R3, R22, RZ ;  /* 0x0000001603067210 */ /* 0x001fc60007f3e0ff */
[----:B------:R-:W4:Y:S02]  /*d6a10*/  LDL.LU R39, [R1+0x1fc] ;  /* 0x0001fc0001277983 */ /* 0x000f240000300800 */
[----:B------:R-:W-:Y:S02]  /*d6a20*/  IMAD.X R7, R4, 0x1, R21, P1 ;  /* 0x0000000104077824 */ /* 0x000fe400008e0615 */
[----:B------:R-:W4:Y:S04]  /*d6a30*/  LDL.LU R40, [R1+0x678] ;  /* 0x0006780001287983 */ /* 0x000f280000300800 */
[----:B------:R-:W4:Y:S04]  /*d6a40*/  LDL.LU R45, [R1+0x1ef0] ;  /* 0x001ef000012d7983 */ /* 0x000f280000300800 */
[----:B------:R-:W4:Y:S04]  /*d6a50*/  LDL.LU R49, [R1+0x448] ;  /* 0x0004480001317983 */ /* 0x000f280000300800 */
[----:B------:R-:W4:Y:S04]  /*d6a60*/  LDL.LU R47, [R1+0x510] ;  /* 0x00051000012f7983 */ /* 0x000f280000300800 */
[----:B------:R0:W-:Y:S02]  /*d6a70*/  STL.64 [R1+0x968], R6 ;  /* 0x0009680601007387 */ /* 0x0001e40000100a00 */
[----:B0-----:R-:W-:-:S05]  /*d6a80*/  IADD3 R6, P1, R8, R22, RZ ;  /* 0x0000001608067210 */ /* 0x001fca0007f3e0ff */
[----:B------:R-:W-:-:S05]  /*d6a90*/  IMAD.X R7, R9, 0x1, R21, P1 ;  /* 0x0000000109077824 */ /* 0x000fca00008e0615 */
[----:B------:R0:W-:Y:S02]  /*d6aa0*/  STL.64 [R1+0x960], R6 ;  /* 0x0009600601007387 */ /* 0x0001e40000100a00 */
[----:B0-----:R-:W-:-:S05]  /*d6ab0*/  IADD3 R6, P1, R8, R18, RZ ;  /* 0x0000001208067210 */ /* 0x001fca0007f3e0ff */
[----:B------:R-:W-:-:S05]  /*d6ac0*/  IMAD.X R7, R9, 0x1, R17, P1 ;  /* 0x0000000109077824 */ /* 0x000fca00008e0611 */
[----:B------:R0:W-:Y:S04]  /*d6ad0*/  STL.64 [R1+0x958], R6 ;  /* 0x0009580601007387 */ /* 0x0001e80000100a00 */
[----:B------:R-:W4:Y:S01]  /*d6ae0*/  LDL.LU R46, [R1+0x1f8] ;  /* 0x0001f800012e7983 */ /* 0x000f220000300800 */
[----:B0-----:R-:W-:-:S05]  /*d6af0*/  IADD3 R6, P1, R3, R18, RZ ;  /* 0x0000001203067210 */ /* 0x001fca0007f3e0ff */
[----:B------:R-:W-:-:S05]  /*d6b00*/  IMAD.X R7, R4, 0x1, R17, P1 ;  /* 0x0000000104077824 */ /* 0x000fca00008e0611 */
[----:B------:R-:W-:Y:S04]  /*d6b10*/  STL.64 [R1+0x950], R6 ;  /* 0x0009500601007387 */ /* 0x000fe80000100a00 */
[----:B------:R-:W4:Y:S04]  /*d6b20*/  LDL.LU R59, [R1+0x668] ;  /* 0x00066800013b7983 */ /* 0x000f280000300800 */
[----:B------:R-:W4:Y:S01]  /*d6b30*/  LDL.LU R60, [R1+0x1f4] ;  /* 0x0001f400013c7983 */ /* 0x000f220000300800 */
[----:B---3--:R-:W-:-:S05]  /*d6b40*/  LOP3.LUT R2, R2, 0xffff, RZ, 0xc0, !PT ;  /* 0x0000ffff02027812 */ /* 0x008fca00078ec0ff */
[----:B------:R4:W-:Y:S04]  /*d6b50*/  STL [R1+0x2030], R2 ;  /* 0x0020300201007387 */ /* 0x0009e80000100800 */
[----:B------:R-:W3:Y:S01]  /*d6b60*/  LDL.LU R52, [R1+0x674] ;  /* 0x0006740001347983 */ /* 0x000ee20000300800 */
[----:B--2---:R-:W-:Y:S02]  /*d6b70*/  PRMT R4, R56, 0x3340, R57 ;  /* 0x0000334038047816 */ /* 0x004fe40000000039 */
[----:B------:R-:W-:Y:S01]  /*d6b80*/  PRMT R3, R2, 0x3340, R0 ;  /* 0x0000334002037816 */ /* 0x000fe20000000000 */
[----:B------:R-:W2:Y:S03]  /*d6b90*/  LDL.LU R57, [R1+0x1d4] ;  /* 0x0001d40001397983 */ /* 0x000ea60000300800 */
[----:B------:R-:W-:Y:S01]  /*d6ba0*/  PRMT R3, R4, 0x5410, R3 ;  /* 0x0000541004037816 */ /* 0x000fe20000000003 */
[----:B------:R-:W2:Y:S01]  /*d6bb0*/  LDL.LU R56, [R1+0x65c] ;  /* 0x00065c0001387983 */ /* 0x000ea20000300800 */
[----:B----4-:R-:W-:-:S05]  /*d6bc0*/  LOP3.LUT R2, R54, 0xffff, RZ, 0xc0, !PT ;  /* 0x0000ffff36027812 */ /* 0x010fca00078ec0ff */
[----:B------:R-:W-:Y:S04]  /*d6bd0*/  STL [R1+0x203c], R2 ;  /* 0x00203c0201007387 */ /* 0x000fe80000100800 */
[----:B------:R0:W-:Y:S01]  /*d6be0*/  STL [R1+0x1ea4], R3 ;  /* 0x001ea40301007387 */ /* 0x0001e20000100800 */
[----:B------:R-:W-:Y:S02]  /*d6bf0*/  PRMT R4, R53, 0x5410, R42 ;  /* 0x0000541035047816 */ /* 0x000fe4000000002a */
[----:B0-----:R-:W-:Y:S02]  /*d6c00*/  PRMT R3, R2, 0x3340, R0 ;  /* 0x0000334002037816 */ /* 0x001fe40000000000 */
[----:B------:R-:W4:Y:S04]  /*d6c10*/  LDL.LU R2, [R1+0x514] ;  /* 0x0005140001027983 */ /* 0x000f280000300800 */
[----:B------:R-:W2:Y:S04]  /*d6c20*/  LDL.LU R54, [R1+0x400] ;  /* 0x0004000001367983 */ /* 0x000ea80000300800 */
[----:B------:R-:W2:Y:S01]  /*d6c30*/  LDL.LU R53, [R1+0x494] ;  /* 0x0004940001357983 */ /* 0x000ea20000300800 */
[----:B------:R-:W-:-:S05]  /*d6c40*/  PRMT R3, R41, 0x5410, R3 ;  /* 0x0000541029037816 */ /* 0x000fca0000000003 */
[----:B------:R0:W-:Y:S01]  /*d6c50*/  STL [R1+0x1eb4], R3 ;  /* 0x001eb40301007387 */ /* 0x0001e20000100800 */
[----:B------:R-:W-:-:S03]  /*d6c60*/  PRMT R8, R51, 0x5410, R50 ;  /* 0x0000541033087816 */ /* 0x000fc60000000032 */
[----:B------:R1:W-:Y:S01]  /*d6c70*/  STL [R1+0x5878], R4 ;  /* 0x0058780401007387 */ /* 0x0003e20000100800 */
[----:B------:R-:W-:Y:S02]  /*d6c80*/  LOP3.LUT R18, R45, 0xffff, RZ, 0xc0, !PT ;  /* 0x0000ffff2d127812 */ /* 0x000fe400078ec0ff */
[----:B------:R-:W-:Y:S02]  /*d6c90*/  LOP3.LUT R14, R49, 0xffff, RZ, 0xc0, !PT ;  /* 0x0000ffff310e7812 */ /* 0x000fe400078ec0ff */
[----:B------:R-:W-:Y:S02]  /*d6ca0*/  LOP3.LUT R17, R47, 0xffff, RZ, 0xc0, !PT ;  /* 0x0000ffff2f117812 */ /* 0x000fe400078ec0ff */
[----:B0-----:R-:W-:Y:S02]  /*d6cb0*/  PRMT R3, R14, 0x3340, R0 ;  /* 0x000033400e037816 */ /* 0x001fe40000000000 */
[----:B------:R-:W-:Y:S02]  /*d6cc0*/  PRMT R10, R18, 0x3340, R17 ;  /* 0x00003340120a7816 */ /* 0x000fe40000000011 */
[----:B------:R-:W-:-:S02]  /*d6cd0*/  PRMT R9, R40, 0x5410, R39 ;  /* 0x0000541028097816 */ /* 0x000fc40000000027 */
[----:B-1----:R-:W-:Y:S02]  /*d6ce0*/  PRMT R4, R10, 0x5410, R3 ;  /* 0x000054100a047816 */ /* 0x002fe40000000003 */
[----:B------:R-:W-:Y:S02]  /*d6cf0*/  SHF.R.U32.HI R10, RZ, 0x8, R18 ;  /* 0x00000008ff0a7819 */ /* 0x000fe40000011612 */
[----:B------:R-:W-:Y:S02]  /*d6d00*/  SHF.R.U32.HI R3, RZ, 0x8, R17 ;  /* 0x00000008ff037819 */ /* 0x000fe40000011611 */
[----:B------:R-:W-:Y:S01]  /*d6d10*/  SHF.R.U32.HI R14, RZ, 0x8, R14 ;  /* 0x00000008ff0e7819 */ /* 0x000fe2000001160e */
[----:B------:R-:W-:Y:S01]  /*d6d20*/  STL [R1+0x587c], R8 ;  /* 0x00587c0801007387 */ /* 0x000fe20000100800 */
[----:B------:R-:W-:Y:S02]  /*d6d30*/  LOP3.LUT R10, R10, 0xffff, RZ, 0xc0, !PT ;  /* 0x0000ffff0a0a7812 */ /* 0x000fe400078ec0ff */
[----:B------:R-:W-:Y:S01]  /*d6d40*/  LOP3.LUT R3, R3, 0xffff, RZ, 0xc0, !PT ;  /* 0x0000ffff03037812 */ /* 0x000fe200078ec0ff */
[----:B------:R-:W-:Y:S01]  /*d6d50*/  STL [R1+0x5880], R9 ;  /* 0x0058800901007387 */ /* 0x000fe20000100800 */
[----:B------:R-:W-:-:S03]  /*d6d60*/  LOP3.LUT R14, R14, 0xffff, RZ, 0xc0, !PT ;  /* 0x0000ffff0e0e7812 */ /* 0x000fc600078ec0ff */
[----:B------:R0:W-:Y:S02]  /*d6d70*/  STL [R1+0x1e3c], R4 ;  /* 0x001e3c0401007387 */ /* 0x0001e40000100800 */
[----:B0-----:R-:W-:Y:S02]  /*d6d80*/  PRMT R4, R10, 0x3340, R3 ;  /* 0x000033400a047816 */ /* 0x001fe40000000003 */
[----:B------:R-:W-:-:S03]  /*d6d90*/  PRMT R3, R14, 0x3340, R0 ;  /* 0x000033400e037816 */ /* 0x000fc60000000000 */
[----:B------:R-:W-:Y:S04]  /*d6da0*/  STL [R1+0x51c], R4 ;  /* 0x00051c0401007387 */ /* 0x000fe80000100800 */
[----:B------:R0:W-:Y:S04]  /*d6db0*/  STL [R1+0x2a8], R3 ;  /* 0x0002a80301007387 */ /* 0x0001e80000100800 */
[----:B------:R-:W2:Y:S04]  /*d6dc0*/  LDL.LU R43, [R1+0x1d0] ;  /* 0x0001d000012b7983 */ /* 0x000ea80000300800 */
[----:B------:R-:W2:Y:S01]  /*d6dd0*/  LDL.LU R49, [R1+0x664] ;  /* 0x0006640001317983 */ /* 0x000ea20000300800 */
[----:B------:R-:W-:-:S03]  /*d6de0*/  PRMT R10, R59, 0x5410, R46 ;  /* 0x000054103b0a7816 */ /* 0x000fc6000000002e */
[----:B------:R-:W2:Y:S01]  /*d6df0*/  LDL.LU R46, [R1+0x1b0] ;  /* 0x0001b000012e7983 */ /* 0x000ea20000300800 */
[----:B---3--:R-:W-:-:S03]  /*d6e00*/  PRMT R14, R52, 0x5410, R60 ;  /* 0x00005410340e7816 */ /* 0x008fc6000000003c */
        /* <DEDUP_REMOVED lines=8> */
[----:B----4-:R-:W-:-:S02]  /*d6e90*/  LOP3.LUT R20, R2, 0xffff, RZ, 0xc0, !PT ;  /* 0x0000ffff02147812 */ /* 0x010fc400078ec0ff */
[----:B--2---:R-:W-:Y:S02]  /*d6ea0*/  LOP3.LUT R24, R54, 0xffff, RZ, 0xc0, !PT ;  /* 0x0000ffff36187812 */ /* 0x004fe400078ec0ff */
[----:B------:R-:W-:Y:S02]  /*d6eb0*/  LOP3.LUT R19, R53, 0xffff, RZ, 0xc0, !PT ;  /* 0x0000ffff35137812 */ /* 0x000fe400078ec0ff */
[----:B0-----:R-:W-:Y:S02]  /*d6ec0*/  PRMT R3, R24, 0x3340, R0 ;  /* 0x0000334018037816 */ /* 0x001fe40000000000 */
[----:B------:R-:W-:-:S04]  /*d6ed0*/  PRMT R17, R20, 0x3340, R19 ;  /* 0x0000334014117816 */ /* 0x000fc80000000013 */
[----:B------:R-:W-:Y:S02]  /*d6ee0*/  PRMT R2, R17, 0x5410, R3 ;  /* 0x0000541011027816 */ /* 0x000fe40000000003 */
[----:B------:R-:W-:-:S03]  /*d6ef0*/  PRMT R18, R56, 0x5410, R57 ;  /* 0x0000541038127816 */ /* 0x000fc60000000039 */
[----:B------:R0:W-:Y:S04]  /*d6f00*/  STL [R1+0x1e38], R2 ;  /* 0x001e380201007387 */ /* 0x0001e80000100800 */
[----:B------:R-:W2:Y:S04]  /*d6f10*/  LDL.LU R39, [R1+0x194] ;  /* 0x0001940001277983 */ /* 0x000ea80000300800 */
[----:B------:R-:W2:Y:S04]  /*d6f20*/  LDL.LU R40, [R1+0x61c] ;  /* 0x00061c0001287983 */ /* 0x000ea80000300800 */
[----:B------:R-:W4:Y:S04]  /*d6f30*/  LDL.LU R45, [R1+0x18c] ;  /* 0x00018c00012d7983 */ /* 0x000f280000300800 */
[----:B------:R-:W4:Y:S04]  /*d6f40*/  LDL.LU R57, [R1+0x60c] ;  /* 0x00060c0001397983 */ /* 0x000f280000300800 */
[----:B------:R-:W2:Y:S04]  /*d6f50*/  LDL.LU R56, [R1+0x188] ;  /* 0x0001880001387983 */ /* 0x000ea80000300800 */
[----:B0-----:R-:W2:Y:S04]  /*d6f60*/  LDL.LU R2, [R1+0x614] ;  /* 0x0006140001027983 */ /* 0x001ea80000300800 */
[----:B------:R-:W2:Y:S04]  /*d6f70*/  LDL.LU R54, [R1+0x4ee8] ;  /* 0x004ee80001367983 */ /* 0x000ea80000300800 */
[----:B------:R-:W2:Y:S01]  /*d6f80*/  LDL.LU R53, [R1+0x4e54] ;  /* 0x004e540001357983 */ /* 0x000ea20000300800 */
        /* <DEDUP_REMOVED lines=10> */
[----:B------:R-:W-:-:S03]  /*d7030*/  PRMT R17, R49, 0x5410, R43 ;  /* 0x0000541031117816 */ /* 0x000fc6000000002b */
[----:B------:R-:W2:Y:S01]  /*d7040*/  LDL.LU R49, [R1+0x4e9c] ;  /* 0x004e9c0001317983 */ /* 0x000ea20000300800 */
[----:B---3--:R-:W-:-:S03]  /*d7050*/  PRMT R20, R60, 0x5410, R46 ;  /* 0x000054103c147816 */ /* 0x008fc6000000002e */
[----:B------:R-:W3:Y:S04]  /*d7060*/  LDL.LU R46, [R1+0x4eec] ;  /* 0x004eec00012e7983 */ /* 0x000ee80000300800 */
[----:B------:R-:W3:Y:S01]  /*d7070*/  LDL.LU R60, [R1+0x4e58] ;  /* 0x004e5800013c7983 */ /* 0x000ee20000300800 */
[----:B------:R-:W-:-:S03]  /*d7080*/  LOP3.LUT R23, R52, 0xffff, RZ, 0xc0, !PT ;  /* 0x0000ffff34177812 */ /* 0x000fc600078ec0ff */
[----:B------:R-:W3:Y:S01]  /*d7090*/  LDL.LU R52, [R1+0x4ea0] ;  /* 0x004ea00001347983 */ /* 0x000ee20000300800 */
[----:B------:R-:W-:Y:S02]  /*d70a0*/  LOP3.LUT R47, R47, 0xffff, RZ, 0xc0, !PT ;  /* 0x0000ffff2f2f7812 */ /* 0x000fe400078ec0ff */
[----:B------:R-:W-:Y:S02]  /*d70b0*/  LOP3.LUT R22, R59, 0xffff, RZ, 0xc0, !PT ;  /* 0x0000ffff3b167812 */ /* 0x000fe400078ec0ff */
[----:B0-----:R-:W-:Y:S02]  /*d70c0*/  PRMT R3, R47, 0x3340, R0 ;  /* 0x000033402f037816 */ /* 0x001fe40000000000 */
[----:B------:R-:W-:Y:S02]  /*d70d0*/  PRMT R21, R23, 0x3340, R22 ;  /* 0x0000334017157816 */ /* 0x000fe40000000016 */
[----:B------:R-:W-:Y:S02]  /*d70e0*/  SHF.R.U32.HI R23, RZ, 0x8, R23 ;  /* 0x00000008ff177819 */ /* 0x000fe40000011617 */
[----:B------:R-:W-:-:S02]  /*d70f0*/  PRMT R4, R21, 0x5410, R3 ;  /* 0x0000541015047816 */ /* 0x000fc40000000003 */
[----:B------:R-:W-:Y:S02]  /*d7100*/  SHF.R.U32.HI R21, RZ, 0x8, R22 ;  /* 0x00000008ff157819 */ /* 0x000fe40000011616 */
[----:B------:R-:W-:Y:S02]  /*d7110*/  SHF.R.U32.HI R3, RZ, 0x8, R24 ;  /* 0x00000008ff037819 */ /* 0x000fe40000011618 */
[----:B------:R-:W-:Y:S02]  /*d7120*/  LOP3.LUT R22, R23, 0xffff, RZ, 0xc0, !PT ;  /* 0x0000ffff17167812 */ /* 0x000fe400078ec0ff */
[----:B------:R-:W-:Y:S02]  /*d7130*/  LOP3.LUT R21, R21, 0xffff, RZ, 0xc0, !PT ;  /* 0x0000ffff15157812 */ /* 0x000fe400078ec0ff */
[----:B------:R-:W-:Y:S02]  /*d7140*/  LOP3.LUT R3, R3, 0xffff, RZ, 0xc0, !PT ;  /* 0x0000ffff03037812 */ /* 0x000fe400078ec0ff */
[----:B------:R-:W-:-:S02]  /*d7150*/  PRMT R59, R22, 0x3340, R21 ;  /* 0x00003340163b7816 */ /* 0x000fc40000000015 */
[----:B------:R-:W-:Y:S01]  /*d7160*/  PRMT R3, R3, 0x3340, R0 ;  /* 0x0000334003037816 */ /* 0x000fe20000000000 */
[----:B------:R-:W-:Y:S04]  /*d7170*/  STL [R1+0x5824], R47 ;  /* 0x0058242f01007387 */ /* 0x000fe80000100800 */
[----:B------:R-:W-:Y:S04]  /*d7180*/  STL [R1+0x1e34], R4 ;  /* 0x001e340401007387 */ /* 0x000fe80000100800 */
[----:B------:R-:W-:Y:S04]  /*d7190*/  STL [R1+0x56c0], R59 ;  /* 0x0056c03b01007387 */ /* 0x000fe80000100800 */
[----:B------:R0:W-:Y:S01]  /*d71a0*/  STL [R1+0x2a0], R3 ;  /* 0x0002a00301007387 */ /* 0x0001e20000100800 */
[----:B----4-:R-:W-:-:S03]  /*d71b0*/  PRMT R28, R57, 0x5410, R45 ;  /* 0x00005410391c7816 */ /* 0x010fc6000000002d */
[----:B------:R-:W4:Y:S01]  /*d71c0*/  LDL.LU R57, [R1+0x184] ;  /* 0x0001840001397983 */ /* 0x000f220000300800 */
[----:B--2---:R-:W-:-:S03]  /*d71d0*/  PRMT R23, R2, 0x5410, R56 ;  /* 0x0000541002177816 */ /* 0x004fc60000000038 */
[----:B------:R-:W4:Y:S01]  /*d71e0*/  LDL.LU R56, [R1+0x608] ;  /* 0x0006080001387983 */ /* 0x000f220000300800 */
[----:B------:R-:W-:-:S03]  /*d71f0*/  LOP3.LUT R33, R54, 0xffff, RZ, 0xc0, !PT ;  /* 0x0000ffff36217812 */ /* 0x000fc600078ec0ff */
[----:B------:R-:W2:Y:S01]  /*d7200*/  LDL.LU R54, [R1+0x17c] ;  /* 0x00017c0001367983 */ /* 0x000ea20000300800 */
[----:B------:R-:W-:-:S03]  /*d7210*/  LOP3.LUT R2, R53, 0xffff, RZ, 0xc0, !PT ;  /* 0x0000ffff35027812 */ /* 0x000fc600078ec0ff */
[----:B------:R-:W2:Y:S01]  /*d7220*/  LDL.LU R53, [R1+0x610] ;  /* 0x0006100001357983 */ /* 0x000ea20000300800 */
[----:B0-----:R-:W-:Y:S02]  /*d7230*/  PRMT R3, R2, 0x3340, R0 ;  /* 0x0000334002037816 */ /* 0x001fe40000000000 */
[----:B------:R-:W-:Y:S02]  /*d7240*/  PRMT R19, R42, 0x5410, R41 ;  /* 0x000054102a137816 */ /* 0x000fe40000000029 */
[----:B------:R-:W-:-:S04]  /*d7250*/  LOP3.LUT R30, R49, 0xffff, RZ, 0xc0, !PT ;  /* 0x0000ffff311e7812 */ /* 0x000fc800078ec0ff */
[----:B------:R-:W-:-:S04]  /*d7260*/  PRMT R24, R33, 0x3340, R30 ;  /* 0x0000334021187816 */ /* 0x000fc8000000001e */
[----:B------:R-:W-:-:S05]  /*d7270*/  PRMT R4, R24, 0x5410, R3 ;  /* 0x0000541018047816 */ /* 0x000fca0000000003 */
[----:B------:R-:W-:Y:S04]  /*d7280*/  STL [R1+0x1e30], R4 ;  /* 0x001e300401007387 */ /* 0x000fe80000100800 */
[----:B------:R-:W2:Y:S04]  /*d7290*/  LDL.LU R6, [R1+0x178] ;  /* 0x0001780001067983 */ /* 0x000ea80000300800 */
[----:B------:R-:W2:Y:S01]  /*d72a0*/  LDL.LU R11, [R1+0x5dc] ;  /* 0x0005dc00010b7983 */ /* 0x000ea20000300800 */
[----:B------:R-:W-:Y:S02]  /*d72b0*/  PRMT R21, R51, 0x5410, R50 ;  /* 0x0000541033157816 */ /* 0x000fe40000000032 */
[----:B------:R-:W-:-:S02]  /*d72c0*/  PRMT R22, R40, 0x5410, R39 ;  /* 0x0000541028167816 */ /* 0x000fc40000000027 */
[----:B---3--:R-:W-:Y:S02]  /*d72d0*/  LOP3.LUT R32, R46, 0xffff, RZ, 0xc0, !PT ;  /* 0x0000ffff2e207812 */ /* 0x008fe400078ec0ff */
[----:B------:R-:W-:-:S04]  /*d72e0*/  LOP3.LUT R34, R60, 0xffff, RZ, 0xc0, !PT ;  /* 0x0000ffff3c227812 */ /* 0x000fc800078ec0ff */
[----:B------:R-:W-:Y:S02]  /*d72f0*/  PRMT R3, R34, 0x3340, R0 ;  /* 0x0000334022037816 */ /* 0x000fe40000000000 */
[----:B------:R-:W-:-:S04]  /*d7300*/  LOP3.LUT R29, R52, 0xffff, RZ, 0xc0, !PT ;  /* 0x0000ffff341d7812 */ /* 0x000fc800078ec0ff */
[----:B------:R-:W-:-:S04]  /*d7310*/  PRMT R24, R32, 0x3340, R29 ;  /* 0x0000334020187816 */ /* 0x000fc8000000001d */
[----:B------:R-:W-:-:S05]  /*d7320*/  PRMT R3, R24, 0x5410, R3 ;  /* 0x0000541018037816 */ /* 0x000fca0000000003 */
[----:B------:R0:W-:Y:S04]  /*d7330*/  STL [R1+0x1e2c], R3 ;  /* 0x001e2c0301007387 */ /* 0x0001e80000100800 */
[----:B------:R-:W3:Y:S04]  /*d7340*/  LDL.LU R7, [R1+0x174] ;  /* 0x0001740001077983 */ /* 0x000ee80000300800 */
[----:B------:R-:W3:Y:S04]  /*d7350*/  LDL.LU R12, [R1+0x5e0] ;  /* 0x0005e000010c7983 */ /* 0x000ee80000300800 */
[----:B------:R-:W3:Y:S04]  /*d7360*/  LDL.LU R16, [R1+0x170] ;  /* 0x0001700001107983 */ /* 0x000ee80000300800 */
[----:B------:R-:W3:Y:S04]  /*d7370*/  LDL.LU R38, [R1+0x5cc] ;  /* 0x0005cc0001267983 */ /* 0x000ee80000300800 */
[----:B------:R-:W3:Y:S01]  /*d7380*/  LDL.LU R43, [R1+0x4ec4] ;  /* 0x004ec400012b7983 */ /* 0x000ee20000300800 */
[----:B------:R-:W-:-:S03]  /*d7390*/  SHF.R.U32.HI R24, RZ, 0x8, R33 ;  /* 0x00000008ff187819 */ /* 0x000fc60000011621 */
[----:B------:R-:W3:Y:S01]  /*d73a0*/  LDL.LU R41, [R1+0x4e44] ;  /* 0x004e440001297983 */ /* 0x000ee20000300800 */
[----:B0-----:R-:W-:-:S03]  /*d73b0*/  SHF.R.U32.HI R3, RZ, 0x8, R30 ;  /* 0x00000008ff037819 */ /* 0x001fc6000001161e */
[----:B------:R-:W3:Y:S01]  /*d73c0*/  LDL.LU R42, [R1+0x4e88] ;  /* 0x004e8800012a7983 */ /* 0x000ee20000300800 */
[----:B------:R-:W-:Y:S02]  /*d73d0*/  SHF.R.U32.HI R32, RZ, 0x8, R32 ;  /* 0x00000008ff207819 */ /* 0x000fe40000011620 */
[----:B------:R-:W-:Y:S02]  /*d73e0*/  SHF.R.U32.HI R29, RZ, 0x8, R29 ;  /* 0x00000008ff1d7819 */ /* 0x000fe4000001161d */
[----:B------:R-:W-:Y:S02]  /*d73f0*/  LOP3.LUT R24, R24, 0xffff, RZ, 0xc0, !PT ;  /* 0x0000ffff18187812 */ /* 0x000fe400078ec0ff */
[----:B------:R-:W-:Y:S02]  /*d7400*/  LOP3.LUT R3, R3, 0xffff, RZ, 0xc0, !PT ;  /* 0x0000ffff03037812 */ /* 0x000fe400078ec0ff */
[----:B------:R-:W-:Y:S02]  /*d7410*/  LOP3.LUT R30, R32, 0xffff, RZ, 0xc0, !PT ;  /* 0x0000ffff201e7812 */ /* 0x000fe400078ec0ff */
[----:B------:R-:W-:-:S02]  /*d7420*/  LOP3.LUT R29, R29, 0xffff, RZ, 0xc0, !PT ;  /* 0x0000ffff1d1d7812 */ /* 0x000fc400078ec0ff */
[----:B------:R-:W-:Y:S02]  /*d7430*/  PRMT R4, R24, 0x3340, R3 ;  /* 0x0000334018047816 */ /* 0x000fe40000000003 */
[----:B------:R-:W-:-:S03]  /*d7440*/  PRMT R3, R30, 0x3340, R29 ;  /* 0x000033401e037816 */ /* 0x000fc6000000001d */
[----:B------:R-:W-:Y:S04]  /*d7450*/  STL [R1+0x50c], R4 ;  /* 0x00050c0401007387 */ /* 0x000fe80000100800 */
        /* <DEDUP_REMOVED lines=9> */
[----:B----4-:R-:W-:-:S02]  /*d74f0*/  PRMT R24, R56, 0x5410, R57 ;  /* 0x0000541038187816 */ /* 0x010fc40000000039 */
[----:B------:R-:W-:Y:S01]  /*d7500*/  SHF.R.U32.HI R30, RZ, 0x8, R2 ;  /* 0x00000008ff1e7819 */ /* 0x000fe20000011602 */
[----:B------:R-:W4:Y:S04]  /*d7510*/  LDL.LU R52, [R1+0x508c] ;  /* 0x00508c0001347983 */ /* 0x000f280000300800 */
[----:B------:R-:W4:Y:S04]  /*d7520*/  LDL.LU R56, [R1+0x4fc0] ;  /* 0x004fc00001387983 */ /* 0x000f280000300800 */
[----:B------:R-:W4:Y:S01]  /*d7530*/  LDL.LU R2, [R1+0x5048] ;  /* 0x0050480001027983 */ /* 0x000f220000300800 */
[----:B--2---:R-:W-:-:S03]  /*d7540*/  PRMT R29, R53, 0x5410, R54 ;  /* 0x00005410351d7816 */ /* 0x004fc60000000036 */
[----:B------:R-:W2:Y:S04]  /*d7550*/  LDL.LU R57, [R1+0x4ed8] ;  /* 0x004ed80001397983 */ /* 0x000ea80000300800 */
[----:B------:R-:W2:Y:S04]  /*d7560*/  LDL.LU R54, [R1+0x4e4c] ;  /* 0x004e4c0001367983 */ /* 0x000ea80000300800 */
[----:B------:R-:W2:Y:S01]  /*d7570*/  LDL.LU R53, [R1+0x4e90] ;  /* 0x004e900001357983 */ /* 0x000ea20000300800 */
[----:B0-----:R-:W-:-:S04]  /*d7580*/  SHF.R.U32.HI R3, RZ, 0x8, R34 ;  /* 0x00000008ff037819 */ /* 0x001fc80000011622 */
[----:B------:R-:W-:Y:S02]  /*d7590*/  LOP3.LUT R3, R3, 0xffff, RZ, 0xc0, !PT ;  /* 0x0000ffff03037812 */ /* 0x000fe400078ec0ff */
[----:B------:R-:W-:Y:S02]  /*d75a0*/  LOP3.LUT R30, R30, 0xffff, RZ, 0xc0, !PT ;  /* 0x0000ffff1e1e7812 */ /* 0x000fe400078ec0ff */
[--C-:B------:R-:W-:Y:S02]  /*d75b0*/  PRMT R4, R3, 0x3340, R0.reuse ;  /* 0x0000334003047816 */ /* 0x100fe40000000000 */
[----:B------:R-:W-:Y:S02]  /*d75c0*/  PRMT R3, R30, 0x3340, R0 ;  /* 0x000033401e037816 */ /* 0x000fe40000000000 */
[----:B------:R-:W-:Y:S01]  /*d75d0*/  PRMT R30, R11, 0x5410, R6 ;  /* 0x000054100b1e7816 */ /* 0x000fe20000000006 */
[----:B------:R0:W-:Y:S04]  /*d75e0*/  STL [R1+0x29c], R4 ;  /* 0x00029c0401007387 */ /* 0x0001e80000100800 */
[----:B------:R1:W-:Y:S01]  /*d75f0*/  STL [R1+0x298], R3 ;  /* 0x0002980301007387 */ /* 0x0003e20000100800 */
[----:B---3--:R-:W-:-:S02]  /*d7600*/  PRMT R32, R12, 0x5410, R7 ;  /* 0x000054100c207816 */ /* 0x008fc40000000007 */
[----:B------:R-:W-:Y:S02]  /*d7610*/  LOP3.LUT R6, R43, 0xffff, RZ, 0xc0, !PT ;  /* 0x0000ffff2b067812 */ /* 0x000fe400078ec0ff */
[----:B0-----:R-:W-:Y:S02]  /*d7620*/  LOP3.LUT R4, R41, 0xffff, RZ, 0xc0, !PT ;  /* 0x0000ffff29047812 */ /* 0x001fe400078ec0ff */
[----:B------:R-:W-:Y:S02]  /*d7630*/  LOP3.LUT R5, R42, 0xffff, RZ, 0xc0, !PT ;  /* 0x0000ffff2a057812 */ /* 0x000fe400078ec0ff */
[----:B-1----:R-:W-:Y:S02]  /*d7640*/  PRMT R3, R4, 0x3340, R0 ;  /* 0x0000334004037816 */ /* 0x002fe40000000000 */
[----:B------:R-:W-:Y:S02]  /*d7650*/  PRMT R33, R6, 0x3340, R5 ;  /* 0x0000334006217816 */ /* 0x000fe40000000005 */
[----:B------:R-:W-:-:S02]  /*d7660*/  SHF.R.U32.HI R4, RZ, 0x8, R4 ;  /* 0x00000008ff047819 */ /* 0x000fc40000011604 */
[----:B------:R-:W-:Y:S02]  /*d7670*/  PRMT R7, R33, 0x5410, R3 ;  /* 0x0000541021077816 */ /* 0x000fe40000000003 */
[----:B------:R-:W-:Y:S02]  /*d7680*/  SHF.R.U32.HI R33, RZ, 0x8, R6 ;  /* 0x00000008ff217819 */ /* 0x000fe40000011606 */
[----:B------:R-:W-:Y:S02]  /*d7690*/  SHF.R.U32.HI R3, RZ, 0x8, R5 ;  /* 0x00000008ff037819 */ /* 0x000fe40000011605 */
[----:B------:R-:W-:Y:S02]  /*d76a0*/  LOP3.LUT R33, R33, 0xffff, RZ, 0xc0, !PT ;  /* 0x0000ffff21217812 */ /* 0x000fe400078ec0ff */
[----:B------:R-:W-:Y:S02]  /*d76b0*/  LOP3.LUT R3, R3, 0xffff, RZ, 0xc0, !PT ;  /* 0x0000ffff03037812 */ /* 0x000fe400078ec0ff */
[----:B------:R-:W-:-:S02]  /*d76c0*/  LOP3.LUT R4, R4, 0xffff, RZ, 0xc0, !PT ;  /* 0x0000ffff04047812 */ /* 0x000fc400078ec0ff */
[----:B------:R-:W-:Y:S02]  /*d76d0*/  PRMT R5, R33, 0x3340, R3 ;  /* 0x0000334021057816 */ /* 0x000fe40000000003 */
[----:B------:R-:W-:Y:S01]  /*d76e0*/  PRMT R3, R4, 0x3340, R0 ;  /* 0x0000334004037816 */ /* 0x000fe20000000000 */
[----:B------:R-:W-:Y:S04]  /*d76f0*/  STL [R1+0x1e28], R7 ;  /* 0x001e280701007387 */ /* 0x000fe80000100800 */
[----:B------:R0:W-:Y:S04]  /*d7700*/  STL [R1+0x4fc], R5 ;  /* 0x0004fc0501007387 */ /* 0x0001e80000100800 */
[----:B------:R1:W-:Y:S01]  /*d7710*/  STL [R1+0x294], R3 ;  /* 0x0002940301007387 */ /* 0x0003e20000100800 */
[----:B------:R-:W-:-:S02]  /*d7720*/  PRMT R4, R40, 0x5410, R39 ;  /* 0x0000541028047816 */ /* 0x000fc40000000027 */
[----:B0-----:R-:W-:-:S03]  /*d7730*/  PRMT R5, R49, 0x5410, R45 ;  /* 0x0000541031057816 */ /* 0x001fc6000000002d */
[----:B------:R-:W-:Y:S01]  /*d7740*/  STL [R1+0x50], R4 ;  /* 0x0000500401007387 */ /* 0x000fe20000100800 */
[----:B-1----:R-:W-:-:S03]  /*d7750*/  PRMT R3, R60, 0x5410, R46 ;  /* 0x000054103c037816 */ /* 0x002fc6000000002e */
[----:B------:R4:W-:Y:S04]  /*d7760*/  STL [R1+0x5c], R5 ;  /* 0x00005c0501007387 */ /* 0x0009e80000100800 */
[----:B------:R0:W-:Y:S01]  /*d7770*/  STL [R1+0x6c], R3 ;  /* 0x00006c0301007387 */ /* 0x0001e20000100800 */
[----:B----4-:R-:W-:Y:S02]  /*d7780*/  LOP3.LUT R5, R56, 0xffff, RZ, 0xc0, !PT ;  /* 0x0000ffff38057812 */ /* 0x010fe400078ec0ff */
[----:B------:R-:W-:Y:S01]  /*d7790*/  LOP3.LUT R8, R2, 0xffff, RZ, 0xc0, !PT ;  /* 0x0000ffff02087812 */ /* 0x000fe200078ec0ff */
[----:B------:R-:W3:Y:S04]  /*d77a0*/  LDL.LU R56, [R1+0x16c] ;  /* 0x00016c0001387983 */ /* 0x000ee80000300800 */
[----:B------:R-:W3:Y:S04]  /*d77b0*/  LDL.LU R2, [R1+0x5b8] ;  /* 0x0005b80001027983 */ /* 0x000ee80000300800 */
[----:B------:R-:W4:Y:S04]  /*d77c0*/  LDL.LU R39, [R1+0x68] ;  /* 0x0000680001277983 */ /* 0x000f280000300800 */
[----:B------:R-:W4:Y:S01]  /*d77d0*/  LDL.LU R40, [R1+0x290] ;  /* 0x0002900001287983 */ /* 0x000f220000300800 */
[----:B--2---:R-:W-:-:S03]  /*d77e0*/  LOP3.LUT R6, R54, 0xffff, RZ, 0xc0, !PT ;  /* 0x0000ffff36067812 */ /* 0x004fc600078ec0ff */
[----:B------:R-:W2:Y:S01]  /*d77f0*/  LDL.LU R49, [R1+0x168] ;  /* 0x0001680001317983 */ /* 0x000ea20000300800 */
[----:B------:R-:W-:-:S03]  /*d7800*/  LOP3.LUT R9, R53, 0xffff, RZ, 0xc0, !PT ;  /* 0x0000ffff35097812 */ /* 0x000fc600078ec0ff */
[----:B------:R-:W2:Y:S04]  /*d7810*/  LDL.LU R46, [R1+0x5b0] ;  /* 0x0005b000012e7983 */ /* 0x000ea80000300800 */
[----:B------:R-:W2:Y:S04]  /*d7820*/  LDL.LU R60, [R1+0x50a4] ;  /* 0x0050a400013c7983 */ /* 0x000ea80000300800 */
[----:B------:R-:W2:Y:S04]  /*d7830*/  LDL.LU R54, [R1+0x4fd4] ;  /* 0x004fd40001367983 */ /* 0x000ea80000300800 */
[----:B------:R-:W2:Y:S01]  /*d7840*/  LDL.LU R53, [R1+0x5054] ;  /* 0x0050540001357983 */ /* 0x000ea20000300800 */
[----:B------:R-:W-:-:S02]  /*d7850*/  LOP3.LUT R4, R52, 0xffff, RZ, 0xc0, !PT ;  /* 0x0000ffff34047812 */ /* 0x000fc400078ec0ff */
[----:B0-----:R-:W-:Y:S02]  /*d7860*/  PRMT R3, R5, 0x3340, R0 ;  /* 0x0000334005037816 */ /* 0x001fe40000000000 */
[----:B------:R-:W-:Y:S02]  /*d7870*/  PRMT R11, R4, 0x3340, R8 ;  /* 0x00003340040b7816 */ /* 0x000fe40000000008 */
[----:B------:R-:W-:Y:S02]  /*d7880*/  LOP3.LUT R7, R57, 0xffff, RZ, 0xc0, !PT ;  /* 0x0000ffff39077812 */ /* 0x000fe400078ec0ff */
[----:B------:R-:W-:Y:S01]  /*d7890*/  PRMT R11, R11, 0x5410, R3 ;  /* 0x000054100b0b7816 */ /* 0x000fe20000000003 */
[----:B------:R-:W-:Y:S01]  /*d78a0*/  STL [R1+0x5828], R6 ;  /* 0x0058280601007387 */ /* 0x000fe20000100800 */
[----:B------:R-:W-:-:S03]  /*d78b0*/  PRMT R3, R6, 0x3340, R0 ;  /* 0x0000334006037816 */ /* 0x000fc60000000000 */
[----:B------:R0:W-:Y:S02]  /*d78c0*/  STL [R1+0x1e18], R11 ;  /* 0x001e180b01007387 */ /* 0x0001e40000100800 */
[----:B0-----:R-:W-:-:S04]  /*d78d0*/  PRMT R11, R7, 0x3340, R9 ;  /* 0x00003340070b7816 */ /* 0x001fc80000000009 */
[----:B------:R-:W-:Y:S02]  /*d78e0*/  PRMT R6, R11, 0x5410, R3 ;  /* 0x000054100b067816 */ /* 0x000fe40000000003 */
[----:B------:R-:W-:Y:S02]  /*d78f0*/  SHF.R.U32.HI R7, RZ, 0x8, R7 ;  /* 0x00000008ff077819 */ /* 0x000fe40000011607 */
[----:B------:R-:W-:Y:S01]  /*d7900*/  SHF.R.U32.HI R3, RZ, 0x8, R9 ;  /* 0x00000008ff037819 */ /* 0x000fe20000011609 */
[----:B------:R0:W-:Y:S01]  /*d7910*/  STL [R1+0x1e1c], R6 ;  /* 0x001e1c0601007387 */ /* 0x0001e20000100800 */
[----:B------:R-:W-:Y:S02]  /*d7920*/  SHF.R.U32.HI R4, RZ, 0x8, R4 ;  /* 0x00000008ff047819 */ /* 0x000fe40000011604 */
[----:B------:R-:W-:Y:S01]  /*d7930*/  LOP3.LUT R7, R7, 0xffff, RZ, 0xc0, !PT ;  /* 0x0000ffff07077812 */ /* 0x000fe200078ec0ff */
[----:B------:R-:W2:Y:S01]  /*d7940*/  LDL.LU R52, [R1+0x78] ;  /* 0x0000780001347983 */ /* 0x000ea20000300800 */
[----:B------:R-:W-:-:S02]  /*d7950*/  LOP3.LUT R3, R3, 0xffff, RZ, 0xc0, !PT ;  /* 0x0000ffff03037812 */ /* 0x000fc400078ec0ff */
[----:B0-----:R-:W-:Y:S01]  /*d7960*/  SHF.R.U32.HI R6, RZ, 0x8, R8 ;  /* 0x00000008ff067819 */ /* 0x001fe20000011608 */
[----:B------:R-:W2:Y:S01]  /*d7970*/  LDL.LU R57, [R1+0x5ac] ;  /* 0x0005ac0001397983 */ /* 0x000ea20000300800 */
[----:B------:R-:W-:Y:S02]  /*d7980*/  LOP3.LUT R4, R4, 0xffff, RZ, 0xc0, !PT ;  /* 0x0000ffff04047812 */ /* 0x000fe400078ec0ff */
[----:B------:R-:W-:Y:S02]  /*d7990*/  LOP3.LUT R6, R6, 0xffff, RZ, 0xc0, !PT ;  /* 0x0000ffff06067812 */ /* 0x000fe400078ec0ff */
[----:B------:R-:W-:Y:S02]  /*d79a0*/  PRMT R45, R7, 0x3340, R3 ;  /* 0x00003340072d7816 */ /* 0x000fe40000000003 */
[----:B------:R-:W-:-:S03]  /*d79b0*/  PRMT R3, R4, 0x3340, R6 ;  /* 0x0000334004037816 */ /* 0x000fc60000000006 */
[----:B------:R-:W-:Y:S04]  /*d79c0*/  STL [R1+0x56c4], R45 ;  /* 0x0056c42d01007387 */ /* 0x000fe80000100800 */
[----:B------:R-:W2:Y:S01]  /*d79d0*/  LDL.LU R43, [R1+0x74] ;  /* 0x00007400012b7983 */ /* 0x000ea20000300800 */
[----:B------:R-:W-:-:S03]  /*d79e0*/  PRMT R33, R51, 0x5410, R50 ;  /* 0x0000541033217816 */ /* 0x000fc60000000032 */
[----:B------:R-:W-:Y:S04]  /*d79f0*/  STL [R1+0x4f4], R3 ;  /* 0x0004f40301007387 */ /* 0x000fe80000100800 */
[----:B------:R-:W2:Y:S01]  /*d7a00*/  LDL.LU R41, [R1+0x5a8] ;  /* 0x0005a80001297983 */ /* 0x000ea20000300800 */
[----:B---3--:R-:W-:-:S05]  /*d7a10*/  PRMT R2, R2, 0x5410, R56 ;  /* 0x0000541002027816 */ /* 0x008fca0000000038 */
[----:B------:R0:W-:Y:S04]  /*d7a20*/  STL [R1+0x58], R2 ;  /* 0x0000580201007387 */ /* 0x0001e80000100800 */
[----:B------:R-:W3:Y:S04]  /*d7a30*/  LDL.LU R42, [R1+0x80] ;  /* 0x00008000012a7983 */ /* 0x000ee80000300800 */
[----:B------:R-:W3:Y:S04]  /*d7a40*/  LDL.LU R50, [R1+0x28c] ;  /* 0x00028c0001327983 */ /* 0x000ee80000300800 */
[----:B------:R-:W3:Y:S04]  /*d7a50*/  LDL.LU R51, [R1+0x507c] ;  /* 0x00507c0001337983 */ /* 0x000ee80000300800 */
[----:B------:R-:W3:Y:S04]  /*d7a60*/  LDL.LU R56, [R1+0x4fb4] ;  /* 0x004fb40001387983 */ /* 0x000ee80000300800 */
[----:B0-----:R-:W3:Y:S01]  /*d7a70*/  LDL.LU R2, [R1+0x5038] ;  /* 0x0050380001027983 */ /* 0x001ee20000300800 */
[----:B----4-:R-:W-:-:S02]  /*d7a80*/  PRMT R4, R40, 0x5410, R39 ;  /* 0x0000541028047816 */ /* 0x010fc40000000027 */
[----:B--2---:R-:W-:Y:S02]  /*d7a90*/  PRMT R3, R46, 0x5410, R49 ;  /* 0x000054102e037816 */ /* 0x004fe40000000031 */
[----:B------:R-:W-:Y:S01]  /*d7aa0*/  LOP3.LUT R6, R60, 0xffff, RZ, 0xc0, !PT ;  /* 0x0000ffff3c067812 */ /* 0x000fe200078ec0ff */
[----:B------:R0:W-:Y:S01]  /*d7ab0*/  STL [R1+0x68], R4 ;  /* 0x0000680401007387 */ /* 0x0001e20000100800 */
[----:B------:R-:W-:-:S03]  /*d7ac0*/  LOP3.LUT R7, R53, 0xffff, RZ, 0xc0, !PT ;  /* 0x0000ffff35077812 */ /* 0x000fc600078ec0ff */
[----:B------:R1:W-:Y:S01]  /*d7ad0*/  STL [R1+0x89c], R3 ;  /* 0x00089c0301007387 */ /* 0x0003e20000100800 */
[----:B------:R-:W-:Y:S02]  /*d7ae0*/  PRMT R8, R6, 0x3340, R7 ;  /* 0x0000334006087816 */ /* 0x000fe40000000007 */
[----:B0-----:R-:W-:-:S04]  /*d7af0*/  LOP3.LUT R4, R54, 0xffff, RZ, 0xc0, !PT ;  /* 0x0000ffff36047812 */ /* 0x001fc800078ec0ff */
[----:B-1----:R-:W-:-:S04]  /*d7b00*/  PRMT R3, R4, 0x3340, R0 ;  /* 0x0000334004037816 */ /* 0x002fc80000000000 */
[----:B------:R-:W-:-:S05]  /*d7b10*/  PRMT R8, R8, 0x5410, R3 ;  /* 0x0000541008087816 */ /* 0x000fca0000000003 */
[----:B------:R-:W-:Y:S04]  /*d7b20*/  STL [R1+0x1e0c], R8 ;  /* 0x001e0c0801007387 */ /* 0x000fe80000100800 */
[----:B------:R-:W2:Y:S04]  /*d7b30*/  LDL.LU R54, [R1+0x84] ;  /* 0x0000840001367983 */ /* 0x000ea80000300800 */
[----:B------:R-:W2:Y:S01]  /*d7b40*/  LDL.LU R53, [R1+0x5a4] ;  /* 0x0005a40001357983 */ /* 0x000ea20000300800 */
        /* <DEDUP_REMOVED lines=8> */
[----:B------:R-:W-:Y:S01]  /*d7bd0*/  PRMT R3, R57, 0x5410, R52 ;  /* 0x0000541039037816 */ /* 0x000fe20000000034 */
[----:B------:R0:W-:Y:S04]  /*d7be0*/  STL [R1+0x4ec], R6 ;  /* 0x0004ec0601007387 */ /* 0x0001e80000100800 */
[----:B------:R-:W4:Y:S04]  /*d7bf0*/  LDL.LU R39, [R1+0x90] ;  /* 0x0000900001277983 */ /* 0x000f280000300800 */
[----:B------:R-:W-:Y:S04]  /*d7c00*/  STL [R1+0x290], R4 ;  /* 0x0002900401007387 */ /* 0x000fe80000100800 */
[----:B------:R-:W4:Y:S04]  /*d7c10*/  LDL.LU R40, [R1+0x288] ;  /* 0x0002880001287983 */ /* 0x000f280000300800 */
[----:B------:R3:W-:Y:S04]  /*d7c20*/  STL [R1+0x78], R3 ;  /* 0x0000780301007387 */ /* 0x0007e80000100800 */
[----:B------:R-:W4:Y:S04]  /*d7c30*/  LDL.LU R49, [R1+0x88] ;  /* 0x0000880001317983 */ /* 0x000f280000300800 */
[----:B------:R-:W4:Y:S04]  /*d7c40*/  LDL.LU R46, [R1+0x4e0] ;  /* 0x0004e000012e7983 */ /* 0x000f280000300800 */
[----:B------:R-:W4:Y:S04]  /*d7c50*/  LDL.LU R60, [R1+0x51d0] ;  /* 0x0051d000013c7983 */ /* 0x000f280000300800 */
[----:B------:R-:W4:Y:S01]  /*d7c60*/  LDL.LU R52, [R1+0x5180] ;  /* 0x0051800001347983 */ /* 0x000f220000300800 */
[----:B0-----:R-:W-:-:S03]  /*d7c70*/  PRMT R6, R41, 0x5410, R43 ;  /* 0x0000541029067816 */ /* 0x001fc6000000002b */
[----:B------:R-:W4:Y:S04]  /*d7c80*/  LDL.LU R57, [R1+0x5194] ;  /* 0x0051940001397983 */ /* 0x000f280000300800 */
[----:B------:R-:W-:Y:S01]  /*d7c90*/  STL [R1+0x74], R6 ;  /* 0x0000740601007387 */ /* 0x000fe20000100800 */
[----:B---3--:R-:W-:Y:S02]  /*d7ca0*/  PRMT R3, R50, 0x5410, R42 ;  /* 0x0000541032037816 */ /* 0x008fe4000000002a */
[----:B------:R-:W-:-:S03]  /*d7cb0*/  LOP3.LUT R4, R51, 0xffff, RZ, 0xc0, !PT ;  /* 0x0000ffff33047812 */ /* 0x000fc600078ec0ff */
[----:B------:R0:W-:Y:S01]  /*d7cc0*/  STL [R1+0x80], R3 ;  /* 0x0000800301007387 */ /* 0x0001e20000100800 */
[----:B------:R-:W-:Y:S02]  /*d7cd0*/  LOP3.LUT R7, R56, 0xffff, RZ, 0xc0, !PT ;  /* 0x0000ffff38077812 */ /* 0x000fe400078ec0ff */
[----:B------:R-:W-:Y:S02]  /*d7ce0*/  LOP3.LUT R2, R2, 0xffff, RZ, 0xc0, !PT ;  /* 0x0000ffff02027812 */ /* 0x000fe400078ec0ff */
[----:B0-----:R-:W-:Y:S02]  /*d7cf0*/  PRMT R3, R7, 0x3340, R0 ;  /* 0x0000334007037816 */ /* 0x001fe40000000000 */
[----:B------:R-:W-:-:S04]  /*d7d00*/  PRMT R6, R4, 0x3340, R2 ;  /* 0x0000334004067816 */ /* 0x000fc80000000002 */
[----:B------:R-:W-:Y:S02]  /*d7d10*/  PRMT R6, R6, 0x5410, R3 ;  /* 0x0000541006067816 */ /* 0x000fe40000000003 */
[----:B------:R-:W-:Y:S02]  /*d7d20*/  SHF.R.U32.HI R3, RZ, 0x8, R5 ;  /* 0x00000008ff037819 */ /* 0x000fe40000011605 */
[----:B------:R-:W-:Y:S01]  /*d7d30*/  SHF.R.U32.HI R5, RZ, 0x8, R2 ;  /* 0x00000008ff057819 */ /* 0x000fe20000011602 */
[----:B------:R0:W-:Y:S01]  /*d7d40*/  STL [R1+0x1e08], R6 ;  /* 0x001e080601007387 */ /* 0x0001e20000100800 */
[----:B------:R-:W-:-:S03]  /*d7d50*/  SHF.R.U32.HI R4, RZ, 0x8, R4 ;  /* 0x00000008ff047819 */ /* 0x000fc60000011604 */
[----:B------:R-:W3:Y:S01]  /*d7d60*/  LDL.LU R56, [R1+0x94] ;  /* 0x0000940001387983 */ /* 0x000ee20000300800 */
[----:B------:R-:W-:-:S03]  /*d7d70*/  LOP3.LUT R3, R3, 0xffff, RZ, 0xc0, !PT ;  /* 0x0000ffff03037812 */ /* 0x000fc600078ec0ff */
[----:B------:R-:W3:Y:S01]  /*d7d80*/  LDL.LU R2, [R1+0x5a0] ;  /* 0x0005a00001027983 */ /* 0x000ee20000300800 */
[----:B------:R-:W-:Y:S02]  /*d7d90*/  LOP3.LUT R4, R4, 0xffff, RZ, 0xc0, !PT ;  /* 0x0000ffff04047812 */ /* 0x000fe400078ec0ff */
[----:B------:R-:W-:Y:S02]  /*d7da0*/  LOP3.LUT R5, R5, 0xffff, RZ, 0xc0, !PT ;  /* 0x0000ffff05057812 */ /* 0x000fe400078ec0ff */
[----:B0-----:R-:W-:Y:S02]  /*d7db0*/  PRMT R6, R3, 0x3340, R0 ;  /* 0x0000334003067816 */ /* 0x001fe40000000000 */
[----:B------:R-:W-:-:S03]  /*d7dc0*/  PRMT R4, R4, 0x3340, R5 ;  /* 0x0000334004047816 */ /* 0x000fc60000000005 */
[----:B------:R-:W-:Y:S04]  /*d7dd0*/  STL [R1+0x28c], R6 ;  /* 0x00028c0601007387 */ /* 0x000fe80000100800 */
[----:B------:R-:W3:Y:S01]  /*d7de0*/  LDL.LU R43, [R1+0xa4] ;  /* 0x0000a400012b7983 */ /* 0x000ee20000300800 */
[----:B--2---:R-:W-:-:S03]  /*d7df0*/  PRMT R3, R53, 0x5410, R54 ;  /* 0x0000541035037816 */ /* 0x004fc60000000036 */
[----:B------:R4:W-:Y:S04]  /*d7e00*/  STL [R1+0x4e8], R4 ;  /* 0x0004e80401007387 */ /* 0x0009e80000100800 */
[----:B------:R-:W2:Y:S04]  /*d7e10*/  LDL.LU R41, [R1+0x52c] ;  /* 0x00052c0001297983 */ /* 0x000ea80000300800 */
[----:B------:R0:W-:Y:S04]  /*d7e20*/  STL [R1+0x84], R3 ;  /* 0x0000840301007387 */ /* 0x0001e80000100800 */
[----:B------:R-:W2:Y:S04]  /*d7e30*/  LDL.LU R42, [R1+0xa0] ;  /* 0x0000a000012a7983 */ /* 0x000ea80000300800 */
[----:B------:R-:W2:Y:S04]  /*d7e40*/  LDL.LU R50, [R1+0x4dc] ;  /* 0x0004dc0001327983 */ /* 0x000ea80000300800 */
[----:B------:R-:W2:Y:S04]  /*d7e50*/  LDL.LU R51, [R1+0x51e8] ;  /* 0x0051e80001337983 */ /* 0x000ea80000300800 */
[----:B------:R-:W2:Y:S04]  /*d7e60*/  LDL.LU R54, [R1+0x5188] ;  /* 0x0051880001367983 */ /* 0x000ea80000300800 */
[----:B------:R-:W2:Y:S01]  /*d7e70*/  LDL.LU R53, [R1+0x519c] ;  /* 0x00519c0001357983 */ /* 0x000ea20000300800 */
[----:B----4-:R-:W-:-:S05]  /*d7e80*/  PRMT R4, R40, 0x5410, R39 ;  /* 0x0000541028047816 */ /* 0x010fca0000000027 */
[----:B------:R1:W-:Y:S01]  /*d7e90*/  STL [R1+0x90], R4 ;  /* 0x0000900401007387 */ /* 0x0003e20000100800 */
[----:B0-----:R-:W-:Y:S02]  /*d7ea0*/  PRMT R3, R46, 0x5410, R49 ;  /* 0x000054102e037816 */ /* 0x001fe40000000031 */
[----:B------:R-:W-:-:S03]  /*d7eb0*/  LOP3.LUT R5, R60, 0xffff, RZ, 0xc0, !PT ;  /* 0x0000ffff3c057812 */ /* 0x000fc600078ec0ff */
[----:B------:R0:W-:Y:S01]  /*d7ec0*/  STL [R1+0x88], R3 ;  /* 0x0000880301007387 */ /* 0x0001e20000100800 */
[----:B-1----:R-:W-:Y:S02]  /*d7ed0*/  LOP3.LUT R4, R52, 0xffff, RZ, 0xc0, !PT ;  /* 0x0000ffff34047812 */ /* 0x002fe400078ec0ff */
[----:B------:R-:W-:Y:S02]  /*d7ee0*/  LOP3.LUT R6, R57, 0xffff, RZ, 0xc0, !PT ;  /* 0x0000ffff39067812 */ /* 0x000fe400078ec0ff */
[----:B0-----:R-:W-:Y:S02]  /*d7ef0*/  PRMT R3, R4, 0x3340, R0 ;  /* 0x0000334004037816 */ /* 0x001fe40000000000 */
[----:B------:R-:W-:Y:S02]  /*d7f00*/  PRMT R8, R5, 0x3340, R6 ;  /* 0x0000334005087816 */ /* 0x000fe40000000006 */
[----:B------:R-:W-:Y:S02]  /*d7f10*/  SHF.R.U32.HI R5, RZ, 0x8, R5 ;  /* 0x00000008ff057819 */ /* 0x000fe40000011605 */
[----:B------:R-:W-:-:S02]  /*d7f20*/  PRMT R8, R8, 0x5410, R3 ;  /* 0x0000541008087816 */ /* 0x000fc40000000003 */
[----:B------:R-:W-:Y:S02]  /*d7f30*/  SHF.R.U32.HI R3, RZ, 0x8, R6 ;  /* 0x00000008ff037819 */ /* 0x000fe40000011606 */
[----:B------:R-:W-:Y:S01]  /*d7f40*/  SHF.R.U32.HI R4, RZ, 0x8, R4 ;  /* 0x00000008ff047819 */ /* 0x000fe20000011604 */
[----:B------:R-:W-:Y:S01]  /*d7f50*/  STL [R1+0x1dfc], R8 ;  /* 0x001dfc0801007387 */ /* 0x000fe20000100800 */
[----:B------:R-:W-:Y:S02]  /*d7f60*/  LOP3.LUT R5, R5, 0xffff, RZ, 0xc0, !PT ;  /* 0x0000ffff05057812 */ /* 0x000fe400078ec0ff */
[----:B------:R-:W-:Y:S01]  /*d7f70*/  LOP3.LUT R3, R3, 0xffff, RZ, 0xc0, !PT ;  /* 0x0000ffff03037812 */ /* 0x000fe200078ec0ff */
[----:B------:R-:W4:Y:S01]  /*d7f80*/  LDL.LU R39, [R1+0xac] ;  /* 0x0000ac0001277983 */ /* 0x000f220000300800 */
[----:B------:R-:W-:-:S03]  /*d7f90*/  LOP3.LUT R4, R4, 0xffff, RZ, 0xc0, !PT ;  /* 0x0000ffff04047812 */ /* 0x000fc600078ec0ff */
[----:B------:R-:W4:Y:S01]  /*d7fa0*/  LDL.LU R40, [R1+0x508] ;  /* 0x0005080001287983 */ /* 0x000f220000300800 */
[----:B------:R-:W-:Y:S02]  /*d7fb0*/  PRMT R5, R5, 0x3340, R3 ;  /* 0x0000334005057816 */ /* 0x000fe40000000003 */
[----:B------:R-:W-:-:S03]  /*d7fc0*/  PRMT R3, R4, 0x3340, R0 ;  /* 0x0000334004037816 */ /* 0x000fc60000000000 */
[----:B------:R-:W-:Y:S04]  /*d7fd0*/  STL [R1+0x4e0], R5 ;  /* 0x0004e00501007387 */ /* 0x000fe80000100800 */
[----:B------:R-:W4:Y:S04]  /*d7fe0*/  LDL.LU R49, [R1+0xb4] ;  /* 0x0000b40001317983 */ /* 0x000f280000300800 */
[----:B------:R-:W-:Y:S04]  /*d7ff0*/  STL [R1+0x288], R3 ;  /* 0x0002880301007387 */ /* 0x000fe80000100800 */
[----:B------:R-:W4:Y:S01]  /*d8000*/  LDL.LU R46, [R1+0x518] ;  /* 0x00051800012e7983 */ /* 0x000f220000300800 */
[----:B---3--:R-:W-:-:S05]  /*d8010*/  PRMT R2, R2, 0x5410, R56 ;  /* 0x0000541002027816 */ /* 0x008fca0000000038 */
[----:B------:R0:W-:Y:S04]  /*d8020*/  STL [R1+0x94], R2 ;  /* 0x0000940201007387 */ /* 0x0001e80000100800 */
[----:B------:R-:W3:Y:S04]  /*d8030*/  LDL.LU R60, [R1+0xc0] ;  /* 0x0000c000013c7983 */ /* 0x000ee80000300800 */
[----:B------:R-:W3:Y:S04]  /*d8040*/  LDL.LU R52, [R1+0x4d4] ;  /* 0x0004d40001347983 */ /* 0x000ee80000300800 */
[----:B0-----:R-:W3:Y:S04]  /*d8050*/  LDL.LU R2, [R1+0x51c0] ;  /* 0x0051c00001027983 */ /* 0x001ee80000300800 */
[----:B------:R-:W3:Y:S04]  /*d8060*/  LDL.LU R57, [R1+0x515c] ;  /* 0x00515c0001397983 */ /* 0x000ee80000300800 */
[----:B------:R-:W3:Y:S01]  /*d8070*/  LDL.LU R56, [R1+0x517c] ;  /* 0x00517c0001387983 */ /* 0x000ee20000300800 */
[----:B--2---:R-:W-:-:S05]  /*d8080*/  PRMT R5, R41, 0x5410, R43 ;  /* 0x0000541029057816 */ /* 0x004fca000000002b */
[----:B------:R0:W-:Y:S01]  /*d8090*/  STL [R1+0xa4], R5 ;  /* 0x0000a40501007387 */ /* 0x0001e20000100800 */
[----:B------:R-:W-:Y:S02]  /*d80a0*/  PRMT R3, R50, 0x5410, R42 ;  /* 0x0000541032037816 */ /* 0x000fe4000000002a */
[----:B------:R-:W-:-:S03]  /*d80b0*/  LOP3.LUT R4, R51, 0xffff, RZ, 0xc0, !PT ;  /* 0x0000ffff33047812 */ /* 0x000fc600078ec0ff */
[----:B------:R1:W-:Y:S01]  /*d80c0*/  STL [R1+0xa0], R3 ;  /* 0x0000a00301007387 */ /* 0x0003e20000100800 */
[----:B0-----:R-:W-:Y:S02]  /*d80d0*/  LOP3.LUT R5, R54, 0xffff, RZ, 0xc0, !PT ;  /* 0x0000ffff36057812 */ /* 0x001fe400078ec0ff */
[----:B------:R-:W-:Y:S02]  /*d80e0*/  LOP3.LUT R6, R53, 0xffff, RZ, 0xc0, !PT ;  /* 0x0000ffff35067812 */ /* 0x000fe400078ec0ff */
[----:B-1----:R-:W-:Y:S02]  /*d80f0*/  PRMT R3, R5, 0x3340, R0 ;  /* 0x0000334005037816 */ /* 0x002fe40000000000 */
[----:B------:R-:W-:-:S04]  /*d8100*/  PRMT R8, R4, 0x3340, R6 ;  /* 0x0000334004087816 */ /* 0x000fc80000000006 */
        /* <DEDUP_REMOVED lines=11> */
[----:B------:R-:W-:-:S03]  /*d81c0*/  PRMT R4, R4, 0x3340, R6 ;  /* 0x0000334004047816 */ /* 0x000fc60000000006 */
[----:B------:R-:W-:Y:S04]  /*d81d0*/  STL [R1+0x284], R7 ;  /* 0x0002840701007387 */ /* 0x000fe80000100800 */
[----:B------:R-:W2:Y:S01]  /*d81e0*/  LDL.LU R43, [R1+0x164] ;  /* 0x00016400012b7983 */ /* 0x000ea20000300800 */
[----:B----4-:R-:W-:-:S03]  /*d81f0*/  PRMT R3, R40, 0x5410, R39 ;  /* 0x0000541028037816 */ /* 0x010fc60000000027 */
[----:B------:R0:W-:Y:S04]  /*d8200*/  STL [R1+0x4dc], R4 ;  /* 0x0004dc0401007387 */ /* 0x0001e80000100800 */
[----:B------:R-:W4:Y:S04]  /*d8210*/  LDL.LU R41, [R1+0x4c8] ;  /* 0x0004c80001297983 */ /* 0x000f280000300800 */
[----:B------:R3:W-:Y:S04]  /*d8220*/  STL [R1+0xac], R3 ;  /* 0x0000ac0301007387 */ /* 0x0007e80000100800 */
[----:B------:R-:W4:Y:S04]  /*d8230*/  LDL.LU R42, [R1+0xcc] ;  /* 0x0000cc00012a7983 */ /* 0x000f280000300800 */
[----:B------:R-:W4:Y:S01]  /*d8240*/  LDL.LU R50, [R1+0x4c4] ;  /* 0x0004c40001327983 */ /* 0x000f220000300800 */
[----:B0-----:R-:W-:-:S03]  /*d8250*/  PRMT R4, R46, 0x5410, R49 ;  /* 0x000054102e047816 */ /* 0x001fc60000000031 */
[----:B------:R-:W4:Y:S04]  /*d8260*/  LDL.LU R51, [R1+0x51cc] ;  /* 0x0051cc0001337983 */ /* 0x000f280000300800 */
[----:B------:R-:W4:Y:S04]  /*d8270*/  LDL.LU R39, [R1+0x516c] ;  /* 0x00516c0001277983 */ /* 0x000f280000300800 */
[----:B------:R-:W4:Y:S04]  /*d8280*/  LDL.LU R40, [R1+0x5184] ;  /* 0x0051840001287983 */ /* 0x000f280000300800 */
[----:B------:R0:W-:Y:S01]  /*d8290*/  STL [R1+0xb4], R4 ;  /* 0x0000b40401007387 */ /* 0x0001e20000100800 */
[----:B---3--:R-:W-:-:S02]  /*d82a0*/  PRMT R3, R52, 0x5410, R60 ;  /* 0x0000541034037816 */ /* 0x008fc4000000003c */
[----:B------:R-:W-:-:S03]  /*d82b0*/  LOP3.LUT R2, R2, 0xffff, RZ, 0xc0, !PT ;  /* 0x0000ffff02027812 */ /* 0x000fc600078ec0ff */
[----:B------:R1:W-:Y:S01]  /*d82c0*/  STL [R1+0xc0], R3 ;  /* 0x0000c00301007387 */ /* 0x0003e20000100800 */
[----:B------:R-:W-:Y:S02]  /*d82d0*/  LOP3.LUT R6, R57, 0xffff, RZ, 0xc0, !PT ;  /* 0x0000ffff39067812 */ /* 0x000fe400078ec0ff */
[----:B0-----:R-:W-:Y:S02]  /*d82e0*/  LOP3.LUT R4, R56, 0xffff, RZ, 0xc0, !PT ;  /* 0x0000ffff38047812 */ /* 0x001fe400078ec0ff */
[----:B-1----:R-:W-:Y:S02]  /*d82f0*/  PRMT R3, R6, 0x3340, R0 ;  /* 0x0000334006037816 */ /* 0x002fe40000000000 */
[----:B------:R-:W-:-:S04]  /*d8300*/  PRMT R7, R2, 0x3340, R4 ;  /* 0x0000334002077816 */ /* 0x000fc80000000004 */
[----:B------:R-:W-:Y:S02]  /*d8310*/  PRMT R7, R7, 0x5410, R3 ;  /* 0x0000541007077816 */ /* 0x000fe40000000003 */
[----:B------:R-:W-:-:S03]  /*d8320*/  SHF.R.U32.HI R3, RZ, 0x8, R5 ;  /* 0x00000008ff037819 */ /* 0x000fc60000011605 */
[----:B------:R-:W-:Y:S01]  /*d8330*/  STL [R1+0x1dec], R7 ;  /* 0x001dec0701007387 */ /* 0x000fe20000100800 */
[----:B------:R-:W-:Y:S02]  /*d8340*/  SHF.R.U32.HI R2, RZ, 0x8, R2 ;  /* 0x00000008ff027819 */ /* 0x000fe40000011602 */
[----:B------:R-:W-:Y:S01]  /*d8350*/  SHF.R.U32.HI R4, RZ, 0x8, R4 ;  /* 0x00000008ff047819 */ /* 0x000fe20000011604 */
[----:B------:R-:W3:Y:S01]  /*d8360*/  LDL.LU R49, [R1+0xd0] ;  /* 0x0000d00001317983 */ /* 0x000ee20000300800 */
[----:B------:R-:W-:-:S03]  /*d8370*/  LOP3.LUT R3, R3, 0xffff, RZ, 0xc0, !PT ;  /* 0x0000ffff03037812 */ /* 0x000fc600078ec0ff */
[----:B------:R-:W3:Y:S01]  /*d8380*/  LDL.LU R46, [R1+0x48c] ;  /* 0x00048c00012e7983 */ /* 0x000ee20000300800 */
[----:B------:R-:W-:Y:S02]  /*d8390*/  LOP3.LUT R2, R2, 0xffff, RZ, 0xc0, !PT ;  /* 0x0000ffff02027812 */ /* 0x000fe400078ec0ff */
[----:B------:R-:W-:Y:S02]  /*d83a0*/  LOP3.LUT R4, R4, 0xffff, RZ, 0xc0, !PT ;  /* 0x0000ffff04047812 */ /* 0x000fe400078ec0ff */
[----:B------:R-:W-:Y:S02]  /*d83b0*/  PRMT R5, R3, 0x3340, R0 ;  /* 0x0000334003057816 */ /* 0x000fe40000000000 */
[----:B------:R-:W-:-:S03]  /*d83c0*/  PRMT R3, R2, 0x3340, R4 ;  /* 0x0000334002037816 */ /* 0x000fc60000000004 */
[----:B------:R-:W-:Y:S04]  /*d83d0*/  STL [R1+0x280], R5 ;  /* 0x0002800501007387 */ /* 0x000fe80000100800 */
[----:B------:R-:W3:Y:S04]  /*d83e0*/  LDL.LU R60, [R1+0xd8] ;  /* 0x0000d800013c7983 */ /* 0x000ee80000300800 */
[----:B------:R-:W-:Y:S01]  /*d83f0*/  STL [R1+0x4d4], R3 ;  /* 0x0004d40301007387 */ /* 0x000fe20000100800 */
[----:B--2---:R-:W-:-:S03]  /*d8400*/  PRMT R2, R53, 0x5410, R54 ;  /* 0x0000541035027816 */ /* 0x004fc60000000036 */
[----:B------:R-:W2:Y:S04]  /*d8410*/  LDL.LU R52, [R1+0x490] ;  /* 0x0004900001347983 */ /* 0x000ea80000300800 */
[----:B------:R0:W-:Y:S04]  /*d8420*/  STL [R1+0xb8], R2 ;  /* 0x0000b80201007387 */ /* 0x0001e80000100800 */
[----:B------:R-:W2:Y:S04]  /*d8430*/  LDL.LU R57, [R1+0xec] ;  /* 0x0000ec0001397983 */ /* 0x000ea80000300800 */
[----:B------:R-:W2:Y:S04]  /*d8440*/  LDL.LU R56, [R1+0x278] ;  /* 0x0002780001387983 */ /* 0x000ea80000300800 */
[----:B0-----:R-:W2:Y:S04]  /*d8450*/  LDL.LU R2, [R1+0x1ef4] ;  /* 0x001ef40001027983 */ /* 0x001ea80000300800 */
[----:B------:R-:W2:Y:S04]  /*d8460*/  LDL.LU R54, [R1+0x7c0] ;  /* 0x0007c00001367983 */ /* 0x000ea80000300800 */
[----:B------:R-:W2:Y:S01]  /*d8470*/  LDL.LU R53, [R1+0x1ec0] ;  /* 0x001ec00001357983 */ /* 0x000ea20000300800 */
[----:B----4-:R-:W-:-:S05]  /*d8480*/  PRMT R4, R41, 0x5410, R43 ;  /* 0x0000541029047816 */ /* 0x010fca000000002b */
[----:B------:R0:W-:Y:S01]  /*d8490*/  STL [R1+0xc8], R4 ;  /* 0x0000c80401007387 */ /* 0x0001e20000100800 */
[----:B------:R-:W-:Y:S02]  /*d84a0*/  PRMT R3, R50, 0x5410, R42 ;  /* 0x0000541032037816 */ /* 0x000fe4000000002a */
[----:B------:R-:W-:-:S03]  /*d84b0*/  LOP3.LUT R5, R51, 0xffff, RZ, 0xc0, !PT ;  /* 0x0000ffff33057812 */ /* 0x000fc600078ec0ff */
[----:B------:R1:W-:Y:S01]  /*d84c0*/  STL [R1+0xcc], R3 ;  /* 0x0000cc0301007387 */ /* 0x0003e20000100800 */
[----:B0-----:R-:W-:Y:S02]  /*d84d0*/  LOP3.LUT R4, R39, 0xffff, RZ, 0xc0, !PT ;  /* 0x0000ffff27047812 */ /* 0x001fe400078ec0ff */
[----:B------:R-:W-:Y:S02]  /*d84e0*/  LOP3.LUT R7, R40, 0xffff, RZ, 0xc0, !PT ;  /* 0x0000ffff28077812 */ /* 0x000fe400078ec0ff */
[----:B-1----:R-:W-:Y:S02]  /*d84f0*/  PRMT R3, R4, 0x3340, R0 ;  /* 0x0000334004037816 */ /* 0x002fe40000000000 */
        /* <DEDUP_REMOVED lines=10> */
[----:B------:R-:W-:Y:S01]  /*d85a0*/  STL [R1+0x1de8], R8 ;  /* 0x001de80801007387 */ /* 0x000fe20000100800 */
[----:B------:R-:W-:-:S03]  /*d85b0*/  PRMT R34, R38, 0x5410, R16 ;  /* 0x0000541026227816 */ /* 0x000fc60000000010 */
[----:B------:R2:W-:Y:S04]  /*d85c0*/  STL [R1+0x4d0], R5 ;  /* 0x0004d00501007387 */ /* 0x0005e80000100800 */
[----:B------:R-:W4:Y:S04]  /*d85d0*/  LDL.LU R16, [R1+0xf0] ;  /* 0x0000f00001107983 */ /* 0x000f280000300800 */
[----:B------:R-:W-:Y:S04]  /*d85e0*/  STL [R1+0x27c], R4 ;  /* 0x00027c0401007387 */ /* 0x000fe80000100800 */
[----:B------:R-:W4:Y:S01]  /*d85f0*/  LDL.LU R38, [R1+0x488] ;  /* 0x0004880001267983 */ /* 0x000f220000300800 */
[----:B---3--:R-:W-:-:S05]  /*d8600*/  PRMT R3, R46, 0x5410, R49 ;  /* 0x000054102e037816 */ /* 0x008fca0000000031 */
[----:B------:R0:W-:Y:S04]  /*d8610*/  STL [R1+0xd0], R3 ;  /* 0x0000d00301007387 */ /* 0x0001e80000100800 */
[----:B------:R-:W3:Y:S04]  /*d8620*/  LDL.LU R43, [R1+0xf4] ;  /* 0x0000f400012b7983 */ /* 0x000ee80000300800 */
[----:B------:R-:W3:Y:S04]  /*d8630*/  LDL.LU R41, [R1+0x484] ;  /* 0x0004840001297983 */ /* 0x000ee80000300800 */
[----:B------:R-:W3:Y:S04]  /*d8640*/  LDL.LU R42, [R1+0x100] ;  /* 0x00010000012a7983 */ /* 0x000ee80000300800 */
[----:B------:R-:W3:Y:S01]  /*d8650*/  LDL.LU R50, [R1+0x47c] ;  /* 0x00047c0001327983 */ /* 0x000ee20000300800 */
[----:B--2---:R-:W-:-:S03]  /*d8660*/  PRMT R5, R52, 0x5410, R60 ;  /* 0x0000541034057816 */ /* 0x004fc6000000003c */
[----:B------:R-:W2:Y:S04]  /*d8670*/  LDL.LU R51, [R1+0x1ef8] ;  /* 0x001ef80001337983 */ /* 0x000ea80000300800 */
[----:B------:R-:W2:Y:S04]  /*d8680*/  LDL.LU R39, [R1+0x7c4] ;  /* 0x0007c40001277983 */ /* 0x000ea80000300800 */
[----:B------:R-:W2:Y:S01]  /*d8690*/  LDL.LU R40, [R1+0x1ec4] ;  /* 0x001ec40001287983 */ /* 0x000ea20000300800 */
[----:B0-----:R-:W-:-:S03]  /*d86a0*/  PRMT R3, R56, 0x5410, R57 ;  /* 0x0000541038037816 */ /* 0x001fc60000000039 */
[----:B------:R0:W-:Y:S01]  /*d86b0*/  STL [R1+0xd8], R5 ;  /* 0x0000d80501007387 */ /* 0x0001e20000100800 */
[----:B------:R-:W-:Y:S02]  /*d86c0*/  LOP3.LUT R4, R2, 0xffff, RZ, 0xc0, !PT ;  /* 0x0000ffff02047812 */ /* 0x000fe400078ec0ff */
[----:B------:R-:W-:Y:S01]  /*d86d0*/  LOP3.LUT R8, R54, 0xffff, RZ, 0xc0, !PT ;  /* 0x0000ffff36087812 */ /* 0x000fe200078ec0ff */
[----:B------:R1:W-:Y:S01]  /*d86e0*/  STL [R1+0xec], R3 ;  /* 0x0000ec0301007387 */ /* 0x0003e20000100800 */
[----:B0-----:R-:W-:-:S03]  /*d86f0*/  LOP3.LUT R5, R53, 0xffff, RZ, 0xc0, !PT ;  /* 0x0000ffff35057812 */ /* 0x001fc600078ec0ff */
[----:B------:R-:W2:Y:S01]  /*d8700*/  LDL.LU R49, [R1+0xf8] ;  /* 0x0000f80001317983 */ /* 0x000ea20000300800 */
[----:B------:R-:W-:-:S03]  /*d8710*/  PRMT R2, R4, 0x3340, R5 ;  /* 0x0000334004027816 */ /* 0x000fc60000000005 */
[----:B------:R-:W2:Y:S01]  /*d8720*/  LDL.LU R46, [R1+0x480] ;  /* 0x00048000012e7983 */ /* 0x000ea20000300800 */
[----:B-1----:R-:W-:-:S04]  /*d8730*/  PRMT R3, R8, 0x3340, R0 ;  /* 0x0000334008037816 */ /* 0x002fc80000000000 */
[----:B------:R-:W-:-:S05]  /*d8740*/  PRMT R2, R2, 0x5410, R3 ;  /* 0x0000541002027816 */ /* 0x000fca0000000003 */
[----:B------:R0:W-:Y:S04]  /*d8750*/  STL [R1+0x93c], R2 ;  /* 0x00093c0201007387 */ /* 0x0001e80000100800 */
[----:B------:R-:W2:Y:S04]  /*d8760*/  LDL.LU R60, [R1+0x110] ;  /* 0x00011000013c7983 */ /* 0x000ea80000300800 */
[----:B------:R-:W2:Y:S04]  /*d8770*/  LDL.LU R52, [R1+0x46c] ;  /* 0x00046c0001347983 */ /* 0x000ea80000300800 */
[----:B------:R-:W2:Y:S04]  /*d8780*/  LDL.LU R57, [R1+0x104] ;  /* 0x0001040001397983 */ /* 0x000ea80000300800 */
        /* <DEDUP_REMOVED lines=12> */
[----:B------:R-:W-:Y:S01]  /*d8850*/  STL [R1+0x278], R6 ;  /* 0x0002780601007387 */ /* 0x000fe20000100800 */
[----:B----4-:R-:W-:-:S03]  /*d8860*/  PRMT R5, R38, 0x5410, R16 ;  /* 0x0000541026057816 */ /* 0x010fc60000000010 */
[----:B------:R0:W-:Y:S04]  /*d8870*/  STL [R1+0x4cc], R3 ;  /* 0x0004cc0301007387 */ /* 0x0001e80000100800 */
[----:B------:R2:W-:Y:S01]  /*d8880*/  STL [R1+0xf0], R5 ;  /* 0x0000f00501007387 */ /* 0x0005e20000100800 */
[----:B---3--:R-:W-:-:S05]  /*d8890*/  PRMT R4, R41, 0x5410, R43 ;  /* 0x0000541029047816 */ /* 0x008fca000000002b */
[----:B------:R1:W-:Y:S01]  /*d88a0*/  STL [R1+0xf4], R4 ;  /* 0x0000f40401007387 */ /* 0x0003e20000100800 */
[----:B0-----:R-:W-:Y:S02]  /*d88b0*/  PRMT R3, R50, 0x5410, R42 ;  /* 0x0000541032037816 */ /* 0x001fe4000000002a */
[----:B--2---:R-:W-:-:S03]  /*d88c0*/  LOP3.LUT R5, R51, 0xffff, RZ, 0xc0, !PT ;  /* 0x0000ffff33057812 */ /* 0x004fc600078ec0ff */
        /* <DEDUP_REMOVED lines=17> */
[----:B------:R1:W-:Y:S01]  /*d89e0*/  STL [R1+0x274], R3 ;  /* 0x0002740301007387 */ /* 0x0003e20000100800 */
[----:B0-----:R-:W-:-:S03]  /*d89f0*/  PRMT R5, R52, 0x5410, R60 ;  /* 0x0000541034057816 */ /* 0x001fc6000000003c */
[----:B------:R-:W-:Y:S01]  /*d8a00*/  STL [R1+0xf8], R4 ;  /* 0x0000f80401007387 */ /* 0x000fe20000100800 */
[----:B-1----:R-:W-:-:S03]  /*d8a10*/  PRMT R3, R56, 0x5410, R57 ;  /* 0x0000541038037816 */ /* 0x002fc60000000039 */
[----:B------:R0:W-:Y:S04]  /*d8a20*/  STL [R1+0x110], R5 ;  /* 0x0001100501007387 */ /* 0x0001e80000100800 */
[----:B------:R1:W-:Y:S04]  /*d8a30*/  STL [R1+0x104], R3 ;  /* 0x0001040301007387 */ /* 0x0003e80000100800 */
[----:B0-----:R-:W2:Y:S04]  /*d8a40*/  LDL.LU R5, [R1+0x160] ;  /* 0x0001600001057983 */ /* 0x001ea80000300800 */
[----:B------:R-:W2:Y:S04]  /*d8a50*/  LDL.LU R11, [R1+0x464] ;  /* 0x00046400010b7983 */ /* 0x000ea80000300800 */
[----:B------:R-:W3:Y:S04]  /*d8a60*/  LDL.LU R7, [R1+0x114] ;  /* 0x0001140001077983 */ /* 0x000ee80000300800 */
[----:B------:R-:W3:Y:S01]  /*d8a70*/  LDL.LU R12, [R1+0x470] ;  /* 0x00047000010c7983 */ /* 0x000ee20000300800 */
[----:B------:R-:W-:-:S03]  /*d8a80*/  LOP3.LUT R6, R54, 0xffff, RZ, 0xc0, !PT ;  /* 0x0000ffff36067812 */ /* 0x000fc600078ec0ff */
[----:B------:R-:W4:Y:S04]  /*d8a90*/  LDL.LU R16, [R1+0x11c] ;  /* 0x00011c0001107983 */ /* 0x000f280000300800 */
[----:B------:R-:W4:Y:S04]  /*d8aa0*/  LDL.LU R38, [R1+0x454] ;  /* 0x0004540001267983 */ /* 0x000f280000300800 */
[----:B------:R-:W4:Y:S01]  /*d8ab0*/  LDL.LU R54, [R1+0x1ee8] ;  /* 0x001ee80001367983 */ /* 0x000f220000300800 */
[----:B------:R-:W-:Y:S02]  /*d8ac0*/  LOP3.LUT R4, R2, 0xffff, RZ, 0xc0, !PT ;  /* 0x0000ffff02047812 */ /* 0x000fe400078ec0ff */
[----:B------:R-:W-:-:S02]  /*d8ad0*/  LOP3.LUT R2, R53, 0xffff, RZ, 0xc0, !PT ;  /* 0x0000ffff35027812 */ /* 0x000fc400078ec0ff */
[----:B------:R-:W4:Y:S04]  /*d8ae0*/  LDL.LU R53, [R1+0x6e4] ;  /* 0x0006e40001357983 */ /* 0x000f280000300800 */
[----:B------:R-:W4:Y:S01]  /*d8af0*/  LDL.LU R43, [R1+0x8a4] ;  /* 0x0008a400012b7983 */ /* 0x000f220000300800 */
[----:B-1----:R-:W-:Y:S02]  /*d8b00*/  PRMT R3, R6, 0x3340, R0 ;  /* 0x0000334006037816 */ /* 0x002fe40000000000 */
[----:B------:R-:W-:-:S04]  /*d8b10*/  PRMT R9, R4, 0x3340, R2 ;  /* 0x0000334004097816 */ /* 0x000fc80000000002 */
[----:B------:R-:W-:-:S05]  /*d8b20*/  PRMT R9, R9, 0x5410, R3 ;  /* 0x0000541009097816 */ /* 0x000fca0000000003 */
[----:B------:R0:W-:Y:S04]  /*d8b30*/  STL [R1+0x91c], R9 ;  /* 0x00091c0901007387 */ /* 0x0001e80000100800 */
[----:B------:R-:W4:Y:S04]  /*d8b40*/  LDL.LU R41, [R1+0x124] ;  /* 0x0001240001297983 */ /* 0x000f280000300800 */
[----:B------:R-:W4:Y:S04]  /*d8b50*/  LDL.LU R42, [R1+0x44c] ;  /* 0x00044c00012a7983 */ /* 0x000f280000300800 */
[----:B------:R-:W4:Y:S04]  /*d8b60*/  LDL.LU R50, [R1+0x120] ;  /* 0x0001200001327983 */ /* 0x000f280000300800 */
[----:B------:R-:W4:Y:S01]  /*d8b70*/  LDL.LU R51, [R1+0x450] ;  /* 0x0004500001337983 */ /* 0x000f220000300800 */
[----:B------:R-:W-:-:S03]  /*d8b80*/  SHF.R.U32.HI R2, RZ, 0x8, R2 ;  /* 0x00000008ff027819 */ /* 0x000fc60000011602 */
[----:B------:R-:W4:Y:S04]  /*d8b90*/  LDL.LU R39, [R1+0x12c] ;  /* 0x00012c0001277983 */ /* 0x000f280000300800 */
[----:B------:R-:W4:Y:S04]  /*d8ba0*/  LDL.LU R40, [R1+0x444] ;  /* 0x0004440001287983 */ /* 0x000f280000300800 */
[----:B------:R-:W4:Y:S04]  /*d8bb0*/  LDL.LU R49, [R1+0x130] ;  /* 0x0001300001317983 */ /* 0x000f280000300800 */
[----:B------:R-:W4:Y:S01]  /*d8bc0*/  LDL.LU R46, [R1+0x268] ;  /* 0x00026800012e7983 */ /* 0x000f220000300800 */
[----:B------:R-:W-:-:S03]  /*d8bd0*/  SHF.R.U32.HI R3, RZ, 0x8, R8 ;  /* 0x00000008ff037819 */ /* 0x000fc60000011608 */
[----:B------:R-:W4:Y:S01]  /*d8be0*/  LDL.LU R60, [R1+0x4f84] ;  /* 0x004f8400013c7983 */ /* 0x000f220000300800 */
[----:B------:R-:W-:-:S03]  /*d8bf0*/  LOP3.LUT R8, R2, 0xffff, RZ, 0xc0, !PT ;  /* 0x0000ffff02087812 */ /* 0x000fc600078ec0ff */
[----:B------:R-:W4:Y:S04]  /*d8c00*/  LDL.LU R52, [R1+0x4ed4] ;  /* 0x004ed40001347983 */ /* 0x000f280000300800 */
[----:B------:R-:W4:Y:S04]  /*d8c10*/  LDL.LU R57, [R1+0x4f38] ;  /* 0x004f380001397983 */ /* 0x000f280000300800 */
[----:B------:R-:W4:Y:S04]  /*d8c20*/  LDL.LU R56, [R1+0x4f88] ;  /* 0x004f880001387983 */ /* 0x000f280000300800 */
[----:B------:R-:W4:Y:S01]  /*d8c30*/  LDL.LU R2, [R1+0x4ee0] ;  /* 0x004ee00001027983 */ /* 0x000f220000300800 */
[----:B------:R-:W-:-:S02]  /*d8c40*/  SHF.R.U32.HI R4, RZ, 0x8, R4 ;  /* 0x00000008ff047819 */ /* 0x000fc40000011604 */
[----:B------:R-:W-:Y:S02]  /*d8c50*/  LOP3.LUT R3, R3, 0xffff, RZ, 0xc0, !PT ;  /* 0x0000ffff03037812 */ /* 0x000fe400078ec0ff */
[----:B------:R-:W-:Y:S02]  /*d8c60*/  LOP3.LUT R4, R4, 0xffff, RZ, 0xc0, !PT ;  /* 0x0000ffff04047812 */ /* 0x000fe400078ec0ff */
[----:B0-----:R-:W-:Y:S02]  /*d8c70*/  PRMT R9, R3, 0x3340, R0 ;  /* 0x0000334003097816 */ /* 0x001fe40000000000 */
[----:B------:R-:W-:-:S03]  /*d8c80*/  PRMT R3, R4, 0x3340, R8 ;  /* 0x0000334004037816 */ /* 0x000fc60000000008 */
[----:B------:R-:W-:Y:S04]  /*d8c90*/  STL [R1+0x270], R9 ;  /* 0x0002700901007387 */ /* 0x000fe80000100800 */
[----:B------:R-:W-:Y:S01]  /*d8ca0*/  STL [R1+0x4c0], R3 ;  /* 0x0004c00301007387 */ /* 0x000fe20000100800 */
[----:B--2---:R-:W-:Y:S02]  /*d8cb0*/  PRMT R4, R11, 0x5410, R5 ;  /* 0x000054100b047816 */ /* 0x004fe40000000005 */
[----:B---3--:R-:W-:-:S03]  /*d8cc0*/  PRMT R5, R12, 0x5410, R7 ;  /* 0x000054100c057816 */ /* 0x008fc60000000007 */
[----:B------:R4:W-:Y:S04]  /*d8cd0*/  STL [R1+0x7dc], R4 ;  /* 0x0007dc0401007387 */ /* 0x0009e80000100800 */
[----:B------:R0:W-:Y:S01]  /*d8ce0*/  STL [R1+0x114], R5 ;  /* 0x0001140501007387 */ /* 0x0001e20000100800 */
[----:B----4-:R-:W-:-:S03]  /*d8cf0*/  LOP3.LUT R4, R54, 0xffff, RZ, 0xc0, !PT ;  /* 0x0000ffff36047812 */ /* 0x010fc600078ec0ff */
[----:B------:R-:W2:Y:S01]  /*d8d00*/  LDL.LU R54, [R1+0x4f3c] ;  /* 0x004f3c0001367983 */ /* 0x000ea20000300800 */
[----:B------:R-:W-:Y:S02]  /*d8d10*/  PRMT R3, R38, 0x5410, R16 ;  /* 0x0000541026037816 */ /* 0x000fe40000000010 */
[----:B------:R-:W-:Y:S02]  /*d8d20*/  LOP3.LUT R53, R53, 0xffff, RZ, 0xc0, !PT ;  /* 0x0000ffff35357812 */ /* 0x000fe400078ec0ff */
[----:B0-----:R-:W-:Y:S01]  /*d8d30*/  LOP3.LUT R5, R43, 0xffff, RZ, 0xc0, !PT ;  /* 0x0000ffff2b057812 */ /* 0x001fe200078ec0ff */
[----:B------:R0:W-:Y:S03]  /*d8d40*/  STL [R1+0x11c], R3 ;  /* 0x00011c0301007387 */ /* 0x0001e60000100800 */
[----:B------:R-:W-:Y:S02]  /*d8d50*/  PRMT R7, R4, 0x3340, R5 ;  /* 0x0000334004077816 */ /* 0x000fe40000000005 */
[----:B------:R-:W-:-:S02]  /*d8d60*/  SHF.R.U32.HI R4, RZ, 0x8, R4 ;  /* 0x00000008ff047819 */ /* 0x000fc40000011604 */
[----:B0-----:R-:W-:Y:S02]  /*d8d70*/  PRMT R3, R53, 0x3340, R0 ;  /* 0x0000334035037816 */ /* 0x001fe40000000000 */
[----:B------:R-:W-:Y:S02]  /*d8d80*/  SHF.R.U32.HI R5, RZ, 0x8, R5 ;  /* 0x00000008ff057819 */ /* 0x000fe40000011605 */
[----:B------:R-:W-:Y:S02]  /*d8d90*/  PRMT R7, R7, 0x5410, R3 ;  /* 0x0000541007077816 */ /* 0x000fe40000000003 */
[----:B------:R-:W-:Y:S02]  /*d8da0*/  SHF.R.U32.HI R3, RZ, 0x8, R6 ;  /* 0x00000008ff037819 */ /* 0x000fe40000011606 */
[----:B------:R-:W-:Y:S02]  /*d8db0*/  LOP3.LUT R4, R4, 0xffff, RZ, 0xc0, !PT ;  /* 0x0000ffff04047812 */ /* 0x000fe400078ec0ff */
[----:B------:R-:W-:-:S02]  /*d8dc0*/  LOP3.LUT R5, R5, 0xffff, RZ, 0xc0, !PT ;  /* 0x0000ffff05057812 */ /* 0x000fc400078ec0ff */
[----:B------:R-:W-:Y:S02]  /*d8dd0*/  LOP3.LUT R3, R3, 0xffff, RZ, 0xc0, !PT ;  /* 0x0000ffff03037812 */ /* 0x000fe400078ec0ff */
[----:B------:R-:W-:Y:S02]  /*d8de0*/  PRMT R5, R4, 0x3340, R5 ;  /* 0x0000334004057816 */ /* 0x000fe40000000005 */
[----:B------:R-:W-:Y:S01]  /*d8df0*/  PRMT R3, R3, 0x3340, R0 ;  /* 0x0000334003037816 */ /* 0x000fe20000000000 */
[----:B------:R-:W-:Y:S04]  /*d8e00*/  STL [R1+0x582c], R53 ;  /* 0x00582c3501007387 */ /* 0x000fe80000100800 */
[----:B------:R-:W-:Y:S04]  /*d8e10*/  STL [R1+0x90c], R7 ;  /* 0x00090c0701007387 */ /* 0x000fe80000100800 */
[----:B------:R0:W-:Y:S04]  /*d8e20*/  STL [R1+0x56c8], R5 ;  /* 0x0056c80501007387 */ /* 0x0001e80000100800 */
[----:B------:R1:W-:Y:S01]  /*d8e30*/  STL [R1+0x26c], R3 ;  /* 0x00026c0301007387 */ /* 0x0003e20000100800 */
[----:B------:R-:W-:-:S02]  /*d8e40*/  PRMT R4, R40, 0x5410, R39 ;  /* 0x0000541028047816 */ /* 0x000fc40000000027 */
[----:B0-----:R-:W-:Y:S02]  /*d8e50*/  PRMT R5, R51, 0x5410, R50 ;  /* 0x0000541033057816 */ /* 0x001fe40000000032 */
[----:B-1----:R-:W-:Y:S02]  /*d8e60*/  PRMT R3, R42, 0x5410, R41 ;  /* 0x000054102a037816 */ /* 0x002fe40000000029 */
[----:B------:R-:W-:-:S03]  /*d8e70*/  LOP3.LUT R6, R60, 0xffff, RZ, 0xc0, !PT ;  /* 0x0000ffff3c067812 */ /* 0x000fc600078ec0ff */
[----:B------:R0:W-:Y:S01]  /*d8e80*/  STL [R1+0x124], R3 ;  /* 0x0001240301007387 */ /* 0x0001e20000100800 */
[----:B------:R-:W-:-:S03]  /*d8e90*/  LOP3.LUT R7, R57, 0xffff, RZ, 0xc0, !PT ;  /* 0x0000ffff39077812 */ /* 0x000fc600078ec0ff */
[----:B------:R1:W-:Y:S01]  /*d8ea0*/  STL [R1+0x120], R5 ;  /* 0x0001200501007387 */ /* 0x0003e20000100800 */
[----:B0-----:R-:W-:-:S03]  /*d8eb0*/  PRMT R3, R46, 0x5410, R49 ;  /* 0x000054102e037816 */ /* 0x001fc60000000031 */
[----:B------:R0:W-:Y:S01]  /*d8ec0*/  STL [R1+0x12c], R4 ;  /* 0x00012c0401007387 */ /* 0x0001e20000100800 */
[----:B-1----:R-:W-:-:S03]  /*d8ed0*/  LOP3.LUT R5, R52, 0xffff, RZ, 0xc0, !PT ;  /* 0x0000ffff34057812 */ /* 0x002fc600078ec0ff */
[----:B------:R1:W-:Y:S04]  /*d8ee0*/  STL [R1+0x130], R3 ;  /* 0x0001300301007387 */ /* 0x0003e80000100800 */
        /* <DEDUP_REMOVED lines=8> */
[----:B------:R-:W4:Y:S04]  /*d8f70*/  LDL.LU R41, [R1+0x14c] ;  /* 0x00014c0001297983 */ /* 0x000f280000300800 */
[----:B------:R-:W4:Y:S04]  /*d8f80*/  LDL.LU R42, [R1+0x438] ;  /* 0x00043800012a7983 */ /* 0x000f280000300800 */
[----:B------:R0:W-:Y:S04]  /*d8f90*/  STL [R1+0x8ec], R2 ;  /* 0x0008ec0201007387 */ /* 0x0001e80000100800 */
[----:B------:R-:W4:Y:S04]  /*d8fa0*/  LDL.LU R50, [R1+0x13c] ;  /* 0x00013c0001327983 */ /* 0x000f280000300800 */
[----:B------:R-:W4:Y:S04]  /*d8fb0*/  LDL.LU R51, [R1+0x43c] ;  /* 0x00043c0001337983 */ /* 0x000f280000300800 */
[----:B------:R-:W4:Y:S04]  /*d8fc0*/  LDL.LU R39, [R1+0x15c] ;  /* 0x00015c0001277983 */ /* 0x000f280000300800 */
[----:B------:R-:W4:Y:S04]  /*d8fd0*/  LDL.LU R40, [R1+0x260] ;  /* 0x0002600001287983 */ /* 0x000f280000300800 */
[----:B------:R-:W4:Y:S04]  /*d8fe0*/  LDL.LU R49, [R1+0x158] ;  /* 0x0001580001317983 */ /* 0x000f280000300800 */
[----:B------:R-:W4:Y:S01]  /*d8ff0*/  LDL.LU R46, [R1+0x430] ;  /* 0x00043000012e7983 */ /* 0x000f220000300800 */
[----:B------:R-:W-:-:S03]  /*d9000*/  LOP3.LUT R8, R56, 0xffff, RZ, 0xc0, !PT ;  /* 0x0000ffff38087812 */ /* 0x000fc600078ec0ff */
[----:B------:R-:W4:Y:S04]  /*d9010*/  LDL.LU R60, [R1+0x4f5c] ;  /* 0x004f5c00013c7983 */ /* 0x000f280000300800 */
[----:B------:R-:W4:Y:S04]  /*d9020*/  LDL.LU R52, [R1+0x4ec0] ;  /* 0x004ec00001347983 */ /* 0x000f280000300800 */
[----:B------:R-:W4:Y:S04]  /*d9030*/  LDL.LU R57, [R1+0x4f18] ;  /* 0x004f180001397983 */ /* 0x000f280000300800 */
[----:B------:R-:W4:Y:S04]  /*d9040*/  LDL.LU R56, [R1+0x5134] ;  /* 0x0051340001387983 */ /* 0x000f280000300800 */
[----:B0-----:R-:W4:Y:S01]  /*d9050*/  LDL.LU R2, [R1+0x5078] ;  /* 0x0050780001027983 */ /* 0x001f220000300800 */
[----:B------:R-:W-:-:S02]  /*d9060*/  PRMT R3, R4, 0x3340, R0 ;  /* 0x0000334004037816 */ /* 0x000fc40000000000 */
[----:B--2---:R-:W-:-:S04]  /*d9070*/  LOP3.LUT R9, R54, 0xffff, RZ, 0xc0, !PT ;  /* 0x0000ffff36097812 */ /* 0x004fc800078ec0ff */
[----:B------:R-:W-:-:S04]  /*d9080*/  PRMT R11, R8, 0x3340, R9 ;  /* 0x00003340080b7816 */ /* 0x000fc80000000009 */
[----:B------:R-:W-:-:S05]  /*d9090*/  PRMT R11, R11, 0x5410, R3 ;  /* 0x000054100b0b7816 */ /* 0x000fca0000000003 */
[----:B------:R-:W-:Y:S04]  /*d90a0*/  STL [R1+0x8dc], R11 ;  /* 0x0008dc0b01007387 */ /* 0x000fe80000100800 */
[----:B------:R-:W2:Y:S01]  /*d90b0*/  LDL.LU R54, [R1+0x50e8] ;  /* 0x0050e80001367983 */ /* 0x000ea20000300800 */
[----:B------:R-:W-:Y:S02]  /*d90c0*/  SHF.R.U32.HI R8, RZ, 0x8, R8 ;  /* 0x00000008ff087819 */ /* 0x000fe40000011608 */
        /* <DEDUP_REMOVED lines=9> */
[----:B------:R-:W-:Y:S01]  /*d9160*/  STL [R1+0x4ac], R8 ;  /* 0x0004ac0801007387 */ /* 0x000fe20000100800 */
[----:B------:R-:W-:-:S03]  /*d9170*/  SHF.R.U32.HI R4, RZ, 0x8, R4 ;  /* 0x00000008ff047819 */ /* 0x000fc60000011604 */
[----:B------:R0:W-:Y:S01]  /*d9180*/  STL [R1+0x4a8], R3 ;  /* 0x0004a80301007387 */ /* 0x0001e20000100800 */
[----:B------:R-:W-:Y:S02]  /*d9190*/  LOP3.LUT R4, R4, 0xffff, RZ, 0xc0, !PT ;  /* 0x0000ffff04047812 */ /* 0x000fe400078ec0ff */
[----:B0-----:R-:W-:-:S04]  /*d91a0*/  SHF.R.U32.HI R3, RZ, 0x8, R5 ;  /* 0x00000008ff037819 */ /* 0x001fc80000011605 */
[----:B------:R-:W-:-:S04]  /*d91b0*/  LOP3.LUT R3, R3, 0xffff, RZ, 0xc0, !PT ;  /* 0x0000ffff03037812 */ /* 0x000fc800078ec0ff */
[--C-:B------:R-:W-:Y:S02]  /*d91c0*/  PRMT R5, R3, 0x3340, R0.reuse ;  /* 0x0000334003057816 */ /* 0x100fe40000000000 */
[----:B------:R-:W-:Y:S02]  /*d91d0*/  PRMT R3, R4, 0x3340, R0 ;  /* 0x0000334004037816 */ /* 0x000fe40000000000 */
[----:B---3--:R-:W-:-:S05]  /*d91e0*/  PRMT R6, R16, 0x5410, R12 ;  /* 0x0000541010067816 */ /* 0x008fca000000000c */
[----:B------:R-:W-:Y:S04]  /*d91f0*/  STL [R1+0x128], R6 ;  /* 0x0001280601007387 */ /* 0x000fe80000100800 */
[----:B------:R-:W-:Y:S04]  /*d9200*/  STL [R1+0x268], R5 ;  /* 0x0002680501007387 */ /* 0x000fe80000100800 */
[----:B------:R0:W-:Y:S01]  /*d9210*/  STL [R1+0x264], R3 ;  /* 0x0002640301007387 */ /* 0x0001e20000100800 */
[----:B----4-:R-:W-:Y:S02]  /*d9220*/  PRMT R53, R43, 0x5410, R38 ;  /* 0x000054102b357816 */ /* 0x010fe40000000026 */
[----:B------:R-:W-:-:S02]  /*d9230*/  PRMT R4, R51, 0x5410, R50 ;  /* 0x0000541033047816 */ /* 0x000fc40000000032 */
[----:B0-----:R-:W-:-:S03]  /*d9240*/  PRMT R3, R40, 0x5410, R39 ;  /* 0x0000541028037816 */ /* 0x001fc60000000027 */
[----:B------:R-:W-:Y:S04]  /*d9250*/  STL [R1+0x13c], R4 ;  /* 0x00013c0401007387 */ /* 0x000fe80000100800 */
[----:B------:R0:W-:Y:S01]  /*d9260*/  STL [R1+0x15c], R3 ;  /* 0x00015c0301007387 */ /* 0x0001e20000100800 */
[----:B------:R-:W-:-:S03]  /*d9270*/  PRMT R59, R42, 0x5410, R41 ;  /* 0x000054102a3b7816 */ /* 0x000fc60000000029 */
[----:B------:R-:W3:Y:S01]  /*d9280*/  LDL.LU R12, [R1+0x154] ;  /* 0x00015400010c7983 */ /* 0x000ee20000300800 */
[----:B------:R-:W-:-:S03]  /*d9290*/  LOP3.LUT R7, R60, 0xffff, RZ, 0xc0, !PT ;  /* 0x0000ffff3c077812 */ /* 0x000fc600078ec0ff */
[----:B------:R-:W3:Y:S01]  /*d92a0*/  LDL.LU R16, [R1+0x25c] ;  /* 0x00025c0001107983 */ /* 0x000ee20000300800 */
[----:B------:R-:W-:-:S03]  /*d92b0*/  LOP3.LUT R5, R52, 0xffff, RZ, 0xc0, !PT ;  /* 0x0000ffff34057812 */ /* 0x000fc600078ec0ff */
[----:B------:R-:W4:Y:S01]  /*d92c0*/  LDL.LU R38, [R1+0x150] ;  /* 0x0001500001267983 */ /* 0x000f220000300800 */
[----:B------:R-:W-:-:S03]  /*d92d0*/  LOP3.LUT R8, R57, 0xffff, RZ, 0xc0, !PT ;  /* 0x0000ffff39087812 */ /* 0x000fc600078ec0ff */
[----:B------:R-:W4:Y:S01]  /*d92e0*/  LDL.LU R43, [R1+0x42c] ;  /* 0x00042c00012b7983 */ /* 0x000f220000300800 */
[----:B0-----:R-:W-:-:S03]  /*d92f0*/  PRMT R3, R5, 0x3340, R0 ;  /* 0x0000334005037816 */ /* 0x001fc60000000000 */
[----:B------:R-:W4:Y:S01]  /*d9300*/  LDL.LU R41, [R1+0x148] ;  /* 0x0001480001297983 */ /* 0x000f220000300800 */
[----:B------:R-:W-:-:S03]  /*d9310*/  LOP3.LUT R4, R2, 0xffff, RZ, 0xc0, !PT ;  /* 0x0000ffff02047812 */ /* 0x000fc600078ec0ff */
[----:B------:R-:W4:Y:S01]  /*d9320*/  LDL.LU R51, [R1+0x414] ;  /* 0x0004140001337983 */ /* 0x000f220000300800 */
[----:B------:R-:W-:-:S04]  /*d9330*/  PRMT R2, R7, 0x3340, R8 ;  /* 0x0000334007027816 */ /* 0x000fc80000000008 */
[----:B------:R-:W-:Y:S02]  /*d9340*/  PRMT R2, R2, 0x5410, R3 ;  /* 0x0000541002027816 */ /* 0x000fe40000000003 */
[----:B------:R-:W-:-:S03]  /*d9350*/  PRMT R6, R46, 0x5410, R49 ;  /* 0x000054102e067816 */ /* 0x000fc60000000031 */
[----:B------:R0:W-:Y:S04]  /*d9360*/  STL [R1+0x8bc], R2 ;  /* 0x0008bc0201007387 */ /* 0x0001e80000100800 */
[----:B------:R-:W4:Y:S04]  /*d9370*/  LDL.LU R42, [R1+0x144] ;  /* 0x00014400012a7983 */ /* 0x000f280000300800 */
[----:B------:R-:W4:Y:S04]  /*d9380*/  LDL.LU R50, [R1+0x428] ;  /* 0x0004280001327983 */ /* 0x000f280000300800 */
[----:B------:R-:W4:Y:S04]  /*d9390*/  LDL.LU R39, [R1+0x140] ;  /* 0x0001400001277983 */ /* 0x000f280000300800 */
[----:B------:R-:W4:Y:S01]  /*d93a0*/  LDL.LU R49, [R1+0x3fc] ;  /* 0x0003fc0001317983 */ /* 0x000f220000300800 */
[----:B------:R-:W-:-:S03]  /*d93b0*/  LOP3.LUT R9, R56, 0xffff, RZ, 0xc0, !PT ;  /* 0x0000ffff38097812 */ /* 0x000fc600078ec0ff */
[----:B------:R-:W4:Y:S04]  /*d93c0*/  LDL.LU R40, [R1+0x138] ;  /* 0x0001380001287983 */ /* 0x000f280000300800 */
[----:B------:R-:W4:Y:S04]  /*d93d0*/  LDL.LU R46, [R1+0x404] ;  /* 0x00040400012e7983 */ /* 0x000f280000300800 */
[----:B0-----:R-:W4:Y:S04]  /*d93e0*/  LDL.LU R2, [R1+0x5148] ;  /* 0x0051480001027983 */ /* 0x001f280000300800 */
[----:B------:R-:W4:Y:S01]  /*d93f0*/  LDL.LU R60, [R1+0x5098] ;  /* 0x00509800013c7983 */ /* 0x000f220000300800 */
[----:B------:R-:W-:-:S03]  /*d9400*/  PRMT R3, R4, 0x3340, R0 ;  /* 0x0000334004037816 */ /* 0x000fc60000000000 */
[----:B------:R-:W4:Y:S04]  /*d9410*/  LDL.LU R52, [R1+0x50f4] ;  /* 0x0050f40001347983 */ /* 0x000f280000300800 */
[----:B------:R-:W4:Y:S01]  /*d9420*/  LDL.LU R57, [R1+0x4f90] ;  /* 0x004f900001397983 */ /* 0x000f220000300800 */
[----:B--2---:R-:W-:-:S03]  /*d9430*/  LOP3.LUT R11, R54, 0xffff, RZ, 0xc0, !PT ;  /* 0x0000ffff360b7812 */ /* 0x004fc600078ec0ff */
[----:B------:R-:W2:Y:S01]  /*d9440*/  LDL.LU R54, [R1+0x4ee4] ;  /* 0x004ee40001367983 */ /* 0x000ea20000300800 */
        /* <DEDUP_REMOVED lines=22> */
[----:B---3--:R-:W-:Y:S02]  /*d95b0*/  PRMT R8, R16, 0x5410, R12 ;  /* 0x0000541010087816 */ /* 0x008fe4000000000c */
[----:B----4-:R-:W-:-:S03]  /*d95c0*/  PRMT R7, R43, 0x5410, R38 ;  /* 0x000054102b077816 */ /* 0x010fc60000000026 */
[----:B------:R-:W-:Y:S04]  /*d95d0*/  STL [R1+0x170], R8 ;  /* 0x0001700801007387 */ /* 0x000fe80000100800 */
[----:B------:R0:W-:Y:S01]  /*d95e0*/  STL [R1+0x174], R7 ;  /* 0x0001740701007387 */ /* 0x0001e20000100800 */
[----:B------:R-:W-:-:S03]  /*d95f0*/  PRMT R51, R51, 0x5410, R41 ;  /* 0x0000541033337816 */ /* 0x000fc60000000029 */
[----:B------:R-:W-:Y:S04]  /*d9600*/  STL [R1+0x260], R5 ;  /* 0x0002600501007387 */ /* 0x000fe80000100800 */
[----:B------:R1:W-:Y:S04]  /*d9610*/  STL [R1+0x25c], R3 ;  /* 0x00025c0301007387 */ /* 0x0003e80000100800 */
[----:B------:R-:W3:Y:S01]  /*d9620*/  LDL.LU R41, [R1+0x118] ;  /* 0x0001180001297983 */ /* 0x000ee20000300800 */
[----:B------:R-:W-:Y:S02]  /*d9630*/  PRMT R47, R50, 0x5410, R42 ;  /* 0x00005410322f7816 */ /* 0x000fe4000000002a */
[----:B------:R-:W-:-:S02]  /*d9640*/  PRMT R49, R49, 0x5410, R39 ;  /* 0x0000541031317816 */ /* 0x000fc40000000027 */
[----:B------:R-:W-:Y:S02]  /*d9650*/  PRMT R46, R46, 0x5410, R40 ;  /* 0x000054102e2e7816 */ /* 0x000fe40000000028 */
[----:B------:R-:W-:Y:S02]  /*d9660*/  LOP3.LUT R9, R60, 0xffff, RZ, 0xc0, !PT ;  /* 0x0000ffff3c097812 */ /* 0x000fe400078ec0ff */
[----:B0-----:R-:W-:Y:S02]  /*d9670*/  LOP3.LUT R7, R57, 0xffff, RZ, 0xc0, !PT ;  /* 0x0000ffff39077812 */ /* 0x001fe400078ec0ff */
[----:B------:R-:W3:Y:S04]  /*d9680*/  LDL.LU R57, [R1+0x3f8] ;  /* 0x0003f80001397983 */ /* 0x000ee80000300800 */
[----:B------:R-:W4:Y:S04]  /*d9690*/  LDL.LU R42, [R1+0x10c] ;  /* 0x00010c00012a7983 */ /* 0x000f280000300800 */
[----:B------:R-:W4:Y:S01]  /*d96a0*/  LDL.LU R60, [R1+0x258] ;  /* 0x00025800013c7983 */ /* 0x000f220000300800 */
[----:B------:R-:W-:-:S03]  /*d96b0*/  LOP3.LUT R2, R2, 0xffff, RZ, 0xc0, !PT ;  /* 0x0000ffff02027812 */ /* 0x000fc600078ec0ff */
[----:B------:R-:W4:Y:S01]  /*d96c0*/  LDL.LU R50, [R1+0x108] ;  /* 0x0001080001327983 */ /* 0x000f220000300800 */
[----:B------:R-:W-:-:S03]  /*d96d0*/  LOP3.LUT R4, R52, 0xffff, RZ, 0xc0, !PT ;  /* 0x0000ffff34047812 */ /* 0x000fc600078ec0ff */
[----:B------:R-:W4:Y:S04]  /*d96e0*/  LDL.LU R39, [R1+0x512c] ;  /* 0x00512c0001277983 */ /* 0x000f280000300800 */
[----:B------:R-:W4:Y:S01]  /*d96f0*/  LDL.LU R40, [R1+0x506c] ;  /* 0x00506c0001287983 */ /* 0x000f220000300800 */
[----:B-1----:R-:W-:Y:S02]  /*d9700*/  PRMT R3, R9, 0x3340, R0 ;  /* 0x0000334009037816 */ /* 0x002fe40000000000 */
[----:B------:R-:W-:-:S04]  /*d9710*/  PRMT R11, R2, 0x3340, R4 ;  /* 0x00003340020b7816 */ /* 0x000fc80000000004 */
[----:B------:R-:W-:Y:S02]  /*d9720*/  PRMT R12, R11, 0x5410, R3 ;  /* 0x000054100b0c7816 */ /* 0x000fe40000000003 */
[----:B------:R-:W-:Y:S02]  /*d9730*/  SHF.R.U32.HI R2, RZ, 0x8, R2 ;  /* 0x00000008ff027819 */ /* 0x000fe40000011602 */
[----:B------:R-:W-:Y:S02]  /*d9740*/  SHF.R.U32.HI R4, RZ, 0x8, R4 ;  /* 0x00000008ff047819 */ /* 0x000fe40000011604 */
[----:B------:R-:W-:Y:S02]  /*d9750*/  LOP3.LUT R2, R2, 0xffff, RZ, 0xc0, !PT ;  /* 0x0000ffff02027812 */ /* 0x000fe400078ec0ff */
[----:B------:R-:W-:-:S04]  /*d9760*/  LOP3.LUT R4, R4, 0xffff, RZ, 0xc0, !PT ;  /* 0x0000ffff04047812 */ /* 0x000fc800078ec0ff */
[----:B------:R-:W-:Y:S02]  /*d9770*/  PRMT R2, R2, 0x3340, R4 ;  /* 0x0000334002027816 */ /* 0x000fe40000000004 */
[----:B--2---:R-:W-:Y:S02]  /*d9780*/  LOP3.LUT R5, R54, 0xffff, RZ, 0xc0, !PT ;  /* 0x0000ffff36057812 */ /* 0x004fe400078ec0ff */
[----:B------:R-:W2:Y:S02]  /*d9790*/  LDL.LU R54, [R1+0x50e4] ;  /* 0x0050e40001367983 */ /* 0x000ea40000300800 */
[----:B------:R-:W-:Y:S02]  /*d97a0*/  PRMT R3, R5, 0x3340, R0 ;  /* 0x0000334005037816 */ /* 0x000fe40000000000 */
[----:B------:R-:W-:-:S04]  /*d97b0*/  LOP3.LUT R8, R56, 0xffff, RZ, 0xc0, !PT ;  /* 0x0000ffff38087812 */ /* 0x000fc800078ec0ff */
[--C-:B------:R-:W-:Y:S02]  /*d97c0*/  PRMT R11, R7, 0x3340, R8.reuse ;  /* 0x00003340070b7816 */ /* 0x100fe40000000008 */
[----:B------:R-:W-:Y:S02]  /*d97d0*/  SHF.R.U32.HI R7, RZ, 0x8, R7 ;  /* 0x00000008ff077819 */ /* 0x000fe40000011607 */
[----:B------:R-:W-:Y:S02]  /*d97e0*/  PRMT R11, R11, 0x5410, R3 ;  /* 0x000054100b0b7816 */ /* 0x000fe40000000003 */
[----:B------:R-:W-:Y:S02]  /*d97f0*/  SHF.R.U32.HI R3, RZ, 0x8, R8 ;  /* 0x00000008ff037819 */ /* 0x000fe40000011608 */
[----:B------:R-:W-:Y:S02]  /*d9800*/  LOP3.LUT R7, R7, 0xffff, RZ, 0xc0, !PT ;  /* 0x0000ffff07077812 */ /* 0x000fe400078ec0ff */
[----:B------:R-:W-:Y:S01]  /*d9810*/  LOP3.LUT R3, R3, 0xffff, RZ, 0xc0, !PT ;  /* 0x0000ffff03037812 */ /* 0x000fe200078ec0ff */
[----:B------:R-:W-:Y:S03]  /*d9820*/  STL [R1+0x56c], R12 ;  /* 0x00056c0c01007387 */ /* 0x000fe60000100800 */
[----:B------:R-:W-:Y:S01]  /*d9830*/  PRMT R45, R7, 0x3340, R3 ;  /* 0x00003340072d7816 */ /* 0x000fe20000000003 */
[----:B------:R0:W-:Y:S04]  /*d9840*/  STL [R1+0x87c], R11 ;  /* 0x00087c0b01007387 */ /* 0x0001e80000100800 */
[----:B------:R-:W-:Y:S04]  /*d9850*/  STL [R1+0x56cc], R45 ;  /* 0x0056cc2d01007387 */ /* 0x000fe80000100800 */
[----:B------:R-:W2:Y:S04]  /*d9860*/  LDL.LU R37, [R1+0xfc] ;  /* 0x0000fc0001257983 */ /* 0x000ea80000300800 */
[----:B------:R-:W2:Y:S04]  /*d9870*/  LDL.LU R56, [R1+0x3e8] ;  /* 0x0003e80001387983 */ /* 0x000ea80000300800 */
[----:B------:R1:W-:Y:S04]  /*d9880*/  STL [R1+0x49c], R2 ;  /* 0x00049c0201007387 */ /* 0x0003e80000100800 */
[----:B0-----:R-:W2:Y:S04]  /*d9890*/  LDL.LU R11, [R1+0xe8] ;  /* 0x0000e800010b7983 */ /* 0x001ea80000300800 */
[----:B------:R-:W2:Y:S04]  /*d98a0*/  LDL.LU R52, [R1+0x3f0] ;  /* 0x0003f00001347983 */ /* 0x000ea80000300800 */
[----:B-1----:R-:W2:Y:S04]  /*d98b0*/  LDL.LU R2, [R1+0xe4] ;  /* 0x0000e40001027983 */ /* 0x002ea80000300800 */
[----:B------:R-:W2:Y:S04]  /*d98c0*/  LDL.LU R7, [R1+0x5290] ;  /* 0x0052900001077983 */ /* 0x000ea80000300800 */
[----:B------:R-:W2:Y:S04]  /*d98d0*/  LDL.LU R12, [R1+0x5220] ;  /* 0x00522000010c7983 */ /* 0x000ea80000300800 */
[----:B------:R-:W2:Y:S01]  /*d98e0*/  LDL.LU R16, [R1+0x5230] ;  /* 0x0052300001107983 */ /* 0x000ea20000300800 */
[----:B---3--:R-:W-:-:S02]  /*d98f0*/  PRMT R57, R57, 0x5410, R41 ;  /* 0x0000541039397816 */ /* 0x008fc40000000029 */
[----:B----4-:R-:W-:Y:S02]  /*d9900*/  LOP3.LUT R8, R39, 0xffff, RZ, 0xc0, !PT ;  /* 0x0000ffff27087812 */ /* 0x010fe400078ec0ff */
[----:B------:R-:W-:-:S04]  /*d9910*/  LOP3.LUT R4, R40, 0xffff, RZ, 0xc0, !PT ;  /* 0x0000ffff28047812 */ /* 0x000fc800078ec0ff */
[----:B------:R-:W-:Y:S02]  /*d9920*/  PRMT R3, R4, 0x3340, R0 ;  /* 0x0000334004037816 */ /* 0x000fe40000000000 */
[----:B------:R-:W-:Y:S02]  /*d9930*/  PRMT R60, R60, 0x5410, R42 ;  /* 0x000054103c3c7816 */ /* 0x000fe4000000002a */
[----:B------:R-:W-:Y:S02]  /*d9940*/  PRMT R48, R48, 0x5410, R50 ;  /* 0x0000541030307816 */ /* 0x000fe40000000032 */
[----:B------:R-:W-:-:S04]  /*d9950*/  SHF.R.U32.HI R4, RZ, 0x8, R4 ;  /* 0x00000008ff047819 */ /* 0x000fc80000011604 */
[----:B------:R-:W-:Y:S02]  /*d9960*/  LOP3.LUT R4, R4, 0xffff, RZ, 0xc0, !PT ;  /* 0x0000ffff04047812 */ /* 0x000fe400078ec0ff */
[----:B--2---:R-:W-:-:S04]  /*d9970*/  LOP3.LUT R13, R54, 0xffff, RZ, 0xc0, !PT ;  /* 0x0000ffff360d7812 */ /* 0x004fc800078ec0ff */
[----:B------:R-:W-:-:S04]  /*d9980*/  PRMT R15, R8, 0x3340, R13 ;  /* 0x00003340080f7816 */ /* 0x000fc8000000000d */
[----:B------:R-:W-:-:S05]  /*d9990*/  PRMT R15, R15, 0x5410, R3 ;  /* 0x000054100f0f7816 */ /* 0x000fca0000000003 */
[----:B------:R-:W-:Y:S04]  /*d99a0*/  STL [R1+0x568], R15 ;  /* 0x0005680f01007387 */ /* 0x000fe80000100800 */
[----:B------:R-:W2:Y:S04]  /*d99b0*/  LDL.LU R38, [R1+0xe0] ;  /* 0x0000e00001267983 */ /* 0x000ea80000300800 */
[----:B------:R-:W3:Y:S01]  /*d99c0*/  LDL.LU R43, [R1+0xdc] ;  /* 0x0000dc00012b7983 */ /* 0x000ee20000300800 */
[----:B------:R-:W-:-:S03]  /*d99d0*/  SHF.R.U32.HI R8, RZ, 0x8, R8 ;  /* 0x00000008ff087819 */ /* 0x000fc60000011608 */
[----:B------:R-:W3:Y:S01]  /*d99e0*/  LDL.LU R54, [R1+0x3c8] ;  /* 0x0003c80001367983 */ /* 0x000ee20000300800 */
[----:B------:R-:W-:-:S03]  /*d99f0*/  SHF.R.U32.HI R3, RZ, 0x8, R13 ;  /* 0x00000008ff037819 */ /* 0x000fc6000001160d */
[----:B------:R-:W4:Y:S04]  /*d9a00*/  LDL.LU R41, [R1+0xd4] ;  /* 0x0000d40001297983 */ /* 0x000f280000300800 */
[----:B------:R-:W4:Y:S04]  /*d9a10*/  LDL.LU R42, [R1+0x3e0] ;  /* 0x0003e000012a7983 */ /* 0x000f280000300800 */
[----:B------:R-:W2:Y:S01]  /*d9a20*/  LDL.LU R50, [R1+0x52a0] ;  /* 0x0052a00001327983 */ /* 0x000ea20000300800 */
[----:B------:R-:W-:-:S03]  /*d9a30*/  LOP3.LUT R8, R8, 0xffff, RZ, 0xc0, !PT ;  /* 0x0000ffff08087812 */ /* 0x000fc600078ec0ff */
[----:B------:R-:W3:Y:S01]  /*d9a40*/  LDL.LU R39, [R1+0x5234] ;  /* 0x0052340001277983 */ /* 0x000ee20000300800 */
[----:B------:R-:W-:-:S03]  /*d9a50*/  LOP3.LUT R3, R3, 0xffff, RZ, 0xc0, !PT ;  /* 0x0000ffff03037812 */ /* 0x000fc600078ec0ff */
[----:B------:R-:W3:Y:S01]  /*d9a60*/  LDL.LU R40, [R1+0x5244] ;  /* 0x0052440001287983 */ /* 0x000ee20000300800 */
[----:B------:R-:W-:Y:S02]  /*d9a70*/  PRMT R8, R8, 0x3340, R3 ;  /* 0x0000334008087816 */ /* 0x000fe40000000003 */
[----:B------:R-:W-:-:S03]  /*d9a80*/  PRMT R3, R4, 0x3340, R0 ;  /* 0x0000334004037816 */ /* 0x000fc60000000000 */
[----:B------:R0:W-:Y:S04]  /*d9a90*/  STL [R1+0x494], R8 ;  /* 0x0004940801007387 */ /* 0x0001e80000100800 */
[----:B------:R1:W-:Y:S01]  /*d9aa0*/  STL [R1+0x258], R3 ;  /* 0x0002580301007387 */ /* 0x0003e20000100800 */
[----:B------:R-:W-:-:S03]  /*d9ab0*/  PRMT R2, R44, 0x5410, R2 ;  /* 0x000054102c027816 */ /* 0x000fc60000000002 */
[----:B------:R-:W3:Y:S01]  /*d9ac0*/  LDL.LU R44, [R1+0x5884] ;  /* 0x00588400012c7983 */ /* 0x000ee20000300800 */
[----:B------:R-:W-:Y:S02]  /*d9ad0*/  LOP3.LUT R4, R7, 0xffff, RZ, 0xc0, !PT ;  /* 0x0000ffff07047812 */ /* 0x000fe400078ec0ff */
[----:B0-----:R-:W-:Y:S02]  /*d9ae0*/  LOP3.LUT R8, R12, 0xffff, RZ, 0xc0, !PT ;  /* 0x0000ffff0c087812 */ /* 0x001fe400078ec0ff */
[----:B------:R-:W-:Y:S02]  /*d9af0*/  LOP3.LUT R7, R16, 0xffff, RZ, 0xc0, !PT ;  /* 0x0000ffff10077812 */ /* 0x000fe400078ec0ff */
[----:B------:R-:W-:Y:S02]  /*d9b00*/  PRMT R52, R52, 0x5410, R11 ;  /* 0x0000541034347816 */ /* 0x000fe4000000000b */
[----:B-1----:R-:W-:Y:S02]  /*d9b10*/  PRMT R3, R8, 0x3340, R0 ;  /* 0x0000334008037816 */ /* 0x002fe40000000000 */
[----:B------:R-:W-:-:S04]  /*d9b20*/  PRMT R11, R4, 0x3340, R7 ;  /* 0x00003340040b7816 */ /* 0x000fc80000000007 */
[----:B------:R-:W-:Y:S02]  /*d9b30*/  PRMT R11, R11, 0x5410, R3 ;  /* 0x000054100b0b7816 */ /* 0x000fe40000000003 */
[----:B------:R-:W-:Y:S02]  /*d9b40*/  SHF.R.U32.HI R3, RZ, 0x8, R9 ;  /* 0x00000008ff037819 */ /* 0x000fe40000011609 */
[----:B------:R-:W-:Y:S02]  /*d9b50*/  SHF.R.U32.HI R4, RZ, 0x8, R4 ;  /* 0x00000008ff047819 */ /* 0x000fe40000011604 */
[----:B------:R-:W-:Y:S02]  /*d9b60*/  SHF.R.U32.HI R7, RZ, 0x8, R7 ;  /* 0x00000008ff077819 */ /* 0x000fe40000011607 */
[----:B------:R-:W-:Y:S02]  /*d9b70*/  LOP3.LUT R3, R3, 0xffff, RZ, 0xc0, !PT ;  /* 0x0000ffff03037812 */ /* 0x000fe400078ec0ff */
[----:B------:R-:W-:-:S02]  /*d9b80*/  LOP3.LUT R4, R4, 0xffff, RZ, 0xc0, !PT ;  /* 0x0000ffff04047812 */ /* 0x000fc400078ec0ff */
[----:B------:R-:W-:Y:S02]  /*d9b90*/  LOP3.LUT R7, R7, 0xffff, RZ, 0xc0, !PT ;  /* 0x0000ffff07077812 */ /* 0x000fe400078ec0ff */
[----:B------:R-:W-:Y:S02]  /*d9ba0*/  PRMT R9, R3, 0x3340, R0 ;  /* 0x0000334003097816 */ /* 0x000fe40000000000 */
[----:B------:R-:W-:Y:S01]  /*d9bb0*/  PRMT R3, R4, 0x3340, R7 ;  /* 0x0000334004037816 */ /* 0x000fe20000000007 */
[----:B------:R0:W-:Y:S04]  /*d9bc0*/  STL [R1+0x564], R11 ;  /* 0x0005640b01007387 */ /* 0x0001e80000100800 */
[----:B------:R-:W-:Y:S01]  /*d9bd0*/  STL [R1+0x254], R9 ;  /* 0x0002540901007387 */ /* 0x000fe20000100800 */
[----:B------:R-:W-:-:S03]  /*d9be0*/  PRMT R56, R56, 0x5410, R37 ;  /* 0x0000541038387816 */ /* 0x000fc60000000025 */
[----:B------:R-:W3:Y:S04]  /*d9bf0*/  LDL.LU R13, [R1+0xc4] ;  /* 0x0000c400010d7983 */ /* 0x000ee80000300800 */
[----:B------:R4:W-:Y:S04]  /*d9c00*/  STL [R1+0x490], R3 ;  /* 0x0004900301007387 */ /* 0x0009e80000100800 */
[----:B------:R-:W3:Y:S04]  /*d9c10*/  LDL.LU R35, [R1+0xbc] ;  /* 0x0000bc0001237983 */ /* 0x000ee80000300800 */
[----:B------:R-:W3:Y:S04]  /*d9c20*/  LDL.LU R36, [R1+0xb0] ;  /* 0x0000b00001247983 */ /* 0x000ee80000300800 */
[----:B------:R-:W3:Y:S04]  /*d9c30*/  LDL.LU R37, [R1+0x526c] ;  /* 0x00526c0001257983 */ /* 0x000ee80000300800 */
[----:B0-----:R-:W3:Y:S04]  /*d9c40*/  LDL.LU R11, [R1+0x5200] ;  /* 0x00520000010b7983 */ /* 0x001ee80000300800 */
[----:B------:R-:W3:Y:S01]  /*d9c50*/  LDL.LU R7, [R1+0x5218] ;  /* 0x0052180001077983 */ /* 0x000ee20000300800 */
[----:B----4-:R-:W-:-:S02]  /*d9c60*/  PRMT R3, R42, 0x5410, R41 ;  /* 0x000054102a037816 */ /* 0x010fc40000000029 */
[----:B--2---:R-:W-:-:S03]  /*d9c70*/  LOP3.LUT R9, R50, 0xffff, RZ, 0xc0, !PT ;  /* 0x0000ffff32097812 */ /* 0x004fc600078ec0ff */
[----:B------:R0:W-:Y:S01]  /*d9c80*/  STL [R1+0x7cc], R3 ;  /* 0x0007cc0301007387 */ /* 0x0001e20000100800 */
[----:B---3--:R-:W-:Y:S02]  /*d9c90*/  LOP3.LUT R4, R39, 0xffff, RZ, 0xc0, !PT ;  /* 0x0000ffff27047812 */ /* 0x008fe400078ec0ff */
[----:B------:R-:W-:Y:S02]  /*d9ca0*/  LOP3.LUT R15, R40, 0xffff, RZ, 0xc0, !PT ;  /* 0x0000ffff280f7812 */ /* 0x000fe400078ec0ff */
[----:B0-----:R-:W-:Y:S02]  /*d9cb0*/  PRMT R3, R4, 0x3340, R0 ;  /* 0x0000334004037816 */ /* 0x001fe40000000000 */
[----:B------:R-:W-:-:S04]  /*d9cc0*/  PRMT R12, R9, 0x3340, R15 ;  /* 0x00003340090c7816 */ /* 0x000fc8000000000f */
[----:B------:R-:W-:Y:S02]  /*d9cd0*/  PRMT R3, R12, 0x5410, R3 ;  /* 0x000054100c037816 */ /* 0x000fe40000000003 */
[----:B------:R-:W2:Y:S01]  /*d9ce0*/  LDL.LU R12, [R1+0xa8] ;  /* 0x0000a800010c7983 */ /* 0x000ea20000300800 */
[----:B------:R-:W-:-:S03]  /*d9cf0*/  PRMT R54, R54, 0x5410, R43 ;  /* 0x0000541036367816 */ /* 0x000fc6000000002b */
[----:B------:R-:W2:Y:S01]  /*d9d00*/  LDL.LU R16, [R1+0x33c] ;  /* 0x00033c0001107983 */ /* 0x000ea20000300800 */
[----:B------:R-:W-:-:S03]  /*d9d10*/  PRMT R44, R44, 0x5410, R38 ;  /* 0x000054102c2c7816 */ /* 0x000fc60000000026 */
[----:B------:R0:W-:Y:S04]  /*d9d20*/  STL [R1+0x560], R3 ;  /* 0x0005600301007387 */ /* 0x0001e80000100800 */
[----:B------:R-:W3:Y:S04]  /*d9d30*/  LDL.LU R38, [R1+0x9c] ;  /* 0x00009c0001267983 */ /* 0x000ee80000300800 */
[----:B------:R-:W3:Y:S04]  /*d9d40*/  LDL.LU R43, [R1+0x248] ;  /* 0x00024800012b7983 */ /* 0x000ee80000300800 */
[----:B------:R-:W4:Y:S04]  /*d9d50*/  LDL.LU R41, [R1+0x98] ;  /* 0x0000980001297983 */ /* 0x000f280000300800 */
[----:B------:R-:W4:Y:S04]  /*d9d60*/  LDL.LU R42, [R1+0x338] ;  /* 0x00033800012a7983 */ /* 0x000f280000300800 */
[----:B------:R-:W4:Y:S04]  /*d9d70*/  LDL.LU R50, [R1+0x528c] ;  /* 0x00528c0001327983 */ /* 0x000f280000300800 */
[----:B------:R-:W4:Y:S04]  /*d9d80*/  LDL.LU R39, [R1+0x5214] ;  /* 0x0052140001277983 */ /* 0x000f280000300800 */
[----:B------:R-:W4:Y:S01]  /*d9d90*/  LDL.LU R40, [R1+0x5224] ;  /* 0x0052240001287983 */ /* 0x000f220000300800 */
[----:B------:R-:W-:-:S02]  /*d9da0*/  SHF.R.U32.HI R9, RZ, 0x8, R9 ;  /* 0x00000008ff097819 */ /* 0x000fc40000011609 */
[----:B0-----:R-:W-:Y:S02]  /*d9db0*/  SHF.R.U32.HI R3, RZ, 0x8, R15 ;  /* 0x00000008ff037819 */ /* 0x001fe4000001160f */
        /* <DEDUP_REMOVED lines=8> */
[----:B------:R-:W-:Y:S02]  /*d9e40*/  LOP3.LUT R4, R37, 0xffff, RZ, 0xc0, !PT ;  /* 0x0000ffff25047812 */ /* 0x000fe400078ec0ff */
[----:B------:R-:W-:Y:S02]  /*d9e50*/  LOP3.LUT R11, R11, 0xffff, RZ, 0xc0, !PT ;  /* 0x0000ffff0b0b7812 */ /* 0x000fe400078ec0ff */
[----:B------:R-:W-:Y:S02]  /*d9e60*/  LOP3.LUT R7, R7, 0xffff, RZ, 0xc0, !PT ;  /* 0x0000ffff07077812 */ /* 0x000fe400078ec0ff */
[----:B0-----:R-:W-:-:S02]  /*d9e70*/  PRMT R3, R11, 0x3340, R0 ;  /* 0x000033400b037816 */ /* 0x001fc40000000000 */
[----:B------:R-:W-:Y:S02]  /*d9e80*/  PRMT R9, R4, 0x3340, R7 ;  /* 0x0000334004097816 */ /* 0x000fe40000000007 */
[----:B------:R-:W-:Y:S02]  /*d9e90*/  SHF.R.U32.HI R4, RZ, 0x8, R4 ;  /* 0x00000008ff047819 */ /* 0x000fe40000011604 */
[----:B------:R-:W-:Y:S02]  /*d9ea0*/  PRMT R9, R9, 0x5410, R3 ;  /* 0x0000541009097816 */ /* 0x000fe40000000003 */
[----:B------:R-:W-:Y:S02]  /*d9eb0*/  SHF.R.U32.HI R3, RZ, 0x8, R8 ;  /* 0x00000008ff037819 */ /* 0x000fe40000011608 */
[----:B------:R-:W-:Y:S02]  /*d9ec0*/  SHF.R.U32.HI R7, RZ, 0x8, R7 ;  /* 0x00000008ff077819 */ /* 0x000fe40000011607 */
[----:B------:R-:W-:-:S02]  /*d9ed0*/  LOP3.LUT R3, R3, 0xffff, RZ, 0xc0, !PT ;  /* 0x0000ffff03037812 */ /* 0x000fc400078ec0ff */
[----:B------:R-:W-:Y:S02]  /*d9ee0*/  LOP3.LUT R4, R4, 0xffff, RZ, 0xc0, !PT ;  /* 0x0000ffff04047812 */ /* 0x000fe400078ec0ff */
[----:B------:R-:W-:Y:S02]  /*d9ef0*/  LOP3.LUT R7, R7, 0xffff, RZ, 0xc0, !PT ;  /* 0x0000ffff07077812 */ /* 0x000fe400078ec0ff */
[----:B------:R-:W-:Y:S02]  /*d9f00*/  PRMT R8, R3, 0x3340, R0 ;  /* 0x0000334003087816 */ /* 0x000fe40000000000 */
[----:B------:R-:W-:Y:S01]  /*d9f10*/  PRMT R3, R4, 0x3340, R7 ;  /* 0x0000334004037816 */ /* 0x000fe20000000007 */
[----:B------:R-:W-:Y:S04]  /*d9f20*/  STL [R1+0x55c], R9 ;  /* 0x00055c0901007387 */ /* 0x000fe80000100800 */
[----:B------:R-:W-:Y:S04]  /*d9f30*/  STL [R1+0x24c], R8 ;  /* 0x00024c0801007387 */ /* 0x000fe80000100800 */
[----:B------:R4:W-:Y:S01]  /*d9f40*/  STL [R1+0x478], R3 ;  /* 0x0004780301007387 */ /* 0x0009e20000100800 */
[----:B--2---:R-:W-:-:S05]  /*d9f50*/  PRMT R7, R16, 0x5410, R12 ;  /* 0x0000541010077816 */ /* 0x004fca000000000c */
[----:B------:R-:W-:Y:S01]  /*d9f60*/  STL [R1+0x20c], R7 ;  /* 0x00020c0701007387 */ /* 0x000fe20000100800 */
[----:B---3--:R-:W-:Y:S02]  /*d9f70*/  PRMT R4, R43, 0x5410, R38 ;  /* 0x000054102b047816 */ /* 0x008fe40000000026 */
[----:B----4-:R-:W-:-:S03]  /*d9f80*/  PRMT R3, R42, 0x5410, R41 ;  /* 0x000054102a037816 */ /* 0x010fc60000000029 */
[----:B------:R0:W-:Y:S04]  /*d9f90*/  STL [R1+0x9c], R4 ;  /* 0x00009c0401007387 */ /* 0x0001e80000100800 */
[----:B------:R1:W-:Y:S01]  /*d9fa0*/  STL [R1+0x210], R3 ;  /* 0x0002100301007387 */ /* 0x0003e20000100800 */
[----:B------:R-:W-:-:S03]  /*d9fb0*/  LOP3.LUT R8, R50, 0xffff, RZ, 0xc0, !PT ;  /* 0x0000ffff32087812 */ /* 0x000fc600078ec0ff */
[----:B------:R-:W2:Y:S04]  /*d9fc0*/  LDL.LU R45, [R1+0x334] ;  /* 0x00033400012d7983 */ /* 0x000ea80000300800 */
[----:B0-----:R-:W3:Y:S04]  /*d9fd0*/  LDL.LU R4, [R1+0x7c] ;  /* 0x00007c0001047983 */ /* 0x001ee80000300800 */
[----:B------:R-:W3:Y:S01]  /*d9fe0*/  LDL.LU R50, [R1+0x244] ;  /* 0x0002440001327983 */ /* 0x000ee20000300800 */
[----:B------:R-:W-:Y:S02]  /*d9ff0*/  LOP3.LUT R25, R39, 0xffff, RZ, 0xc0, !PT ;  /* 0x0000ffff27197812 */ /* 0x000fe400078ec0ff */
[----:B------:R-:W-:Y:S01]  /*da000*/  LOP3.LUT R9, R40, 0xffff, RZ, 0xc0, !PT ;  /* 0x0000ffff28097812 */ /* 0x000fe200078ec0ff */
[----:B------:R-:W4:Y:S01]  /*da010*/  LDL.LU R26, [R1+0x70] ;  /* 0x00007000011a7983 */ /* 0x000f220000300800 */
[----:B-1----:R-:W-:-:S02]  /*da020*/  PRMT R3, R25, 0x3340, R0 ;  /* 0x0000334019037816 */ /* 0x002fc40000000000 */
[----:B------:R-:W-:Y:S01]  /*da030*/  PRMT R12, R8, 0x3340, R9 ;  /* 0x00003340080c7816 */ /* 0x000fe20000000009 */
[----:B------:R-:W4:Y:S03]  /*da040*/  LDL.LU R27, [R1+0x330] ;  /* 0x00033000011b7983 */ /* 0x000f260000300800 */
[----:B------:R-:W-:Y:S01]  /*da050*/  PRMT R12, R12, 0x5410, R3 ;  /* 0x000054100c0c7816 */ /* 0x000fe20000000003 */
[----:B------:R-:W4:Y:S01]  /*da060*/  LDL.LU R15, [R1+0x5170] ;  /* 0x00517000010f7983 */ /* 0x000f220000300800 */
[----:B------:R-:W-:-:S03]  /*da070*/  PRMT R55, R55, 0x5410, R13 ;  /* 0x0000541037377816 */ /* 0x000fc6000000000d */
[----:B------:R-:W2:Y:S01]  /*da080*/  LDL.LU R7, [R1+0x50c4] ;  /* 0x0050c40001077983 */ /* 0x000ea20000300800 */
[----:B------:R-:W-:-:S03]  /*da090*/  PRMT R61, R61, 0x5410, R35 ;  /* 0x000054103d3d7816 */ /* 0x000fc60000000023 */
[----:B------:R-:W4:Y:S01]  /*da0a0*/  LDL.LU R31, [R1+0x5114] ;  /* 0x00511400011f7983 */ /* 0x000f220000300800 */
[----:B------:R-:W-:-:S03]  /*da0b0*/  SHF.R.U32.HI R3, RZ, 0x8, R11 ;  /* 0x00000008ff037819 */ /* 0x000fc6000001160b */
[----:B------:R0:W-:Y:S01]  /*da0c0*/  STL [R1+0x554], R12 ;  /* 0x0005540c01007387 */ /* 0x0001e20000100800 */
[----:B------:R-:W-:-:S03]  /*da0d0*/  PRMT R58, R58, 0x5410, R36 ;  /* 0x000054103a3a7816 */ /* 0x000fc60000000024 */
[----:B------:R-:W4:Y:S01]  /*da0e0*/  LDL.LU R13, [R1+0x64] ;  /* 0x00006400010d7983 */ /* 0x000f220000300800 */
[----:B------:R-:W-:-:S03]  /*da0f0*/  LOP3.LUT R3, R3, 0xffff, RZ, 0xc0, !PT ;  /* 0x0000ffff03037812 */ /* 0x000fc600078ec0ff */
[----:B------:R-:W4:Y:S04]  /*da100*/  LDL.LU R35, [R1+0x328] ;  /* 0x0003280001237983 */ /* 0x000f280000300800 */
[----:B------:R-:W4:Y:S04]  /*da110*/  LDL.LU R36, [R1+0x60] ;  /* 0x0000600001247983 */ /* 0x000f280000300800 */
[----:B------:R-:W4:Y:S04]  /*da120*/  LDL.LU R37, [R1+0x32c] ;  /* 0x00032c0001257983 */ /* 0x000f280000300800 */
[----:B------:R-:W4:Y:S01]  /*da130*/  LDL.LU R11, [R1+0x54] ;  /* 0x00005400010b7983 */ /* 0x000f220000300800 */
[----:B------:R-:W-:-:S03]  /*da140*/  PRMT R3, R3, 0x3340, R0 ;  /* 0x0000334003037816 */ /* 0x000fc60000000000 */
        /* <DEDUP_REMOVED lines=8> */
[----:B------:R0:W-:Y:S04]  /*da1d0*/  STL [R1+0x248], R3 ;  /* 0x0002480301007387 */ /* 0x0001e80000100800 */
[----:B0-----:R-:W4:Y:S01]  /*da1e0*/  LDL.LU R3, [R1+0x8c] ;  /* 0x00008c0001037983 */ /* 0x001f220000300800 */
[----:B------:R-:W-:-:S02]  /*da1f0*/  SHF.R.U32.HI R8, RZ, 0x8, R8 ;  /* 0x00000008ff087819 */ /* 0x000fc40000011608 */
[----:B------:R-:W-:Y:S02]  /*da200*/  SHF.R.U32.HI R9, RZ, 0x8, R9 ;  /* 0x00000008ff097819 */ /* 0x000fe40000011609 */
[----:B------:R-:W-:Y:S02]  /*da210*/  LOP3.LUT R8, R8, 0xffff, RZ, 0xc0, !PT ;  /* 0x0000ffff08087812 */ /* 0x000fe400078ec0ff */
[----:B------:R-:W-:-:S04]  /*da220*/  LOP3.LUT R9, R9, 0xffff, RZ, 0xc0, !PT ;  /* 0x0000ffff09097812 */ /* 0x000fc800078ec0ff */
[----:B------:R-:W-:Y:S02]  /*da230*/  PRMT R8, R8, 0x3340, R9 ;  /* 0x0000334008087816 */ /* 0x000fe40000000009 */
[----:B------:R-:W4:Y:S04]  /*da240*/  LDL.LU R9, [R1+0x5880] ;  /* 0x0058800001097983 */ /* 0x000f280000300800 */
[----:B------:R0:W-:Y:S04]  /*da250*/  STL [R1+0x470], R8 ;  /* 0x0004700801007387 */ /* 0x0001e80000100800 */
[----:B0-----:R-:W4:Y:S01]  /*da260*/  LDL.LU R8, [R1+0x587c] ;  /* 0x00587c0001087983 */ /* 0x001f220000300800 */
[----:B---3--:R-:W-:-:S03]  /*da270*/  PRMT R4, R50, 0x5410, R4 ;  /* 0x0000541032047816 */ /* 0x008fc60000000004 */
[----:B------:R-:W3:Y:S01]  /*da280*/  LDL.LU R50, [R1+0x1ecc] ;  /* 0x001ecc0001327983 */ /* 0x000ee20000300800 */
[----:B--2---:R-:W-:Y:S02]  /*da290*/  LOP3.LUT R7, R7, 0xffff, RZ, 0xc0, !PT ;  /* 0x0000ffff07077812 */ /* 0x004fe400078ec0ff */
[----:B----4-:R-:W-:-:S05]  /*da2a0*/  PRMT R3, R45, 0x5410, R3 ;  /* 0x000054102d037816 */ /* 0x010fca0000000003 */
[----:B------:R0:W-:Y:S04]  /*da2b0*/  STL [R1+0x8c], R3 ;  /* 0x00008c0301007387 */ /* 0x0001e80000100800 */
[----:B------:R1:W-:Y:S01]  /*da2c0*/  STL [R1+0x220], R4 ;  /* 0x0002200401007387 */ /* 0x0003e20000100800 */
[----:B0-----:R-:W-:Y:S02]  /*da2d0*/  PRMT R3, R27, 0x5410, R26 ;  /* 0x000054101b037816 */ /* 0x001fe4000000001a */
[----:B-1----:R-:W-:Y:S02]  /*da2e0*/  LOP3.LUT R4, R15, 0xffff, RZ, 0xc0, !PT ;  /* 0x0000ffff0f047812 */ /* 0x002fe400078ec0ff */
[----:B------:R-:W-:Y:S01]  /*da2f0*/  LOP3.LUT R15, R31, 0xffff, RZ, 0xc0, !PT ;  /* 0x0000ffff1f0f7812 */ /* 0x000fe200078ec0ff */
[----:B------:R0:W-:Y:S03]  /*da300*/  STL [R1+0x7c], R3 ;  /* 0x00007c0301007387 */ /* 0x0001e60000100800 */
[----:B------:R-:W-:-:S02]  /*da310*/  PRMT R26, R4, 0x3340, R15 ;  /* 0x00003340041a7816 */ /* 0x000fc4000000000f */
[----:B------:R-:W-:Y:S02]  /*da320*/  SHF.R.U32.HI R4, RZ, 0x8, R4 ;  /* 0x00000008ff047819 */ /* 0x000fe40000011604 */
[----:B0-----:R-:W-:Y:S02]  /*da330*/  PRMT R3, R7, 0x3340, R0 ;  /* 0x0000334007037816 */ /* 0x001fe40000000000 */
[----:B------:R-:W-:Y:S02]  /*da340*/  SHF.R.U32.HI R15, RZ, 0x8, R15 ;  /* 0x00000008ff0f7819 */ /* 0x000fe4000001160f */
[----:B------:R-:W-:Y:S02]  /*da350*/  PRMT R26, R26, 0x5410, R3 ;  /* 0x000054101a1a7816 */ /* 0x000fe40000000003 */
        /* <DEDUP_REMOVED lines=9> */
[----:B------:R-:W-:-:S02]  /*da3f0*/  PRMT R4, R12, 0x5410, R11 ;  /* 0x000054100c047816 */ /* 0x000fc4000000000b */
[----:B0-----:R-:W-:Y:S02]  /*da400*/  PRMT R3, R35, 0x5410, R13 ;  /* 0x0000541023037816 */ /* 0x001fe4000000000d */
[----:B------:R-:W-:-:S03]  /*da410*/  PRMT R13, R37, 0x5410, R36 ;  /* 0x00005410250d7816 */ /* 0x000fc60000000024 */
[----:B------:R0:W-:Y:S01]  /*da420*/  STL [R1+0x228], R3 ;  /* 0x0002280301007387 */ /* 0x0001e20000100800 */
[----:B------:R-:W-:Y:S02]  /*da430*/  LOP3.LUT R25, R43, 0xffff, RZ, 0xc0, !PT ;  /* 0x0000ffff2b197812 */ /* 0x000fe400078ec0ff */
[----:B------:R-:W-:Y:S01]  /*da440*/  LOP3.LUT R39, R39, 0xffff, RZ, 0xc0, !PT ;  /* 0x0000ffff27277812 */ /* 0x000fe200078ec0ff */
[----:B------:R-:W-:Y:S01]  /*da450*/  STL [R1+0x21c], R13 ;  /* 0x00021c0d01007387 */ /* 0x000fe20000100800 */
[----:B0-----:R-:W-:Y:S02]  /*da460*/  PRMT R3, R38, 0x5410, R16 ;  /* 0x0000541026037816 */ /* 0x001fe40000000010 */
[----:B------:R-:W-:Y:S01]  /*da470*/  LOP3.LUT R16, R41, 0xffff, RZ, 0xc0, !PT ;  /* 0x0000ffff29107812 */ /* 0x000fe200078ec0ff */
[----:B------:R0:W-:Y:S03]  /*da480*/  STL [R1+0x224], R4 ;  /* 0x0002240401007387 */ /* 0x0001e60000100800 */
[----:B------:R-:W-:Y:S01]  /*da490*/  PRMT R11, R25, 0x3340, R16 ;  /* 0x00003340190b7816 */ /* 0x000fe20000000010 */
[----:B------:R1:W-:Y:S01]  /*da4a0*/  STL [R1+0x22c], R3 ;  /* 0x00022c0301007387 */ /* 0x0003e20000100800 */
[----:B------:R-:W-:-:S03]  /*da4b0*/  LOP3.LUT R40, R40, 0xffff, RZ, 0xc0, !PT ;  /* 0x0000ffff28287812 */ /* 0x000fc600078ec0ff */
[----:B------:R-:W2:Y:S01]  /*da4c0*/  LDL.LU R27, [R1+0x48] ;  /* 0x00004800011b7983 */ /* 0x000ea20000300800 */
[----:B0-----:R-:W-:-:S03]  /*da4d0*/  LOP3.LUT R4, R42, 0xffff, RZ, 0xc0, !PT ;  /* 0x0000ffff2a047812 */ /* 0x001fc600078ec0ff */
[----:B------:R-:W2:Y:S01]  /*da4e0*/  LDL.LU R43, [R1+0x318] ;  /* 0x00031800012b7983 */ /* 0x000ea20000300800 */
[----:B-1----:R-:W-:-:S03]  /*da4f0*/  PRMT R3, R39, 0x3340, R0 ;  /* 0x0000334027037816 */ /* 0x002fc60000000000 */
[----:B------:R-:W4:Y:S01]  /*da500*/  LDL.LU R42, [R1+0x44] ;  /* 0x00004400012a7983 */ /* 0x000f220000300800 */
[----:B------:R-:W-:-:S03]  /*da510*/  PRMT R3, R11, 0x5410, R3 ;  /* 0x000054100b037816 */ /* 0x000fc60000000003 */
[----:B------:R-:W4:Y:S04]  /*da520*/  LDL.LU R45, [R1+0x234] ;  /* 0x00023400012d7983 */ /* 0x000f280000300800 */
[----:B------:R-:W4:Y:S04]  /*da530*/  LDL.LU R15, [R1+0x3c] ;  /* 0x00003c00010f7983 */ /* 0x000f280000300800 */
[----:B------:R0:W-:Y:S04]  /*da540*/  STL [R1+0x530], R3 ;  /* 0x0005300301007387 */ /* 0x0001e80000100800 */
[----:B------:R-:W4:Y:S04]  /*da550*/  LDL.LU R31, [R1+0x180] ;  /* 0x00018000011f7983 */ /* 0x000f280000300800 */
[----:B------:R-:W4:Y:S01]  /*da560*/  LDL.LU R13, [R1+0x5084] ;  /* 0x00508400010d7983 */ /* 0x000f220000300800 */
[----:B0-----:R-:W-:-:S03]  /*da570*/  PRMT R3, R40, 0x3340, R0 ;  /* 0x0000334028037816 */ /* 0x001fc60000000000 */
[----:B------:R-:W4:Y:S04]  /*da580*/  LDL.LU R35, [R1+0x5080] ;  /* 0x0050800001237983 */ /* 0x000f280000300800 */
[----:B------:R-:W4:Y:S04]  /*da590*/  LDL.LU R36, [R1+0x848] ;  /* 0x0008480001247983 */ /* 0x000f280000300800 */
[----:B------:R-:W4:Y:S01]  /*da5a0*/  LDL.LU R37, [R1+0x844] ;  /* 0x0008440001257983 */ /* 0x000f220000300800 */
[----:B---3--:R-:W-:-:S04]  /*da5b0*/  LOP3.LUT R26, R50, 0xffff, RZ, 0xc0, !PT ;  /* 0x0000ffff321a7812 */ /* 0x008fc800078ec0ff */
[----:B------:R-:W-:-:S04]  /*da5c0*/  PRMT R11, R4, 0x3340, R26 ;  /* 0x00003340040b7816 */ /* 0x000fc8000000001a */
[----:B------:R-:W-:Y:S02]  /*da5d0*/  PRMT R3, R11, 0x5410, R3 ;  /* 0x000054100b037816 */ /* 0x000fe40000000003 */
[----:B------:R-:W-:-:S03]  /*da5e0*/  SHF.R.U32.HI R4, RZ, 0x8, R4 ;  /* 0x00000008ff047819 */ /* 0x000fc60000011604 */
[----:B------:R0:W-:Y:S01]  /*da5f0*/  STL [R1+0x52c], R3 ;  /* 0x00052c0301007387 */ /* 0x0001e20000100800 */
[----:B------:R-:W-:-:S03]  /*da600*/  LOP3.LUT R4, R4, 0xffff, RZ, 0xc0, !PT ;  /* 0x0000ffff04047812 */ /* 0x000fc600078ec0ff */
[----:B------:R-:W3:Y:S04]  /*da610*/  LDL.LU R12, [R1+0x1eec] ;  /* 0x001eec00010c7983 */ /* 0x000ee80000300800 */
[----:B------:R-:W3:Y:S01]  /*da620*/  LDL.LU R11, [R1+0x6f0] ;  /* 0x0006f000010b7983 */ /* 0x000ee20000300800 */
[----:B0-----:R-:W-:Y:S02]  /*da630*/  SHF.R.U32.HI R3, RZ, 0x8, R26 ;  /* 0x00000008ff037819 */ /* 0x001fe4000001161a */
[----:B------:R-:W-:Y:S02]  /*da640*/  SHF.R.U32.HI R26, RZ, 0x8, R25 ;  /* 0x00000008ff1a7819 */ /* 0x000fe40000011619 */
[----:B------:R-:W-:Y:S02]  /*da650*/  LOP3.LUT R3, R3, 0xffff, RZ, 0xc0, !PT ;  /* 0x0000ffff03037812 */ /* 0x000fe400078ec0ff */
[----:B------:R-:W-:-:S02]  /*da660*/  SHF.R.U32.HI R25, RZ, 0x8, R16 ;  /* 0x00000008ff197819 */ /* 0x000fc40000011610 */
[----:B------:R-:W3:Y:S01]  /*da670*/  LDL.LU R16, [R1+0x8b0] ;  /* 0x0008b00001107983 */ /* 0x000ee20000300800 */
[----:B------:R-:W-:-:S03]  /*da680*/  PRMT R3, R4, 0x3340, R3 ;  /* 0x0000334004037816 */ /* 0x000fc60000000003 */
[----:B------:R-:W3:Y:S04]  /*da690*/  LDL.LU R38, [R1+0x505c] ;  /* 0x00505c0001267983 */ /* 0x000ee80000300800 */
[----:B------:R-:W3:Y:S04]  /*da6a0*/  LDL.LU R41, [R1+0x4f64] ;  /* 0x004f640001297983 */ /* 0x000ee80000300800 */
[----:B------:R-:W3:Y:S04]  /*da6b0*/  LDL.LU R50, [R1+0x4fdc] ;  /* 0x004fdc0001327983 */ /* 0x000ee80000300800 */
[----:B------:R-:W3:Y:S04]  /*da6c0*/  LDL.LU R4, [R1+0x5878] ;  /* 0x0058780001047983 */ /* 0x000ee80000300800 */
[----:B------:R0:W-:Y:S04]  /*da6d0*/  STL [R1+0x45c], R3 ;  /* 0x00045c0301007387 */ /* 0x0001e80000100800 */
[----:B0-----:R-:W4:Y:S01]  /*da6e0*/  LDL.LU R3, [R1+0x238] ;  /* 0x0002380001037983 */ /* 0x001f220000300800 */
[----:B------:R-:W-:-:S02]  /*da6f0*/  LOP3.LUT R26, R26, 0xffff, RZ, 0xc0, !PT ;  /* 0x0000ffff1a1a7812 */ /* 0x000fc400078ec0ff */
[----:B------:R-:W-:-:S04]  /*da700*/  LOP3.LUT R25, R25, 0xffff, RZ, 0xc0, !PT ;  /* 0x0000ffff19197812 */ /* 0x000fc800078ec0ff */
[----:B------:R-:W-:Y:S02]  /*da710*/  PRMT R26, R26, 0x3340, R25 ;  /* 0x000033401a1a7816 */ /* 0x000fe40000000019 */
[----:B------:R-:W3:Y:S04]  /*da720*/  LDL.LU R25, [R1+0x5874] ;  /* 0x0058740001197983 */ /* 0x000ee80000300800 */
[----:B------:R0:W-:Y:S04]  /*da730*/  STL [R1+0x458], R26 ;  /* 0x0004581a01007387 */ /* 0x0001e80000100800 */
[----:B0-----:R-:W3:Y:S01]  /*da740*/  LDL.LU R26, [R1+0x5870] ;  /* 0x00587000011a7983 */ /* 0x001ee20000300800 */
[----:B------:R-:W-:-:S04]  /*da750*/  SHF.R.U32.HI R40, RZ, 0x8, R40 ;  /* 0x00000008ff287819 */ /* 0x000fc80000011628 */
[----:B------:R-:W-:-:S04]  /*da760*/  LOP3.LUT R40, R40, 0xffff, RZ, 0xc0, !PT ;  /* 0x0000ffff28287812 */ /* 0x000fc800078ec0ff */
[----:B------:R-:W-:Y:S02]  /*da770*/  PRMT R40, R40, 0x3340, R0 ;  /* 0x0000334028287816 */ /* 0x000fe40000000000 */
[----:B--2---:R-:W-:Y:S02]  /*da780*/  PRMT R43, R43, 0x5410, R27 ;  /* 0x000054102b2b7816 */ /* 0x004fe4000000001b */
[----:B------:R-:W2:Y:S04]  /*da790*/  LDL.LU R27, [R1+0x586c] ;  /* 0x00586c00011b7983 */ /* 0x000ea80000300800 */
[----:B------:R0:W-:Y:S04]  /*da7a0*/  STL [R1+0x77c], R43 ;  /* 0x00077c2b01007387 */ /* 0x0001e80000100800 */
[----:B0-----:R-:W2:Y:S01]  /*da7b0*/  LDL.LU R43, [R1+0x5868] ;  /* 0x00586800012b7983 */ /* 0x001ea20000300800 */
[----:B----4-:R-:W-:-:S03]  /*da7c0*/  PRMT R3, R3, 0x5410, R42 ;  /* 0x0000541003037816 */ /* 0x010fc6000000002a */
[----:B------:R-:W4:Y:S04]  /*da7d0*/  LDL.LU R42, [R1+0x5864] ;  /* 0x00586400012a7983 */ /* 0x000f280000300800 */
[----:B------:R0:W-:Y:S02]  /*da7e0*/  STL [R1+0x74c], R3 ;  /* 0x00074c0301007387 */ /* 0x0001e40000100800 */
[----:B0-----:R-:W-:Y:S02]  /*da7f0*/  SHF.R.U32.HI R3, RZ, 0x8, R39 ;  /* 0x00000008ff037819 */ /* 0x001fe40000011627 */
[----:B------:R-:W2:Y:S02]  /*da800*/  LDL.LU R39, [R1+0x5860] ;  /* 0x0058600001277983 */ /* 0x000ea40000300800 */
[----:B------:R-:W-:-:S04]  /*da810*/  LOP3.LUT R3, R3, 0xffff, RZ, 0xc0, !PT ;  /* 0x0000ffff03037812 */ /* 0x000fc800078ec0ff */
[----:B------:R-:W-:-:S05]  /*da820*/  PRMT R3, R3, 0x3340, R0 ;  /* 0x0000334003037816 */ /* 0x000fca0000000000 */
[----:B------:R0:W-:Y:S04]  /*da830*/  STL [R1+0x23c], R3 ;  /* 0x00023c0301007387 */ /* 0x0001e80000100800 */
[----:B0-----:R-:W4:Y:S04]  /*da840*/  LDL.LU R3, [R1+0x40] ;  /* 0x0000400001037983 */ /* 0x001f280000300800 */
[----:B------:R0:W-:Y:S04]  /*da850*/  STL [R1+0x240], R40 ;  /* 0x0002402801007387 */ /* 0x0001e80000100800 */
[----:B0-----:R-:W2:Y:S01]  /*da860*/  LDL.LU R40, [R1+0x585c] ;  /* 0x00585c0001287983 */ /* 0x001ea20000300800 */
[----:B------:R-:W-:-:S02]  /*da870*/  PRMT R15, R31, 0x5410, R15 ;  /* 0x000054101f0f7816 */ /* 0x000fc4000000000f */
[----:B---3--:R-:W-:Y:S02]  /*da880*/  LOP3.LUT R12, R12, 0xffff, RZ, 0xc0, !PT ;  /* 0x0000ffff0c0c7812 */ /* 0x008fe400078ec0ff */
[----:B------:R-:W-:Y:S02]  /*da890*/  LOP3.LUT R38, R38, 0xffff, RZ, 0xc0, !PT ;  /* 0x0000ffff26267812 */ /* 0x000fe400078ec0ff */
[----:B----4-:R-:W-:Y:S02]  /*da8a0*/  PRMT R45, R45, 0x5410, R3 ;  /* 0x000054102d2d7816 */ /* 0x010fe40000000003 */
[----:B------:R-:W-:Y:S02]  /*da8b0*/  LOP3.LUT R3, R13, 0xffff, RZ, 0xc0, !PT ;  /* 0x0000ffff0d037812 */ /* 0x000fe400078ec0ff */
[----:B------:R-:W-:Y:S01]  /*da8c0*/  LOP3.LUT R13, R35, 0xffff, RZ, 0xc0, !PT ;  /* 0x0000ffff230d7812 */ /* 0x000fe200078ec0ff */
[----:B------:R-:W-:Y:S01]  /*da8d0*/  STL [R1+0x75c], R45 ;  /* 0x00075c2d01007387 */ /* 0x000fe20000100800 */
[----:B------:R-:W-:-:S02]  /*da8e0*/  PRMT R35, R36, 0x4210, R3 ;  /* 0x0000421024237816 */ /* 0x000fc40000000003 */
[----:B--2---:R-:W-:Y:S01]  /*da8f0*/  PRMT R31, R39, 0x5210, R3 ;  /* 0x00005210271f7816 */ /* 0x004fe20000000003 */
[----:B------:R0:W-:Y:S01]  /*da900*/  STL [R1+0x30c], R15 ;  /* 0x00030c0f01007387 */ /* 0x0001e20000100800 */
[----:B------:R-:W-:-:S03]  /*da910*/  PRMT R3, R40, 0x5210, R13 ;  /* 0x0000521028037816 */ /* 0x000fc6000000000d */
[----:B------:R-:W-:Y:S01]  /*da920*/  STL [R1+0x940], R35 ;  /* 0x0009402301007387 */ /* 0x000fe20000100800 */
[----:B0-----:R-:W-:-:S03]  /*da930*/  PRMT R15, R37, 0x4210, R13 ;  /* 0x00004210250f7816 */ /* 0x001fc6000000000d */
[----:B------:R-:W-:Y:S04]  /*da940*/  STL [R1+0x880], R31 ;  /* 0x0008801f01007387 */ /* 0x000fe80000100800 */
[----:B------:R0:W-:Y:S04]  /*da950*/  STL [R1+0x944], R15 ;  /* 0x0009440f01007387 */ /* 0x0001e80000100800 */
[----:B------:R1:W-:Y:S04]  /*da960*/  STL [R1+0x884], R3 ;  /* 0x0008840301007387 */ /* 0x0003e80000100800 */
[----:B0-----:R-:W2:Y:S04]  /*da970*/  LDL.LU R15, [R1+0x51fc] ;  /* 0x0051fc00010f7983 */ /* 0x001ea80000300800 */
[----:B------:R-:W3:Y:S04]  /*da980*/  LDL.LU R31, [R1+0x51f8] ;  /* 0x0051f800011f7983 */ /* 0x000ee80000300800 */
[----:B------:R-:W4:Y:S04]  /*da990*/  LDL.LU R35, [R1+0x7e0] ;  /* 0x0007e00001237983 */ /* 0x000f280000300800 */
[----:B------:R-:W3:Y:S01]  /*da9a0*/  LDL.LU R36, [R1] ;  /* 0x0000000001247983 */ /* 0x000ee20000300800 */
[----:B------:R-:W-:-:S02]  /*da9b0*/  LOP3.LUT R13, R11, 0xffff, RZ, 0xc0, !PT ;  /* 0x0000ffff0b0d7812 */ /* 0x000fc400078ec0ff */
[----:B------:R-:W-:Y:S01]  /*da9c0*/  LOP3.LUT R40, R16, 0xffff, RZ, 0xc0, !PT ;  /* 0x0000ffff10287812 */ /* 0x000fe200078ec0ff */
[----:B------:R-:W3:Y:S01]  /*da9d0*/  LDL.LU R37, [R1+0x7e4] ;  /* 0x0007e40001257983 */ /* 0x000ee20000300800 */
[----:B-1----:R-:W-:Y:S02]  /*da9e0*/  PRMT R3, R13, 0x3340, R0 ;  /* 0x000033400d037816 */ /* 0x002fe40000000000 */
[----:B------:R-:W-:Y:S02]  /*da9f0*/  PRMT R39, R12, 0x3340, R40 ;  /* 0x000033400c277816 */ /* 0x000fe40000000028 */
[----:B------:R-:W-:Y:S02]  /*daa00*/  LOP3.LUT R11, R41, 0xffff, RZ, 0xc0, !PT ;  /* 0x0000ffff290b7812 */ /* 0x000fe400078ec0ff */
[----:B------:R-:W-:Y:S02]  /*daa10*/  LOP3.LUT R16, R50, 0xffff, RZ, 0xc0, !PT ;  /* 0x0000ffff32107812 */ /* 0x000fe400078ec0ff */
[----:B------:R-:W-:-:S02]  /*daa20*/  PRMT R41, R39, 0x5410, R3 ;  /* 0x0000541027297816 */ /* 0x000fc40000000003 */
[----:B------:R-:W-:Y:S02]  /*daa30*/  PRMT R3, R11, 0x3340, R0 ;  /* 0x000033400b037816 */ /* 0x000fe40000000000 */
[--C-:B------:R-:W-:Y:S01]  /*daa40*/  PRMT R39, R38, 0x3340, R16.reuse ;  /* 0x0000334026277816 */ /* 0x100fe20000000010 */
[----:B------:R0:W-:Y:S03]  /*daa50*/  STL [R1+0x524], R41 ;  /* 0x0005242901007387 */ /* 0x0001e60000100800 */
[----:B0-----:R-:W-:Y:S02]  /*daa60*/  PRMT R41, R39, 0x5410, R3 ;  /* 0x0000541027297816 */ /* 0x001fe40000000003 */
[----:B------:R-:W-:-:S03]  /*daa70*/  SHF.R.U32.HI R3, RZ, 0x8, R16 ;  /* 0x00000008ff037819 */ /* 0x000fc60000011610 */
[----:B------:R0:W-:Y:S04]  /*daa80*/  STL [R1+0x518], R41 ;  /* 0x0005182901007387 */ /* 0x0001e80000100800 */
[----:B------:R-:W3:Y:S04]  /*daa90*/  LDL.LU R16, [R1+0x51e0] ;  /* 0x0051e00001107983 */ /* 0x000ee80000300800 */
[----:B0-----:R-:W3:Y:S01]  /*daaa0*/  LDL.LU R41, [R1+0x7e8] ;  /* 0x0007e80001297983 */ /* 0x001ee20000300800 */
[----:B------:R-:W-:Y:S02]  /*daab0*/  SHF.R.U32.HI R39, RZ, 0x8, R38 ;  /* 0x00000008ff277819 */ /* 0x000fe40000011626 */
[----:B------:R-:W-:-:S02]  /*daac0*/  SHF.R.U32.HI R12, RZ, 0x8, R12 ;  /* 0x00000008ff0c7819 */ /* 0x000fc4000001160c */
[----:B------:R-:W-:Y:S02]  /*daad0*/  SHF.R.U32.HI R40, RZ, 0x8, R40 ;  /* 0x00000008ff287819 */ /* 0x000fe40000011628 */
[----:B------:R-:W-:Y:S02]  /*daae0*/  LOP3.LUT R39, R39, 0xffff, RZ, 0xc0, !PT ;  /* 0x0000ffff27277812 */ /* 0x000fe400078ec0ff */
[----:B------:R-:W-:Y:S02]  /*daaf0*/  LOP3.LUT R3, R3, 0xffff, RZ, 0xc0, !PT ;  /* 0x0000ffff03037812 */ /* 0x000fe400078ec0ff */
[----:B------:R-:W-:Y:S02]  /*dab00*/  LOP3.LUT R12, R12, 0xffff, RZ, 0xc0, !PT ;  /* 0x0000ffff0c0c7812 */ /* 0x000fe400078ec0ff */
[----:B------:R-:W-:Y:S02]  /*dab10*/  LOP3.LUT R40, R40, 0xffff, RZ, 0xc0, !PT ;  /* 0x0000ffff28287812 */ /* 0x000fe400078ec0ff */
[----:B------:R-:W-:-:S02]  /*dab20*/  PRMT R38, R39, 0x3340, R3 ;  /* 0x0000334027267816 */ /* 0x000fc40000000003 */
[----:B------:R-:W-:Y:S02]  /*dab30*/  PRMT R3, R12, 0x3340, R40 ;  /* 0x000033400c037816 */ /* 0x000fe40000000028 */
[----:B------:R-:W3:Y:S04]  /*dab40*/  LDL.LU R40, [R1+0x7ec] ;  /* 0x0007ec0001287983 */ /* 0x000ee80000300800 */
[----:B------:R0:W-:Y:S04]  /*dab50*/  STL [R1+0x44c], R38 ;  /* 0x00044c2601007387 */ /* 0x0001e80000100800 */
[----:B------:R-:W3:Y:S04]  /*dab60*/  LDL.LU R12, [R1+0x1f04] ;  /* 0x001f0400010c7983 */ /* 0x000ee80000300800 */
[----:B------:R2:W-:Y:S04]  /*dab70*/  STL [R1+0x444], R3 ;  /* 0x0004440301007387 */ /* 0x0005e80000100800 */
[----:B------:R-:W3:Y:S04]  /*dab80*/  LDL.LU R50, [R1+0x6f4] ;  /* 0x0006f40001327983 */ /* 0x000ee80000300800 */
[----:B0-----:R-:W3:Y:S01]  /*dab90*/  LDL.LU R38, [R1+0x8b4] ;  /* 0x0008b40001267983 */ /* 0x001ee20000300800 */
[----:B--2---:R-:W-:-:S04]  /*daba0*/  LOP3.LUT R3, R15, 0xffff, RZ, 0xc0, !PT ;  /* 0x0000ffff0f037812 */ /* 0x004fc800078ec0ff */
[--C-:B----4-:R-:W-:Y:S02]  /*dabb0*/  PRMT R15, R35, 0x4210, R3.reuse ;  /* 0x00004210230f7816 */ /* 0x110fe40000000003 */
[----:B---3--:R-:W-:-:S03]  /*dabc0*/  PRMT R3, R36, 0x5210, R3 ;  /* 0x0000521024037816 */ /* 0x008fc60000000003 */
[----:B------:R0:W-:Y:S01]  /*dabd0*/  STL [R1+0x8c0], R15 ;  /* 0x0008c00f01007387 */ /* 0x0001e20000100800 */
[----:B------:R-:W-:-:S03]  /*dabe0*/  LOP3.LUT R39, R31, 0xffff, RZ, 0xc0, !PT ;  /* 0x0000ffff1f277812 */ /* 0x000fc600078ec0ff */
[----:B------:R1:W-:Y:S01]  /*dabf0*/  STL [R1+0x7e0], R3 ;  /* 0x0007e00301007387 */ /* 0x0003e20000100800 */
[--C-:B------:R-:W-:Y:S02]  /*dac00*/  PRMT R31, R37, 0x4210, R39.reuse ;  /* 0x00004210251f7816 */ /* 0x100fe40000000027 */
[----:B0-----:R-:W-:Y:S02]  /*dac10*/  PRMT R15, R42, 0x5210, R39 ;  /* 0x000052102a0f7816 */ /* 0x001fe40000000027 */
[----:B-1----:R-:W-:-:S04]  /*dac20*/  SHF.R.U32.HI R3, RZ, 0x8, R13 ;  /* 0x00000008ff037819 */ /* 0x002fc8000001160d */
[----:B------:R-:W-:Y:S01]  /*dac30*/  LOP3.LUT R3, R3, 0xffff, RZ, 0xc0, !PT ;  /* 0x0000ffff03037812 */ /* 0x000fe200078ec0ff */
[----:B------:R-:W-:Y:S01]  /*dac40*/  STL [R1+0x8c4], R31 ;  /* 0x0008c41f01007387 */ /* 0x000fe20000100800 */
[----:B------:R-:W-:Y:S02]  /*dac50*/  SHF.R.U32.HI R39, RZ, 0x8, R11 ;  /* 0x00000008ff277819 */ /* 0x000fe4000001160b */
[----:B------:R-:W-:Y:S01]  /*dac60*/  PRMT R3, R3, 0x3340, R0 ;  /* 0x0000334003037816 */ /* 0x000fe20000000000 */
[----:B------:R0:W-:Y:S01]  /*dac70*/  STL [R1+0x7e4], R15 ;  /* 0x0007e40f01007387 */ /* 0x0001e20000100800 */
[----:B------:R-:W-:-:S03]  /*dac80*/  LOP3.LUT R39, R39, 0xffff, RZ, 0xc0, !PT ;  /* 0x0000ffff27277812 */ /* 0x000fc600078ec0ff */
[----:B------:R-:W2:Y:S04]  /*dac90*/  LDL.LU R45, [R1+0x644] ;  /* 0x00064400012d7983 */ /* 0x000ea80000300800 */
[----:B------:R-:W3:Y:S04]  /*daca0*/  LDL.LU R42, [R1+0x840] ;  /* 0x00084000012a7983 */ /* 0x000ee80000300800 */
[----:B0-----:R-:W4:Y:S04]  /*dacb0*/  LDL.LU R15, [R1+0x4] ;  /* 0x00000400010f7983 */ /* 0x001f280000300800 */
[----:B------:R0:W-:Y:S04]  /*dacc0*/  STL [R1+0x234], R3 ;  /* 0x0002340301007387 */ /* 0x0001e80000100800 */
[----:B------:R-:W4:Y:S04]  /*dacd0*/  LDL.LU R31, [R1+0x648] ;  /* 0x00064800011f7983 */ /* 0x000f280000300800 */
[----:B------:R-:W4:Y:S01]  /*dace0*/  LDL.LU R13, [R1+0x640] ;  /* 0x00064000010d7983 */ /* 0x000f220000300800 */
[----:B0-----:R-:W-:-:S03]  /*dacf0*/  PRMT R3, R39, 0x3340, R0 ;  /* 0x0000334027037816 */ /* 0x001fc60000000000 */
[----:B------:R-:W4:Y:S04]  /*dad00*/  LDL.LU R35, [R1+0x834] ;  /* 0x0008340001237983 */ /* 0x000f280000300800 */
[----:B------:R-:W4:Y:S04]  /*dad10*/  LDL.LU R36, [R1+0xc] ;  /* 0x00000c0001247983 */ /* 0x000f280000300800 */
[----:B------:R-:W4:Y:S04]  /*dad20*/  LDL.LU R37, [R1+0x830] ;  /* 0x0008300001257983 */ /* 0x000f280000300800 */
[----:B------:R-:W4:Y:S04]  /*dad30*/  LDL.LU R11, [R1+0x8] ;  /* 0x00000800010b7983 */ /* 0x000f280000300800 */
[----:B------:R-:W2:Y:S04]  /*dad40*/  LDL.LU R39, [R1+0x51dc] ;  /* 0x0051dc0001277983 */ /* 0x000ea80000300800 */
[----:B------:R0:W-:Y:S02]  /*dad50*/  STL [R1+0x238], R3 ;  /* 0x0002380301007387 */ /* 0x0001e40000100800 */
[----:B0-----:R-:W-:-:S02]  /*dad60*/  LOP3.LUT R3, R16, 0xffff, RZ, 0xc0, !PT ;  /* 0x0000ffff10037812 */ /* 0x001fc400078ec0ff */
[----:B------:R-:W4:Y:S02]  /*dad70*/  LDL.LU R16, [R1+0x5074] ;  /* 0x0050740001107983 */ /* 0x000f240000300800 */
[----:B------:R-:W-:-:S05]  /*dad80*/  PRMT R41, R41, 0x4210, R3 ;  /* 0x0000421029297816 */ /* 0x000fca0000000003 */
[----:B------:R0:W-:Y:S04]  /*dad90*/  STL [R1+0x8c8], R41 ;  /* 0x0008c82901007387 */ /* 0x0001e80000100800 */
[----:B0-----:R-:W3:Y:S01]  /*dada0*/  LDL.LU R41, [R1+0x5858] ;  /* 0x0058580001297983 */ /* 0x001ee20000300800 */
[----:B--2---:R-:W-:-:S04]  /*dadb0*/  LOP3.LUT R39, R39, 0xffff, RZ, 0xc0, !PT ;  /* 0x0000ffff27277812 */ /* 0x004fc800078ec0ff */
[----:B------:R-:W-:Y:S02]  /*dadc0*/  PRMT R40, R40, 0x4210, R39 ;  /* 0x0000421028287816 */ /* 0x000fe40000000027 */
[----:B---3--:R-:W-:Y:S02]  /*dadd0*/  PRMT R41, R41, 0x5210, R3 ;  /* 0x0000521029297816 */ /* 0x008fe40000000003 */
[----:B------:R-:W-:-:S03]  /*dade0*/  PRMT R3, R43, 0x5210, R39 ;  /* 0x000052102b037816 */ /* 0x000fc60000000027 */
[----:B------:R0:W-:Y:S04]  /*dadf0*/  STL [R1+0x7e8], R41 ;  /* 0x0007e82901007387 */ /* 0x0001e80000100800 */
[----:B------:R1:W-:Y:S04]  /*dae00*/  STL [R1+0x8cc], R40 ;  /* 0x0008cc2801007387 */ /* 0x0003e80000100800 */
[----:B------:R2:W-:Y:S01]  /*dae10*/  STL [R1+0x7ec], R3 ;  /* 0x0007ec0301007387 */ /* 0x0005e20000100800 */
[----:B0-----:R-:W-:-:S03]  /*dae20*/  LOP3.LUT R41, R12, 0xffff, RZ, 0xc0, !PT ;  /* 0x0000ffff0c297812 */ /* 0x001fc600078ec0ff */
[----:B------:R-:W3:Y:S01]  /*dae30*/  LDL.LU R12, [R1+0x4fac] ;  /* 0x004fac00010c7983 */ /* 0x000ee20000300800 */
[----:B-1----:R-:W-:-:S03]  /*dae40*/  LOP3.LUT R40, R38, 0xffff, RZ, 0xc0, !PT ;  /* 0x0000ffff26287812 */ /* 0x002fc600078ec0ff */
[----:B------:R-:W3:Y:S01]  /*dae50*/  LDL.LU R38, [R1+0x4ff0] ;  /* 0x004ff00001267983 */ /* 0x000ee20000300800 */
[----:B------:R-:W-:Y:S02]  /*dae60*/  LOP3.LUT R50, R50, 0xffff, RZ, 0xc0, !PT ;  /* 0x0000ffff32327812 */ /* 0x000fe400078ec0ff */
[----:B------:R-:W-:Y:S02]  /*dae70*/  PRMT R39, R41, 0x3340, R40 ;  /* 0x0000334029277816 */ /* 0x000fe40000000028 */
[----:B--2---:R-:W-:-:S04]  /*dae80*/  PRMT R3, R50, 0x3340, R0 ;  /* 0x0000334032037816 */ /* 0x004fc80000000000 */
[----:B------:R-:W-:Y:S02]  /*dae90*/  PRMT R43, R39, 0x5410, R3 ;  /* 0x00005410272b7816 */ /* 0x000fe40000000003 */
[----:B------:R-:W-:Y:S02]  /*daea0*/  SHF.R.U32.HI R39, RZ, 0x8, R41 ;  /* 0x00000008ff277819 */ /* 0x000fe40000011629 */
[----:B------:R-:W-:Y:S02]  /*daeb0*/  SHF.R.U32.HI R3, RZ, 0x8, R40 ;  /* 0x00000008ff037819 */ /* 0x000fe40000011628 */
[----:B------:R-:W-:Y:S02]  /*daec0*/  LOP3.LUT R39, R39, 0xffff, RZ, 0xc0, !PT ;  /* 0x0000ffff27277812 */ /* 0x000fe400078ec0ff */
[----:B------:R-:W-:Y:S02]  /*daed0*/  LOP3.LUT R3, R3, 0xffff, RZ, 0xc0, !PT ;  /* 0x0000ffff03037812 */ /* 0x000fe400078ec0ff */
[----:B------:R-:W-:-:S02]  /*daee0*/  LOP3.LUT R40, R45, 0xffff, RZ, 0xc0, !PT ;  /* 0x0000ffff2d287812 */ /* 0x000fc400078ec0ff */
[----:B------:R-:W-:Y:S02]  /*daef0*/  PRMT R45, R39, 0x3340, R3 ;  /* 0x00003340272d7816 */ /* 0x000fe40000000003 */
[--C-:B------:R-:W-:Y:S01]  /*daf00*/  PRMT R39, R42, 0x4210, R40.reuse ;  /* 0x000042102a277816 */ /* 0x100fe20000000028 */
[----:B------:R-:W-:Y:S01]  /*daf10*/  STL [R1+0x520], R43 ;  /* 0x0005202b01007387 */ /* 0x000fe20000100800 */
[----:B----4-:R-:W-:Y:S02]  /*daf20*/  PRMT R15, R15, 0x5210, R40 ;  /* 0x000052100f0f7816 */ /* 0x010fe40000000028 */
[----:B------:R-:W-:Y:S01]  /*daf30*/  LOP3.LUT R3, R31, 0xffff, RZ, 0xc0, !PT ;  /* 0x0000ffff1f037812 */ /* 0x000fe200078ec0ff */
[----:B------:R-:W-:Y:S04]  /*daf40*/  STL [R1+0x56dc], R45 ;  /* 0x0056dc2d01007387 */ /* 0x000fe80000100800 */
[----:B------:R0:W-:Y:S01]  /*daf50*/  STL [R1+0x930], R39 ;  /* 0x0009302701007387 */ /* 0x0001e20000100800 */
[----:B------:R-:W-:-:S03]  /*daf60*/  PRMT R31, R35, 0x4210, R3 ;  /* 0x00004210231f7816 */ /* 0x000fc60000000003 */
[----:B------:R1:W-:Y:S01]  /*daf70*/  STL [R1+0x840], R15 ;  /* 0x0008400f01007387 */ /* 0x0003e20000100800 */
[----:B0-----:R-:W-:Y:S02]  /*daf80*/  LOP3.LUT R39, R13, 0xffff, RZ, 0xc0, !PT ;  /* 0x0000ffff0d277812 */ /* 0x001fe400078ec0ff */
[----:B-1----:R-:W-:Y:S02]  /*daf90*/  PRMT R15, R36, 0x5210, R3 ;  /* 0x00005210240f7816 */ /* 0x002fe40000000003 */
[--C-:B------:R-:W-:Y:S01]  /*dafa0*/  PRMT R13, R37, 0x4210, R39.reuse ;  /* 0x00004210250d7816 */ /* 0x100fe20000000027 */
[----:B------:R-:W-:Y:S01]  /*dafb0*/  STL [R1+0x934], R31 ;  /* 0x0009341f01007387 */ /* 0x000fe20000100800 */
[----:B------:R-:W-:-:S03]  /*dafc0*/  PRMT R3, R11, 0x5210, R39 ;  /* 0x000052100b037816 */ /* 0x000fc60000000027 */
[----:B------:R0:W-:Y:S01]  /*dafd0*/  STL [R1+0x844], R15 ;  /* 0x0008440f01007387 */ /* 0x0001e20000100800 */
[----:B------:R-:W-:-:S03]  /*dafe0*/  LOP3.LUT R42, R16, 0xffff, RZ, 0xc0, !PT ;  /* 0x0000ffff102a7812 */ /* 0x000fc600078ec0ff */
[----:B0-----:R-:W2:Y:S04]  /*daff0*/  LDL.LU R15, [R1+0x8d4] ;  /* 0x0008d400010f7983 */ /* 0x001ea80000300800 */
[----:B------:R0:W-:Y:S04]  /*db000*/  STL [R1+0x938], R13 ;  /* 0x0009380d01007387 */ /* 0x0001e80000100800 */
[----:B------:R-:W4:Y:S04]  /*db010*/  LDL.LU R31, [R1+0x14] ;  /* 0x00001400011f7983 */ /* 0x000f280000300800 */
[----:B------:R1:W-:Y:S04]  /*db020*/  STL [R1+0x848], R3 ;  /* 0x0008480301007387 */ /* 0x0003e80000100800 */
[----:B------:R-:W4:Y:S04]  /*db030*/  LDL.LU R45, [R1+0x838] ;  /* 0x00083800012d7983 */ /* 0x000f280000300800 */
[----:B------:R-:W4:Y:S04]  /*db040*/  LDL.LU R43, [R1+0x18] ;  /* 0x00001800012b7983 */ /* 0x000f280000300800 */
[----:B0-----:R-:W4:Y:S04]  /*db050*/  LDL.LU R13, [R1+0x820] ;  /* 0x00082000010d7983 */ /* 0x001f280000300800 */
[----:B------:R-:W4:Y:S04]  /*db060*/  LDL.LU R35, [R1+0x1c] ;  /* 0x00001c0001237983 */ /* 0x000f280000300800 */
[----:B------:R-:W4:Y:S04]  /*db070*/  LDL.LU R36, [R1+0x5060] ;  /* 0x0050600001247983 */ /* 0x000f280000300800 */
[----:B------:R-:W4:Y:S04]  /*db080*/  LDL.LU R37, [R1+0x4f78] ;  /* 0x004f780001257983 */ /* 0x000f280000300800 */
[----:B------:R-:W4:Y:S04]  /*db090*/  LDL.LU R11, [R1+0x4fe4] ;  /* 0x004fe400010b7983 */ /* 0x000f280000300800 */
[----:B------:R-:W4:Y:S01]  /*db0a0*/  LDL.LU R16, [R1+0x51f4] ;  /* 0x0051f40001107983 */ /* 0x000f220000300800 */
[----:B---3--:R-:W-:-:S03]  /*db0b0*/  LOP3.LUT R40, R12, 0xffff, RZ, 0xc0, !PT ;  /* 0x0000ffff0c287812 */ /* 0x008fc600078ec0ff */
[----:B------:R-:W3:Y:S01]  /*db0c0*/  LDL.LU R12, [R1+0x5144] ;  /* 0x00514400010c7983 */ /* 0x000ee20000300800 */
[----:B------:R-:W-:Y:S02]  /*db0d0*/  LOP3.LUT R41, R38, 0xffff, RZ, 0xc0, !PT ;  /* 0x0000ffff26297812 */ /* 0x000fe400078ec0ff */
[----:B-1----:R-:W-:Y:S01]  /*db0e0*/  PRMT R3, R40, 0x3340, R0 ;  /* 0x0000334028037816 */ /* 0x002fe20000000000 */
[----:B------:R-:W3:Y:S01]  /*db0f0*/  LDL.LU R38, [R1+0x51b4] ;  /* 0x0051b40001267983 */ /* 0x000ee20000300800 */
[----:B------:R-:W-:-:S04]  /*db100*/  PRMT R39, R42, 0x3340, R41 ;  /* 0x000033402a277816 */ /* 0x000fc80000000029 */
[----:B------:R-:W-:Y:S02]  /*db110*/  PRMT R3, R39, 0x5410, R3 ;  /* 0x0000541027037816 */ /* 0x000fe40000000003 */
[----:B------:R-:W-:-:S03]  /*db120*/  SHF.R.U32.HI R39, RZ, 0x8, R42 ;  /* 0x00000008ff277819 */ /* 0x000fc6000001162a */
[----:B------:R0:W-:Y:S01]  /*db130*/  STL [R1+0x510], R3 ;  /* 0x0005100301007387 */ /* 0x0001e20000100800 */
[----:B------:R-:W-:-:S03]  /*db140*/  LOP3.LUT R39, R39, 0xffff, RZ, 0xc0, !PT ;  /* 0x0000ffff27277812 */ /* 0x000fc600078ec0ff */
[----:B------:R-:W3:Y:S01]  /*db150*/  LDL.LU R42, [R1+0x50d4] ;  /* 0x0050d400012a7983 */ /* 0x000ee20000300800 */
[----:B0-----:R-:W-:-:S03]  /*db160*/  SHF.R.U32.HI R3, RZ, 0x8, R41 ;  /* 0x00000008ff037819 */ /* 0x001fc60000011629 */
[----:B------:R-:W3:Y:S01]  /*db170*/  LDL.LU R41, [R1+0x1f08] ;  /* 0x001f080001297983 */ /* 0x000ee20000300800 */
[----:B------:R-:W-:-:S04]  /*db180*/  LOP3.LUT R3, R3, 0xffff, RZ, 0xc0, !PT ;  /* 0x0000ffff03037812 */ /* 0x000fc800078ec0ff */
[----:B------:R-:W-:Y:S02]  /*db190*/  PRMT R39, R39, 0x3340, R3 ;  /* 0x0000334027277816 */ /* 0x000fe40000000003 */
[----:B------:R-:W2:Y:S01]  /*db1a0*/  LDL.LU R3, [R1+0x4f2c] ;  /* 0x004f2c0001037983 */ /* 0x000ea20000300800 */
[----:B------:R-:W-:-:S04]  /*db1b0*/  SHF.R.U32.HI R40, RZ, 0x8, R40 ;  /* 0x00000008ff287819 */ /* 0x000fc80000011628 */
[----:B------:R-:W-:Y:S01]  /*db1c0*/  LOP3.LUT R40, R40, 0xffff, RZ, 0xc0, !PT ;  /* 0x0000ffff28287812 */ /* 0x000fe200078ec0ff */
[----:B------:R0:W-:Y:S03]  /*db1d0*/  STL [R1+0x440], R39 ;  /* 0x0004402701007387 */ /* 0x0001e60000100800 */
[----:B------:R-:W-:Y:S01]  /*db1e0*/  PRMT R40, R40, 0x3340, R0 ;  /* 0x0000334028287816 */ /* 0x000fe20000000000 */
[----:B0-----:R-:W3:Y:S04]  /*db1f0*/  LDL.LU R39, [R1+0x4f28] ;  /* 0x004f280001277983 */ /* 0x001ee80000300800 */
[----:B------:R0:W-:Y:S04]  /*db200*/  STL [R1+0x230], R40 ;  /* 0x0002302801007387 */ /* 0x0001e80000100800 */
[----:B0-----:R-:W3:Y:S01]  /*db210*/  LDL.LU R40, [R1+0x10] ;  /* 0x0000100001287983 */ /* 0x001ee20000300800 */
[----:B--2---:R-:W-:-:S04]  /*db220*/  LOP3.LUT R3, R3, 0xffff, RZ, 0xc0, !PT ;  /* 0x0000ffff03037812 */ /* 0x004fc800078ec0ff */
[--C-:B------:R-:W-:Y:S02]  /*db230*/  PRMT R15, R15, 0x4210, R3.reuse ;  /* 0x000042100f0f7816 */ /* 0x100fe40000000003 */
[----:B----4-:R-:W-:-:S03]  /*db240*/  PRMT R3, R31, 0x5210, R3 ;  /* 0x000052101f037816 */ /* 0x010fc60000000003 */
[----:B------:R0:W-:Y:S04]  /*db250*/  STL [R1+0x920], R15 ;  /* 0x0009200f01007387 */ /* 0x0001e80000100800 */
[----:B0-----:R-:W2:Y:S04]  /*db260*/  LDL.LU R15, [R1+0x5854] ;  /* 0x00585400010f7983 */ /* 0x001ea80000300800 */
[----:B------:R-:W4:Y:S04]  /*db270*/  LDL.LU R31, [R1+0x5850] ;  /* 0x00585000011f7983 */ /* 0x000f280000300800 */
[----:B------:R0:W-:Y:S04]  /*db280*/  STL [R1+0x830], R3 ;  /* 0x0008300301007387 */ /* 0x0001e80000100800 */
[----:B0-----:R-:W2:Y:S01]  /*db290*/  LDL.LU R3, [R1+0x828] ;  /* 0x0008280001037983 */ /* 0x001ea20000300800 */
[----:B---3--:R-:W-:-:S04]  /*db2a0*/  LOP3.LUT R39, R39, 0xffff, RZ, 0xc0, !PT ;  /* 0x0000ffff27277812 */ /* 0x008fc800078ec0ff */
[--C-:B------:R-:W-:Y:S02]  /*db2b0*/  PRMT R40, R40, 0x5210, R39.reuse ;  /* 0x0000521028287816 */ /* 0x100fe40000000027 */
[----:B------:R-:W-:Y:S02]  /*db2c0*/  LOP3.LUT R12, R12, 0xffff, RZ, 0xc0, !PT ;  /* 0x0000ffff0c0c7812 */ /* 0x000fe400078ec0ff */
[----:B--2---:R-:W-:-:S05]  /*db2d0*/  PRMT R3, R3, 0x4210, R39 ;  /* 0x0000421003037816 */ /* 0x004fca0000000027 */
[----:B------:R0:W-:Y:S01]  /*db2e0*/  STL [R1+0x924], R3 ;  /* 0x0009240301007387 */ /* 0x0001e20000100800 */
[----:B------:R-:W-:-:S03]  /*db2f0*/  LOP3.LUT R39, R42, 0xffff, RZ, 0xc0, !PT ;  /* 0x0000ffff2a277812 */ /* 0x000fc600078ec0ff */
[----:B------:R1:W-:Y:S01]  /*db300*/  STL [R1+0x834], R40 ;  /* 0x0008342801007387 */ /* 0x0003e20000100800 */
[----:B0-----:R-:W-:-:S04]  /*db310*/  LOP3.LUT R3, R41, 0xffff, RZ, 0xc0, !PT ;  /* 0x0000ffff29037812 */ /* 0x001fc800078ec0ff */
[--C-:B------:R-:W-:Y:S02]  /*db320*/  PRMT R41, R45, 0x4210, R3.reuse ;  /* 0x000042102d297816 */ /* 0x100fe40000000003 */
[----:B-1----:R-:W-:Y:S02]  /*db330*/  PRMT R40, R43, 0x5210, R3 ;  /* 0x000052102b287816 */ /* 0x002fe40000000003 */
[--C-:B------:R-:W-:Y:S01]  /*db340*/  PRMT R13, R13, 0x4210, R39.reuse ;  /* 0x000042100d0d7816 */ /* 0x100fe20000000027 */
[----:B------:R0:W-:Y:S01]  /*db350*/  STL [R1+0x928], R41 ;  /* 0x0009282901007387 */ /* 0x0001e20000100800 */
[----:B------:R-:W-:Y:S02]  /*db360*/  PRMT R3, R35, 0x5210, R39 ;  /* 0x0000521023037816 */ /* 0x000fe40000000027 */
[----:B------:R-:W-:Y:S01]  /*db370*/  LOP3.LUT R35, R37, 0xffff, RZ, 0xc0, !PT ;  /* 0x0000ffff25237812 */ /* 0x000fe200078ec0ff */
[----:B------:R1:W-:Y:S01]  /*db380*/  STL [R1+0x838], R40 ;  /* 0x0008382801007387 */ /* 0x0003e20000100800 */
[----:B------:R-:W-:-:S03]  /*db390*/  LOP3.LUT R43, R16, 0xffff, RZ, 0xc0, !PT ;  /* 0x0000ffff102b7812 */ /* 0x000fc600078ec0ff */
[----:B------:R2:W-:Y:S01]  /*db3a0*/  STL [R1+0x910], R13 ;  /* 0x0009100d01007387 */ /* 0x0005e20000100800 */
[----:B0-----:R-:W-:Y:S02]  /*db3b0*/  LOP3.LUT R41, R36, 0xffff, RZ, 0xc0, !PT ;  /* 0x0000ffff24297812 */ /* 0x001fe400078ec0ff */
[----:B-1----:R-:W-:Y:S01]  /*db3c0*/  LOP3.LUT R40, R11, 0xffff, RZ, 0xc0, !PT ;  /* 0x0000ffff0b287812 */ /* 0x002fe200078ec0ff */
[----:B------:R0:W-:Y:S01]  /*db3d0*/  STL [R1+0x820], R3 ;  /* 0x0008200301007387 */ /* 0x0001e20000100800 */
[----:B------:R-:W-:Y:S02]  /*db3e0*/  LOP3.LUT R42, R38, 0xffff, RZ, 0xc0, !PT ;  /* 0x0000ffff262a7812 */ /* 0x000fe400078ec0ff */
[----:B------:R-:W-:Y:S01]  /*db3f0*/  PRMT R39, R41, 0x3340, R40 ;  /* 0x0000334029277816 */ /* 0x000fe20000000028 */
[----:B--2---:R-:W2:Y:S04]  /*db400*/  LDL.LU R13, [R1+0x824] ;  /* 0x00082400010d7983 */ /* 0x004ea80000300800 */
[----:B------:R-:W3:Y:S01]  /*db410*/  LDL.LU R16, [R1+0x24] ;  /* 0x0000240001107983 */ /* 0x000ee20000300800 */
[----:B0-----:R-:W-:-:S03]  /*db420*/  PRMT R3, R35, 0x3340, R0 ;  /* 0x0000334023037816 */ /* 0x001fc60000000000 */
[----:B------:R-:W4:Y:S01]  /*db430*/  LDL.LU R45, [R1+0x818] ;  /* 0x00081800012d7983 */ /* 0x000f220000300800 */
[----:B------:R-:W-:Y:S02]  /*db440*/  PRMT R11, R39, 0x5410, R3 ;  /* 0x00005410270b7816 */ /* 0x000fe40000000003 */
[----:B------:R-:W-:Y:S01]  /*db450*/  PRMT R3, R12, 0x3340, R0 ;  /* 0x000033400c037816 */ /* 0x000fe20000000000 */
[----:B------:R-:W4:Y:S01]  /*db460*/  LDL.LU R37, [R1+0x20] ;  /* 0x0000200001257983 */ /* 0x000f220000300800 */
[----:B------:R-:W-:-:S04]  /*db470*/  PRMT R39, R43, 0x3340, R42 ;  /* 0x000033402b277816 */ /* 0x000fc8000000002a */
[----:B------:R-:W-:Y:S01]  /*db480*/  PRMT R3, R39, 0x5410, R3 ;  /* 0x0000541027037816 */ /* 0x000fe20000000003 */
[----:B------:R0:W-:Y:S01]  /*db490*/  STL [R1+0x508], R11 ;  /* 0x0005080b01007387 */ /* 0x0001e20000100800 */
[----:B------:R-:W-:-:S03]  /*db4a0*/  SHF.R.U32.HI R39, RZ, 0x8, R43 ;  /* 0x00000008ff277819 */ /* 0x000fc6000001162b */
[----:B0-----:R-:W4:Y:S04]  /*db4b0*/  LDL.LU R11, [R1+0x5260] ;  /* 0x00526000010b7983 */ /* 0x001f280000300800 */
[----:B------:R-:W4:Y:S04]  /*db4c0*/  LDL.LU R38, [R1+0x810] ;  /* 0x0008100001267983 */ /* 0x000f280000300800 */
[----:B------:R0:W-:Y:S01]  /*db4d0*/  STL [R1+0x4f0], R3 ;  /* 0x0004f00301007387 */ /* 0x0001e20000100800 */
[----:B------:R-:W-:-:S03]  /*db4e0*/  LOP3.LUT R39, R39, 0xffff, RZ, 0xc0, !PT ;  /* 0x0000ffff27277812 */ /* 0x000fc600078ec0ff */
[----:B------:R-:W4:Y:S04]  /*db4f0*/  LDL.LU R36, [R1+0x814] ;  /* 0x0008140001247983 */ /* 0x000f280000300800 */
[----:B------:R-:W4:Y:S01]  /*db500*/  LDL.LU R43, [R1+0x28] ;  /* 0x00002800012b7983 */ /* 0x000f220000300800 */
[----:B0-----:R-:W-:-:S03]  /*db510*/  SHF.R.U32.HI R3, RZ, 0x8, R42 ;  /* 0x00000008ff037819 */ /* 0x001fc6000001162a */
[----:B------:R-:W4:Y:S01]  /*db520*/  LDL.LU R42, [R1+0x4fa8] ;  /* 0x004fa800012a7983 */ /* 0x000f220000300800 */
[----:B------:R-:W-:-:S04]  /*db530*/  LOP3.LUT R3, R3, 0xffff, RZ, 0xc0, !PT ;  /* 0x0000ffff03037812 */ /* 0x000fc800078ec0ff */
[----:B------:R-:W-:Y:S02]  /*db540*/  PRMT R39, R39, 0x3340, R3 ;  /* 0x0000334027277816 */ /* 0x000fe40000000003 */
[----:B------:R-:W2:Y:S04]  /*db550*/  LDL.LU R3, [R1+0x50e0] ;  /* 0x0050e00001037983 */ /* 0x000ea80000300800 */
        /* <DEDUP_REMOVED lines=10> */
[----:B--2---:R-:W-:-:S04]  /*db600*/  LOP3.LUT R3, R3, 0xffff, RZ, 0xc0, !PT ;  /* 0x0000ffff03037812 */ /* 0x004fc800078ec0ff */
[--C-:B------:R-:W-:Y:S02]  /*db610*/  PRMT R13, R13, 0x4210, R3.reuse ;  /* 0x000042100d0d7816 */ /* 0x100fe40000000003 */
[----:B---3--:R-:W-:-:S03]  /*db620*/  PRMT R3, R16, 0x5210, R3 ;  /* 0x0000521010037816 */ /* 0x008fc60000000003 */
[----:B------:R0:W-:Y:S01]  /*db630*/  STL [R1+0x914], R13 ;  /* 0x0009140d01007387 */ /* 0x0001e20000100800 */
[----:B----4-:R-:W-:-:S03]  /*db640*/  LOP3.LUT R39, R39, 0xffff, RZ, 0xc0, !PT ;  /* 0x0000ffff27277812 */ /* 0x010fc600078ec0ff */
[----:B0-----:R-:W2:Y:S04]  /*db650*/  LDL.LU R13, [R1+0x584c] ;  /* 0x00584c00010d7983 */ /* 0x001ea80000300800 */
[----:B------:R-:W3:Y:S04]  /*db660*/  LDL.LU R16, [R1+0x5848] ;  /* 0x0058480001107983 */ /* 0x000ee80000300800 */
[----:B------:R0:W-:Y:S02]  /*db670*/  STL [R1+0x824], R3 ;  /* 0x0008240301007387 */ /* 0x0001e40000100800 */
[----:B0-----:R-:W-:-:S02]  /*db680*/  PRMT R3, R45, 0x4210, R39 ;  /* 0x000042102d037816 */ /* 0x001fc40000000027 */
[----:B------:R-:W4:Y:S04]  /*db690*/  LDL.LU R45, [R1+0x522c] ;  /* 0x00522c00012d7983 */ /* 0x000f280000300800 */
[----:B------:R0:W-:Y:S01]  /*db6a0*/  STL [R1+0x918], R3 ;  /* 0x0009180301007387 */ /* 0x0001e20000100800 */
[----:B------:R-:W-:Y:S02]  /*db6b0*/  PRMT R37, R37, 0x5210, R39 ;  /* 0x0000521025257816 */ /* 0x000fe40000000027 */
[----:B------:R-:W-:Y:S02]  /*db6c0*/  SHF.R.U32.HI R39, RZ, 0x8, R12 ;  /* 0x00000008ff277819 */ /* 0x000fe4000001160c */
[----:B0-----:R-:W-:-:S04]  /*db6d0*/  SHF.R.U32.HI R3, RZ, 0x8, R35 ;  /* 0x00000008ff037819 */ /* 0x001fc80000011623 */
[----:B------:R-:W-:Y:S01]  /*db6e0*/  LOP3.LUT R3, R3, 0xffff, RZ, 0xc0, !PT ;  /* 0x0000ffff03037812 */ /* 0x000fe200078ec0ff */
[----:B------:R0:W-:Y:S01]  /*db6f0*/  STL [R1+0x828], R37 ;  /* 0x0008282501007387 */ /* 0x0001e20000100800 */
[----:B------:R-:W-:Y:S02]  /*db700*/  LOP3.LUT R39, R39, 0xffff, RZ, 0xc0, !PT ;  /* 0x0000ffff27277812 */ /* 0x000fe400078ec0ff */
[--C-:B------:R-:W-:Y:S01]  /*db710*/  PRMT R3, R3, 0x3340, R0.reuse ;  /* 0x0000334003037816 */ /* 0x100fe20000000000 */
[----:B------:R-:W2:Y:S04]  /*db720*/  LDL.LU R35, [R1+0x654] ;  /* 0x0006540001237983 */ /* 0x000ea80000300800 */
[----:B0-----:R-:W3:Y:S04]  /*db730*/  LDL.LU R37, [R1+0x650] ;  /* 0x0006500001257983 */ /* 0x001ee80000300800 */
[----:B------:R-:W3:Y:S04]  /*db740*/  LDL.LU R12, [R1+0x7b0] ;  /* 0x0007b000010c7983 */ /* 0x000ee80000300800 */
[----:B------:R0:W-:Y:S02]  /*db750*/  STL [R1+0x218], R3 ;  /* 0x0002180301007387 */ /* 0x0001e40000100800 */
[----:B0-----:R-:W-:-:S02]  /*db760*/  PRMT R3, R39, 0x3340, R0 ;  /* 0x0000334027037816 */ /* 0x001fc40000000000 */
[----:B------:R-:W4:Y:S04]  /*db770*/  LDL.LU R39, [R1+0x525c] ;  /* 0x00525c0001277983 */ /* 0x000f280000300800 */
[----:B------:R0:W-:Y:S02]  /*db780*/  STL [R1+0x214], R3 ;  /* 0x0002140301007387 */ /* 0x0001e40000100800 */
[----:B0-----:R-:W-:Y:S02]  /*db790*/  LOP3.LUT R3, R11, 0xffff, RZ, 0xc0, !PT ;  /* 0x0000ffff0b037812 */ /* 0x001fe400078ec0ff */
[----:B------:R-:W3:Y:S02]  /*db7a0*/  LDL.LU R11, [R1+0x7a8] ;  /* 0x0007a800010b7983 */ /* 0x000ee40000300800 */
[----:B------:R-:W-:-:S02]  /*db7b0*/  PRMT R38, R38, 0x4210, R3 ;  /* 0x0000421026267816 */ /* 0x000fc40000000003 */
[----:B------:R-:W-:-:S03]  /*db7c0*/  PRMT R43, R43, 0x5210, R3 ;  /* 0x000052102b2b7816 */ /* 0x000fc60000000003 */
[----:B------:R0:W-:Y:S04]  /*db7d0*/  STL [R1+0x900], R38 ;  /* 0x0009002601007387 */ /* 0x0001e80000100800 */
[----:B0-----:R-:W3:Y:S04]  /*db7e0*/  LDL.LU R38, [R1+0x5844] ;  /* 0x0058440001267983 */ /* 0x001ee80000300800 */
[----:B------:R-:W2:Y:S01]  /*db7f0*/  LDL.LU R3, [R1+0x2c] ;  /* 0x00002c0001037983 */ /* 0x000ea20000300800 */
[----:B------:R-:W-:Y:S02]  /*db800*/  LOP3.LUT R41, R41, 0xffff, RZ, 0xc0, !PT ;  /* 0x0000ffff29297812 */ /* 0x000fe400078ec0ff */
[----:B------:R-:W-:Y:S01]  /*db810*/  LOP3.LUT R42, R42, 0xffff, RZ, 0xc0, !PT ;  /* 0x0000ffff2a2a7812 */ /* 0x000fe200078ec0ff */
[----:B------:R0:W-:Y:S01]  /*db820*/  STL [R1+0x810], R43 ;  /* 0x0008102b01007387 */ /* 0x0001e20000100800 */
[----:B------:R-:W-:-:S03]  /*db830*/  LOP3.LUT R40, R40, 0xffff, RZ, 0xc0, !PT ;  /* 0x0000ffff28287812 */ /* 0x000fc600078ec0ff */
[----:B0-----:R-:W3:Y:S01]  /*db840*/  LDL.LU R43, [R1+0x5178] ;  /* 0x00517800012b7983 */ /* 0x001ee20000300800 */
[----:B----4-:R-:W-:-:S04]  /*db850*/  LOP3.LUT R39, R39, 0xffff, RZ, 0xc0, !PT ;  /* 0x0000ffff27277812 */ /* 0x010fc800078ec0ff */
[----:B------:R-:W-:-:S05]  /*db860*/  PRMT R36, R36, 0x4210, R39 ;  /* 0x0000421024247816 */ /* 0x000fca0000000027 */
[----:B------:R0:W-:Y:S04]  /*db870*/  STL [R1+0x904], R36 ;  /* 0x0009042401007387 */ /* 0x0001e80000100800 */
[----:B0-----:R-:W4:Y:S01]  /*db880*/  LDL.LU R36, [R1+0x51c8] ;  /* 0x0051c80001247983 */ /* 0x001f220000300800 */
[----:B--2---:R-:W-:Y:S02]  /*db890*/  PRMT R3, R3, 0x5210, R39 ;  /* 0x0000521003037816 */ /* 0x004fe40000000027 */
[----:B------:R-:W-:-:S03]  /*db8a0*/  PRMT R39, R41, 0x3340, R40 ;  /* 0x0000334029277816 */ /* 0x000fc60000000028 */
[----:B------:R0:W-:Y:S02]  /*db8b0*/  STL [R1+0x814], R3 ;  /* 0x0008140301007387 */ /* 0x0001e40000100800 */
[----:B0-----:R-:W-:-:S04]  /*db8c0*/  PRMT R3, R42, 0x3340, R0 ;  /* 0x000033402a037816 */ /* 0x001fc80000000000 */
[----:B------:R-:W-:Y:S02]  /*db8d0*/  PRMT R3, R39, 0x5410, R3 ;  /* 0x0000541027037816 */ /* 0x000fe40000000003 */
[----:B------:R-:W-:Y:S02]  /*db8e0*/  SHF.R.U32.HI R39, RZ, 0x8, R41 ;  /* 0x00000008ff277819 */ /* 0x000fe40000011629 */
[----:B------:R-:W2:Y:S04]  /*db8f0*/  LDL.LU R41, [R1+0x5228] ;  /* 0x0052280001297983 */ /* 0x000ea80000300800 */
[----:B------:R0:W-:Y:S01]  /*db900*/  STL [R1+0x4f8], R3 ;  /* 0x0004f80301007387 */ /* 0x0001e20000100800 */
[----:B------:R-:W-:Y:S02]  /*db910*/  LOP3.LUT R39, R39, 0xffff, RZ, 0xc0, !PT ;  /* 0x0000ffff27277812 */ /* 0x000fe400078ec0ff */
[----:B0-----:R-:W-:-:S04]  /*db920*/  SHF.R.U32.HI R3, RZ, 0x8, R40 ;  /* 0x00000008ff037819 */ /* 0x001fc80000011628 */
[----:B------:R-:W-:Y:S02]  /*db930*/  LOP3.LUT R3, R3, 0xffff, RZ, 0xc0, !PT ;  /* 0x0000ffff03037812 */ /* 0x000fe400078ec0ff */
[----:B------:R-:W-:Y:S02]  /*db940*/  LOP3.LUT R40, R45, 0xffff, RZ, 0xc0, !PT ;  /* 0x0000ffff2d287812 */ /* 0x000fe400078ec0ff */
[----:B------:R-:W-:Y:S02]  /*db950*/  PRMT R45, R39, 0x3340, R3 ;  /* 0x00003340272d7816 */ /* 0x000fe40000000003 */
[----:B------:R-:W3:Y:S04]  /*db960*/  LDL.LU R39, [R1+0x7b4] ;  /* 0x0007b40001277983 */ /* 0x000ee80000300800 */
[----:B------:R-:W4:Y:S04]  /*db970*/  LDL.LU R3, [R1+0x30] ;  /* 0x0000300001037983 */ /* 0x000f280000300800 */
[----:B------:R-:W-:Y:S01]  /*db980*/  STL [R1+0x56e4], R45 ;  /* 0x0056e42d01007387 */ /* 0x000fe20000100800 */
[----:B---3--:R-:W-:-:S02]  /*db990*/  PRMT R39, R39, 0x4210, R40 ;  /* 0x0000421027277816 */ /* 0x008fc40000000028 */
[----:B----4-:R-:W-:Y:S02]  /*db9a0*/  PRMT R40, R3, 0x5210, R40 ;  /* 0x0000521003287816 */ /* 0x010fe40000000028 */
[----:B------:R-:W-:Y:S01]  /*db9b0*/  LOP3.LUT R3, R35, 0xffff, RZ, 0xc0, !PT ;  /* 0x0000ffff23037812 */ /* 0x000fe200078ec0ff */
[----:B------:R0:W-:Y:S04]  /*db9c0*/  STL [R1+0x908], R39 ;  /* 0x0009082701007387 */ /* 0x0001e80000100800 */
[----:B------:R1:W-:Y:S04]  /*db9d0*/  STL [R1+0x818], R40 ;  /* 0x0008182801007387 */ /* 0x0003e80000100800 */
[----:B------:R-:W3:Y:S01]  /*db9e0*/  LDL.LU R35, [R1+0x7b8] ;  /* 0x0007b80001237983 */ /* 0x000ee20000300800 */
[----:B0-----:R-:W-:-:S03]  /*db9f0*/  LOP3.LUT R39, R37, 0xffff, RZ, 0xc0, !PT ;  /* 0x0000ffff25277812 */ /* 0x001fc600078ec0ff */
[----:B------:R-:W4:Y:S01]  /*dba00*/  LDL.LU R37, [R1+0x34] ;  /* 0x0000340001257983 */ /* 0x000f220000300800 */
[--C-:B-1----:R-:W-:Y:S02]  /*dba10*/  PRMT R40, R12, 0x4210, R3.reuse ;  /* 0x000042100c287816 */ /* 0x102fe40000000003 */
[----:B------:R-:W-:Y:S01]  /*dba20*/  PRMT R3, R38, 0x5210, R3 ;  /* 0x0000521026037816 */ /* 0x000fe20000000003 */
[----:B------:R-:W4:Y:S01]  /*dba30*/  LDL.LU R12, [R1+0x7a0] ;  /* 0x0007a000010c7983 */ /* 0x000f220000300800 */
[----:B------:R-:W-:-:S03]  /*dba40*/  PRMT R38, R11, 0x4210, R39 ;  /* 0x000042100b267816 */ /* 0x000fc60000000027 */
[----:B------:R2:W-:Y:S04]  /*dba50*/  STL [R1+0x8f0], R40 ;  /* 0x0008f02801007387 */ /* 0x0005e80000100800 */
[----:B------:R-:W4:Y:S04]  /*dba60*/  LDL.LU R11, [R1+0x7a4] ;  /* 0x0007a400010b7983 */ /* 0x000f280000300800 */
[----:B------:R0:W-:Y:S01]  /*dba70*/  STL [R1+0x7b0], R3 ;  /* 0x0007b00301007387 */ /* 0x0001e20000100800 */
[----:B--2---:R-:W-:-:S03]  /*dba80*/  LOP3.LUT R40, R41, 0xffff, RZ, 0xc0, !PT ;  /* 0x0000ffff29287812 */ /* 0x004fc600078ec0ff */
[----:B------:R1:W-:Y:S04]  /*dba90*/  STL [R1+0x8f4], R38 ;  /* 0x0008f42601007387 */ /* 0x0003e80000100800 */
[----:B------:R-:W2:Y:S01]  /*dbaa0*/  LDL.LU R45, [R1+0x790] ;  /* 0x00079000012d7983 */ /* 0x000ea20000300800 */
[----:B0-----:R-:W-:Y:S02]  /*dbab0*/  PRMT R3, R16, 0x5210, R39 ;  /* 0x0000521010037816 */ /* 0x001fe40000000027 */
[----:B------:R-:W-:Y:S02]  /*dbac0*/  LOP3.LUT R39, R36, 0xffff, RZ, 0xc0, !PT ;  /* 0x0000ffff24277812 */ /* 0x000fe400078ec0ff */
[----:B-1----:R-:W-:Y:S01]  /*dbad0*/  LOP3.LUT R38, R43, 0xffff, RZ, 0xc0, !PT ;  /* 0x0000ffff2b267812 */ /* 0x002fe200078ec0ff */
[----:B------:R0:W-:Y:S01]  /*dbae0*/  STL [R1+0x7b4], R3 ;  /* 0x0007b40301007387 */ /* 0x0001e20000100800 */
[----:B------:R-:W-:-:S03]  /*dbaf0*/  PRMT R16, R40, 0x3340, R39 ;  /* 0x0000334028107816 */ /* 0x000fc60000000027 */
[----:B------:R-:W2:Y:S04]  /*dbb00*/  LDL.LU R43, [R1+0x51b8] ;  /* 0x0051b800012b7983 */ /* 0x000ea80000300800 */
[----:B------:R-:W2:Y:S01]  /*dbb10*/  LDL.LU R41, [R1+0x5324] ;  /* 0x0053240001297983 */ /* 0x000ea20000300800 */
[----:B0-----:R-:W-:-:S03]  /*dbb20*/  PRMT R3, R38, 0x3340, R0 ;  /* 0x0000334026037816 */ /* 0x001fc60000000000 */
[----:B------:R-:W2:Y:S01]  /*dbb30*/  LDL.LU R36, [R1+0x5348] ;  /* 0x0053480001247983 */ /* 0x000ea20000300800 */
[----:B------:R-:W-:Y:S02]  /*dbb40*/  PRMT R3, R16, 0x5410, R3 ;  /* 0x0000541010037816 */ /* 0x000fe40000000003 */
[----:B------:R-:W-:Y:S02]  /*dbb50*/  SHF.R.U32.HI R16, RZ, 0x8, R40 ;  /* 0x00000008ff107819 */ /* 0x000fe40000011628 */
[----:B------:R-:W2:Y:S04]  /*dbb60*/  LDL.LU R40, [R1+0x5150] ;  /* 0x0051500001287983 */ /* 0x000ea80000300800 */
[----:B------:R0:W-:Y:S01]  /*dbb70*/  STL [R1+0x4e4], R3 ;  /* 0x0004e40301007387 */ /* 0x0001e20000100800 */
[----:B------:R-:W-:-:S02]  /*dbb80*/  LOP3.LUT R16, R16, 0xffff, RZ, 0xc0, !PT ;  /* 0x0000ffff10107812 */ /* 0x000fc400078ec0ff */
[----:B0-----:R-:W-:Y:S02]  /*dbb90*/  SHF.R.U32.HI R3, RZ, 0x8, R39 ;  /* 0x00000008ff037819 */ /* 0x001fe40000011627 */
[----:B------:R-:W2:Y:S02]  /*dbba0*/  LDL.LU R39, [R1+0x5400] ;  /* 0x0054000001277983 */ /* 0x000ea40000300800 */
[----:B------:R-:W-:-:S04]  /*dbbb0*/  LOP3.LUT R3, R3, 0xffff, RZ, 0xc0, !PT ;  /* 0x0000ffff03037812 */ /* 0x000fc800078ec0ff */
[----:B------:R-:W-:Y:S02]  /*dbbc0*/  PRMT R16, R16, 0x3340, R3 ;  /* 0x0000334010107816 */ /* 0x000fe40000000003 */
[----:B------:R-:W3:Y:S04]  /*dbbd0*/  LDL.LU R3, [R1+0x64c] ;  /* 0x00064c0001037983 */ /* 0x000ee80000300800 */
[----:B------:R0:W-:Y:S04]  /*dbbe0*/  STL [R1+0x42c], R16 ;  /* 0x00042c1001007387 */ /* 0x0001e80000100800 */
[----:B0-----:R-:W2:Y:S01]  /*dbbf0*/  LDL.LU R16, [R1+0x4f50] ;  /* 0x004f500001107983 */ /* 0x001ea20000300800 */
[----:B------:R-:W-:-:S04]  /*dbc00*/  SHF.R.U32.HI R38, RZ, 0x8, R38 ;  /* 0x00000008ff267819 */ /* 0x000fc80000011626 */
[----:B------:R-:W-:-:S04]  /*dbc10*/  LOP3.LUT R38, R38, 0xffff, RZ, 0xc0, !PT ;  /* 0x0000ffff26267812 */ /* 0x000fc800078ec0ff */
[----:B------:R-:W-:-:S05]  /*dbc20*/  PRMT R38, R38, 0x3340, R0 ;  /* 0x0000334026267816 */ /* 0x000fca0000000000 */
[----:B------:R0:W-:Y:S04]  /*dbc30*/  STL [R1+0x208], R38 ;  /* 0x0002082601007387 */ /* 0x0001e80000100800 */
[----:B0-----:R-:W2:Y:S01]  /*dbc40*/  LDL.LU R38, [R1+0x5204] ;  /* 0x0052040001267983 */ /* 0x001ea20000300800 */
[----:B---3--:R-:W-:-:S04]  /*dbc50*/  LOP3.LUT R3, R3, 0xffff, RZ, 0xc0, !PT ;  /* 0x0000ffff03037812 */ /* 0x008fc800078ec0ff */
[--C-:B------:R-:W-:Y:S02]  /*dbc60*/  PRMT R35, R35, 0x4210, R3.reuse ;  /* 0x0000421023237816 */ /* 0x100fe40000000003 */
[----:B----4-:R-:W-:-:S03]  /*dbc70*/  PRMT R3, R37, 0x5210, R3 ;  /* 0x0000521025037816 */ /* 0x010fc60000000003 */
[----:B------:R0:W-:Y:S01]  /*dbc80*/  STL [R1+0x8f8], R35 ;  /* 0x0008f82301007387 */ /* 0x0001e20000100800 */
[----:B--2---:R-:W-:-:S04]  /*dbc90*/  LOP3.LUT R16, R16, 0xffff, RZ, 0xc0, !PT ;  /* 0x0000ffff10107812 */ /* 0x004fc800078ec0ff */
[----:B------:R-:W-:Y:S01]  /*dbca0*/  PRMT R12, R12, 0x4210, R16 ;  /* 0x000042100c0c7816 */ /* 0x000fe20000000010 */
[----:B0-----:R-:W2:Y:S04]  /*dbcb0*/  LDL.LU R35, [R1+0x5840] ;  /* 0x0058400001237983 */ /* 0x001ea80000300800 */
[----:B------:R-:W3:Y:S04]  /*dbcc0*/  LDL.LU R37, [R1+0x583c] ;  /* 0x00583c0001257983 */ /* 0x000ee80000300800 */
[----:B------:R0:W-:Y:S04]  /*dbcd0*/  STL [R1+0x7b8], R3 ;  /* 0x0007b80301007387 */ /* 0x0001e80000100800 */
[----:B0-----:R-:W4:Y:S04]  /*dbce0*/  LDL.LU R3, [R1+0x4f58] ;  /* 0x004f580001037983 */ /* 0x001f280000300800 */
[----:B------:R0:W-:Y:S04]  /*dbcf0*/  STL [R1+0x8e0], R12 ;  /* 0x0008e00c01007387 */ /* 0x0001e80000100800 */
[----:B0-----:R-:W2:Y:S01]  /*dbd00*/  LDL.LU R12, [R1+0x5838] ;  /* 0x00583800010c7983 */ /* 0x001ea20000300800 */
[----:B----4-:R-:W-:-:S04]  /*dbd10*/  LOP3.LUT R3, R3, 0xffff, RZ, 0xc0, !PT ;  /* 0x0000ffff03037812 */ /* 0x010fc800078ec0ff */
[----:B------:R-:W-:Y:S02]  /*dbd20*/  PRMT R11, R11, 0x4210, R3 ;  /* 0x000042100b0b7816 */ /* 0x000fe40000000003 */
[----:B--2---:R-:W-:Y:S02]  /*dbd30*/  PRMT R16, R12, 0x5210, R16 ;  /* 0x000052100c107816 */ /* 0x004fe40000000010 */
[----:B------:R-:W2:Y:S04]  /*dbd40*/  LDL.LU R12, [R1+0x4f4c] ;  /* 0x004f4c00010c7983 */ /* 0x000ea80000300800 */
[----:B------:R0:W-:Y:S04]  /*dbd50*/  STL [R1+0x7a0], R16 ;  /* 0x0007a01001007387 */ /* 0x0001e80000100800 */
[----:B0-----:R-:W4:Y:S04]  /*dbd60*/  LDL.LU R16, [R1+0x38] ;  /* 0x0000380001107983 */ /* 0x001f280000300800 */
[----:B------:R0:W-:Y:S04]  /*dbd70*/  STL [R1+0x8e4], R11 ;  /* 0x0008e40b01007387 */ /* 0x0001e80000100800 */
[----:B0-----:R-:W3:Y:S01]  /*dbd80*/  LDL.LU R11, [R1+0x5834] ;  /* 0x00583400010b7983 */ /* 0x001ee20000300800 */
[----:B------:R-:W-:-:S02]  /*dbd90*/  LOP3.LUT R40, R40, 0xffff, RZ, 0xc0, !PT ;  /* 0x0000ffff28287812 */ /* 0x000fc400078ec0ff */
[----:B------:R-:W-:Y:S02]  /*dbda0*/  LOP3.LUT R39, R39, 0xffff, RZ, 0xc0, !PT ;  /* 0x0000ffff27277812 */ /* 0x000fe400078ec0ff */
[----:B------:R-:W-:Y:S02]  /*dbdb0*/  LOP3.LUT R41, R41, 0xffff, RZ, 0xc0, !PT ;  /* 0x0000ffff29297812 */ /* 0x000fe400078ec0ff */
[----:B--2---:R-:W-:Y:S02]  /*dbdc0*/  LOP3.LUT R12, R12, 0xffff, RZ, 0xc0, !PT ;  /* 0x0000ffff0c0c7812 */ /* 0x004fe400078ec0ff */
[----:B---3--:R-:W-:Y:S02]  /*dbdd0*/  PRMT R3, R11, 0x5210, R3 ;  /* 0x000052100b037816 */ /* 0x008fe40000000003 */
[--C-:B------:R-:W-:Y:S02]  /*dbde0*/  PRMT R11, R45, 0x4210, R12.reuse ;  /* 0x000042102d0b7816 */ /* 0x100fe4000000000c */
[----:B------:R-:W2:Y:S04]  /*dbdf0*/  LDL.LU R45, [R1+0x8d0] ;  /* 0x0008d000012d7983 */ /* 0x000ea80000300800 */
[----:B------:R4:W-:Y:S04]  /*dbe00*/  STL [R1+0x7a4], R3 ;  /* 0x0007a40301007387 */ /* 0x0009e80000100800 */
[----:B------:R0:W-:Y:S01]  /*dbe10*/  STL [R1+0x8e8], R11 ;  /* 0x0008e80b01007387 */ /* 0x0001e20000100800 */
[----:B----4-:R-:W-:-:S02]  /*dbe20*/  PRMT R3, R16, 0x5210, R12 ;  /* 0x0000521010037816 */ /* 0x010fc4000000000c */
[----:B------:R-:W-:Y:S02]  /*dbe30*/  LOP3.LUT R16, R38, 0xffff, RZ, 0xc0, !PT ;  /* 0x0000ffff26107812 */ /* 0x000fe400078ec0ff */
[----:B------:R-:W-:Y:S01]  /*dbe40*/  LOP3.LUT R12, R43, 0xffff, RZ, 0xc0, !PT ;  /* 0x0000ffff2b0c7812 */ /* 0x000fe200078ec0ff */
[----:B------:R1:W-:Y:S01]  /*dbe50*/  STL [R1+0x7a8], R3 ;  /* 0x0007a80301007387 */ /* 0x0003e20000100800 */
[----:B------:R-:W-:Y:S02]  /*dbe60*/  LOP3.LUT R38, R36, 0xffff, RZ, 0xc0, !PT ;  /* 0x0000ffff24267812 */ /* 0x000fe400078ec0ff */
[----:B0-----:R-:W-:Y:S01]  /*dbe70*/  PRMT R11, R16, 0x3340, R12 ;  /* 0x00003340100b7816 */ /* 0x001fe2000000000c */
[----:B------:R-:W3:Y:S01]  /*dbe80*/  LDL.LU R43, [R1+0x794] ;  /* 0x00079400012b7983 */ /* 0x000ee20000300800 */
[----:B-1----:R-:W-:-:S04]  /*dbe90*/  PRMT R3, R40, 0x3340, R0 ;  /* 0x0000334028037816 */ /* 0x002fc80000000000 */
[----:B------:R-:W-:Y:S02]  /*dbea0*/  PRMT R36, R11, 0x5410, R3 ;  /* 0x000054100b247816 */ /* 0x000fe40000000003 */
[----:B------:R-:W-:Y:S02]  /*dbeb0*/  PRMT R3, R41, 0x3340, R0 ;  /* 0x0000334029037816 */ /* 0x000fe40000000000 */
[----:B------:R-:W-:Y:S01]  /*dbec0*/  PRMT R11, R39, 0x3340, R38 ;  /* 0x00003340270b7816 */ /* 0x000fe20000000026 */
[----:B------:R0:W-:Y:S03]  /*dbed0*/  STL [R1+0x4d8], R36 ;  /* 0x0004d82401007387 */ /* 0x0001e60000100800 */
[----:B------:R-:W-:Y:S02]  /*dbee0*/  PRMT R3, R11, 0x5410, R3 ;  /* 0x000054100b037816 */ /* 0x000fe40000000003 */
[----:B------:R-:W-:Y:S01]  /*dbef0*/  SHF.R.U32.HI R11, RZ, 0x8, R16 ;  /* 0x00000008ff0b7819 */ /* 0x000fe20000011610 */
[----:B0-----:R-:W4:Y:S04]  /*dbf00*/  LDL.LU R36, [R1+0x798] ;  /* 0x0007980001247983 */ /* 0x001f280000300800 */
[----:B------:R0:W-:Y:S01]  /*dbf10*/  STL [R1+0x4c8], R3 ;  /* 0x0004c80301007387 */ /* 0x0001e20000100800 */
[----:B------:R-:W-:-:S02]  /*dbf20*/  LOP3.LUT R11, R11, 0xffff, RZ, 0xc0, !PT ;  /* 0x0000ffff0b0b7812 */ /* 0x000fc400078ec0ff */
[----:B0-----:R-:W-:-:S04]  /*dbf30*/  SHF.R.U32.HI R3, RZ, 0x8, R12 ;  /* 0x00000008ff037819 */ /* 0x001fc8000001160c */
[----:B------:R-:W-:Y:S02]  /*dbf40*/  LOP3.LUT R3, R3, 0xffff, RZ, 0xc0, !PT ;  /* 0x0000ffff03037812 */ /* 0x000fe400078ec0ff */
[----:B------:R-:W-:Y:S02]  /*dbf50*/  SHF.R.U32.HI R16, RZ, 0x8, R39 ;  /* 0x00000008ff107819 */ /* 0x000fe40000011627 */
[----:B------:R-:W2:Y:S01]  /*dbf60*/  LDL.LU R39, [R1+0x5120] ;  /* 0x0051200001277983 */ /* 0x000ea20000300800 */
[----:B------:R-:W-:-:S03]  /*dbf70*/  PRMT R11, R11, 0x3340, R3 ;  /* 0x000033400b0b7816 */ /* 0x000fc60000000003 */
[----:B------:R-:W3:Y:S01]  /*dbf80*/  LDL.LU R3, [R1+0x5124] ;  /* 0x0051240001037983 */ /* 0x000ee20000300800 */
[----:B------:R-:W-:Y:S02]  /*dbf90*/  SHF.R.U32.HI R12, RZ, 0x8, R38 ;  /* 0x00000008ff0c7819 */ /* 0x000fe40000011626 */
[----:B------:R-:W-:Y:S01]  /*dbfa0*/  LOP3.LUT R16, R16, 0xffff, RZ, 0xc0, !PT ;  /* 0x0000ffff10107812 */ /* 0x000fe200078ec0ff */
[----:B------:R-:W4:Y:S01]  /*dbfb0*/  LDL.LU R38, [R1+0x5374] ;  /* 0x0053740001267983 */ /* 0x000f220000300800 */
[----:B------:R-:W-:-:S03]  /*dbfc0*/  LOP3.LUT R12, R12, 0xffff, RZ, 0xc0, !PT ;  /* 0x0000ffff0c0c7812 */ /* 0x000fc600078ec0ff */
[----:B------:R0:W-:Y:S02]  /*dbfd0*/  STL [R1+0x420], R11 ;  /* 0x0004200b01007387 */ /* 0x0001e40000100800 */
[----:B0-----:R-:W-:Y:S02]  /*dbfe0*/  PRMT R11, R16, 0x3340, R12 ;  /* 0x00003340100b7816 */ /* 0x001fe4000000000c */
[----:B------:R-:W4:Y:S04]  /*dbff0*/  LDL.LU R16, [R1+0x5438] ;  /* 0x0054380001107983 */ /* 0x000f280000300800 */
[----:B------:R2:W-:Y:S01]  /*dc000*/  STL [R1+0x41c], R11 ;  /* 0x00041c0b01007387 */ /* 0x0005e20000100800 */
[----:B---3--:R-:W-:Y:S02]  /*dc010*/  LOP3.LUT R3, R3, 0xffff, RZ, 0xc0, !PT ;  /* 0x0000ffff03037812 */ /* 0x008fe400078ec0ff */
[----:B--2---:R-:W-:-:S02]  /*dc020*/  LOP3.LUT R11, R39, 0xffff, RZ, 0xc0, !PT ;  /* 0x0000ffff270b7812 */ /* 0x004fc400078ec0ff */
[--C-:B------:R-:W-:Y:S01]  /*dc030*/  PRMT R45, R45, 0x4210, R3.reuse ;  /* 0x000042102d2d7816 */ /* 0x100fe20000000003 */
[----:B------:R-:W2:Y:S01]  /*dc040*/  LDL.LU R39, [R1+0x537c] ;  /* 0x00537c0001277983 */ /* 0x000ea20000300800 */
[----:B------:R-:W-:-:S03]  /*dc050*/  PRMT R3, R37, 0x5210, R3 ;  /* 0x0000521025037816 */ /* 0x000fc60000000003 */
[----:B------:R-:W3:Y:S04]  /*dc060*/  LDL.LU R12, [R1+0x53e0] ;  /* 0x0053e000010c7983 */ /* 0x000ee80000300800 */
[----:B------:R0:W-:Y:S04]  /*dc070*/  STL [R1+0x8d0], R45 ;  /* 0x0008d02d01007387 */ /* 0x0001e80000100800 */
[----:B0-----:R-:W3:Y:S04]  /*dc080*/  LDL.LU R45, [R1+0x5310] ;  /* 0x00531000012d7983 */ /* 0x001ee80000300800 */
[----:B------:R-:W2:Y:S04]  /*dc090*/  LDL.LU R37, [R1+0x808] ;  /* 0x0008080001257983 */ /* 0x000ea80000300800 */
[----:B------:R0:W-:Y:S02]  /*dc0a0*/  STL [R1+0x790], R3 ;  /* 0x0007900301007387 */ /* 0x0001e40000100800 */
[----:B0-----:R-:W-:-:S02]  /*dc0b0*/  PRMT R3, R43, 0x4210, R11 ;  /* 0x000042102b037816 */ /* 0x001fc4000000000b */
[----:B------:R-:W3:Y:S04]  /*dc0c0*/  LDL.LU R43, [R1+0x5318] ;  /* 0x00531800012b7983 */ /* 0x000ee80000300800 */
[----:B------:R0:W-:Y:S01]  /*dc0d0*/  STL [R1+0x8d4], R3 ;  /* 0x0008d40301007387 */ /* 0x0001e20000100800 */
[----:B------:R-:W-:-:S03]  /*dc0e0*/  PRMT R11, R35, 0x5210, R11 ;  /* 0x00005210230b7816 */ /* 0x000fc6000000000b */
[----:B------:R-:W2:Y:S01]  /*dc0f0*/  LDL.LU R35, [R1+0x804] ;  /* 0x0008040001237983 */ /* 0x000ea20000300800 */
[----:B0-----:R-:W-:-:S04]  /*dc100*/  SHF.R.U32.HI R3, RZ, 0x8, R41 ;  /* 0x00000008ff037819 */ /* 0x001fc80000011629 */
[----:B------:R-:W-:Y:S01]  /*dc110*/  LOP3.LUT R3, R3, 0xffff, RZ, 0xc0, !PT ;  /* 0x0000ffff03037812 */ /* 0x000fe200078ec0ff */
[----:B------:R0:W-:Y:S03]  /*dc120*/  STL [R1+0x794], R11 ;  /* 0x0007940b01007387 */ /* 0x0001e60000100800 */
[----:B------:R-:W-:Y:S01]  /*dc130*/  PRMT R3, R3, 0x3340, R0 ;  /* 0x0000334003037816 */ /* 0x000fe20000000000 */
[----:B------:R-:W3:Y:S01]  /*dc140*/  LDL.LU R41, [R1+0x5268] ;  /* 0x0052680001297983 */ /* 0x000ee20000300800 */
[----:B0-----:R-:W-:-:S03]  /*dc150*/  SHF.R.U32.HI R11, RZ, 0x8, R40 ;  /* 0x00000008ff0b7819 */ /* 0x001fc60000011628 */
[----:B------:R-:W2:Y:S04]  /*dc160*/  LDL.LU R40, [R1+0x52a8] ;  /* 0x0052a80001287983 */ /* 0x000ea80000300800 */
[----:B------:R0:W-:Y:S04]  /*dc170*/  STL [R1+0x1f8], R3 ;  /* 0x0001f80301007387 */ /* 0x0001e80000100800 */
[----:B0-----:R-:W4:Y:S01]  /*dc180*/  LDL.LU R3, [R1+0x50f0] ;  /* 0x0050f00001037983 */ /* 0x001f220000300800 */
[----:B------:R-:W-:-:S04]  /*dc190*/  LOP3.LUT R11, R11, 0xffff, RZ, 0xc0, !PT ;  /* 0x0000ffff0b0b7812 */ /* 0x000fc800078ec0ff */
[----:B------:R-:W-:-:S05]  /*dc1a0*/  PRMT R11, R11, 0x3340, R0 ;  /* 0x000033400b0b7816 */ /* 0x000fca0000000000 */
[----:B------:R0:W-:Y:S04]  /*dc1b0*/  STL [R1+0x1f4], R11 ;  /* 0x0001f40b01007387 */ /* 0x0001e80000100800 */
[----:B0-----:R-:W3:Y:S01]  /*dc1c0*/  LDL.LU R11, [R1+0x529c] ;  /* 0x00529c00010b7983 */ /* 0x001ee20000300800 */
[----:B----4-:R-:W-:-:S04]  /*dc1d0*/  LOP3.LUT R3, R3, 0xffff, RZ, 0xc0, !PT ;  /* 0x0000ffff03037812 */ /* 0x010fc800078ec0ff */
[----:B------:R-:W-:-:S05]  /*dc1e0*/  PRMT R36, R36, 0x4210, R3 ;  /* 0x0000421024247816 */ /* 0x000fca0000000003 */
[----:B------:R0:W-:Y:S04]  /*dc1f0*/  STL [R1+0x8d8], R36 ;  /* 0x0008d82401007387 */ /* 0x0001e80000100800 */
[----:B0-----:R-:W4:Y:S01]  /*dc200*/  LDL.LU R36, [R1+0x5830] ;  /* 0x0058300001247983 */ /* 0x001f220000300800 */
[----:B---3--:R-:W-:Y:S02]  /*dc210*/  LOP3.LUT R11, R11, 0xffff, RZ, 0xc0, !PT ;  /* 0x0000ffff0b0b7812 */ /* 0x008fe400078ec0ff */
[----:B----4-:R-:W-:Y:S02]  /*dc220*/  PRMT R36, R36, 0x5210, R3 ;  /* 0x0000521024247816 */ /* 0x010fe40000000003 */
[----:B------:R-:W3:Y:S01]  /*dc230*/  LDL.LU R3, [R1+0x800] ;  /* 0x0008000001037983 */ /* 0x000ee20000300800 */
[----:B------:R-:W-:-:S03]  /*dc240*/  PRMT R13, R13, 0x5210, R11 ;  /* 0x000052100d0d7816 */ /* 0x000fc6000000000b */
[----:B------:R3:W-:Y:S01]  /*dc250*/  STL [R1+0x798], R36 ;  /* 0x0007982401007387 */ /* 0x0007e20000100800 */
[----:B------:R-:W-:Y:S02]  /*dc260*/  LOP3.LUT R16, R16, 0xffff, RZ, 0xc0, !PT ;  /* 0x0000ffff10107812 */ /* 0x000fe400078ec0ff */
[----:B---3--:R-:W-:Y:S02]  /*dc270*/  PRMT R36, R3, 0x4210, R11 ;  /* 0x0000421003247816 */ /* 0x008fe4000000000b */
[----:B--2---:R-:W-:Y:S02]  /*dc280*/  LOP3.LUT R3, R40, 0xffff, RZ, 0xc0, !PT ;  /* 0x0000ffff28037812 */ /* 0x004fe400078ec0ff */
[----:B------:R-:W-:Y:S01]  /*dc290*/  LOP3.LUT R11, R41, 0xffff, RZ, 0xc0, !PT ;  /* 0x0000ffff290b7812 */ /* 0x000fe200078ec0ff */
[----:B------:R-:W-:Y:S01]  /*dc2a0*/  STL [R1+0x800], R36 ;  /* 0x0008002401007387 */ /* 0x000fe20000100800 */
[--C-:B------:R-:W-:Y:S02]  /*dc2b0*/  PRMT R35, R35, 0x4210, R3.reuse ;  /* 0x0000421023237816 */ /* 0x100fe40000000003 */
[----:B------:R-:W-:Y:S01]  /*dc2c0*/  PRMT R31, R31, 0x5210, R3 ;  /* 0x000052101f1f7816 */ /* 0x000fe20000000003 */
[----:B------:R0:W-:Y:S01]  /*dc2d0*/  STL [R1+0x6d0], R13 ;  /* 0x0006d00d01007387 */ /* 0x0001e20000100800 */
[----:B------:R-:W-:-:S03]  /*dc2e0*/  PRMT R3, R15, 0x5210, R11 ;  /* 0x000052100f037816 */ /* 0x000fc6000000000b */
[----:B------:R1:W-:Y:S01]  /*dc2f0*/  STL [R1+0x804], R35 ;  /* 0x0008042301007387 */ /* 0x0003e20000100800 */
[----:B0-----:R-:W-:-:S03]  /*dc300*/  PRMT R13, R37, 0x4210, R11 ;  /* 0x00004210250d7816 */ /* 0x001fc6000000000b */
[----:B------:R-:W-:Y:S04]  /*dc310*/  STL [R1+0x6d4], R31 ;  /* 0x0006d41f01007387 */ /* 0x000fe80000100800 */
[----:B------:R0:W-:Y:S04]  /*dc320*/  STL [R1+0x808], R13 ;  /* 0x0008080d01007387 */ /* 0x0001e80000100800 */
[----:B------:R2:W-:Y:S01]  /*dc330*/  STL [R1+0x6d8], R3 ;  /* 0x0006d80301007387 */ /* 0x0005e20000100800 */
[----:B-1----:R-:W-:-:S03]  /*dc340*/  LOP3.LUT R35, R38, 0xffff, RZ, 0xc0, !PT ;  /* 0x0000ffff26237812 */ /* 0x002fc600078ec0ff */
[----:B------:R-:W3:Y:S04]  /*dc350*/  LDL.LU R41, [R1+0x527c] ;  /* 0x00527c0001297983 */ /* 0x000ee80000300800 */
[----:B------:R-:W4:Y:S04]  /*dc360*/  LDL.LU R37, [R1+0x66c] ;  /* 0x00066c0001257983 */ /* 0x000f280000300800 */
[----:B------:R-:W4:Y:S01]  /*dc370*/  LDL.LU R38, [R1+0x80c] ;  /* 0x00080c0001267983 */ /* 0x000f220000300800 */
[----:B0-----:R-:W-:-:S03]  /*dc380*/  LOP3.LUT R13, R39, 0xffff, RZ, 0xc0, !PT ;  /* 0x0000ffff270d7812 */ /* 0x001fc600078ec0ff */
[----:B------:R-:W4:Y:S01]  /*dc390*/  LDL.LU R39, [R1+0x1ff4] ;  /* 0x001ff40001277983 */ /* 0x000f220000300800 */
[----:B------:R-:W-:Y:S02]  /*dc3a0*/  LOP3.LUT R15, R12, 0xffff, RZ, 0xc0, !PT ;  /* 0x0000ffff0c0f7812 */ /* 0x000fe400078ec0ff */
[----:B--2---:R-:W-:Y:S02]  /*dc3b0*/  PRMT R3, R35, 0x3340, R0 ;  /* 0x0000334023037816 */ /* 0x004fe40000000000 */
[----:B------:R-:W-:Y:S02]  /*dc3c0*/  PRMT R11, R16, 0x3340, R13 ;  /* 0x00003340100b7816 */ /* 0x000fe4000000000d */
[----:B------:R-:W-:Y:S02]  /*dc3d0*/  LOP3.LUT R31, R45, 0xffff, RZ, 0xc0, !PT ;  /* 0x0000ffff2d1f7812 */ /* 0x000fe400078ec0ff */
[----:B------:R-:W-:Y:S02]  /*dc3e0*/  LOP3.LUT R12, R43, 0xffff, RZ, 0xc0, !PT ;  /* 0x0000ffff2b0c7812 */ /* 0x000fe400078ec0ff */
[----:B------:R-:W-:-:S02]  /*dc3f0*/  PRMT R36, R11, 0x5410, R3 ;  /* 0x000054100b247816 */ /* 0x000fc40000000003 */
[----:B------:R-:W-:Y:S02]  /*dc400*/  PRMT R3, R31, 0x3340, R0 ;  /* 0x000033401f037816 */ /* 0x000fe40000000000 */
[----:B------:R-:W-:Y:S01]  /*dc410*/  PRMT R11, R15, 0x3340, R12 ;  /* 0x000033400f0b7816 */ /* 0x000fe2000000000c */
[----:B------:R-:W-:Y:S01]  /*dc420*/  STL [R1+0x4b8], R36 ;  /* 0x0004b82401007387 */ /* 0x000fe20000100800 */
[----:B------:R-:W-:Y:S02]  /*dc430*/  SHF.R.U32.HI R15, RZ, 0x8, R15 ;  /* 0x00000008ff0f7819 */ /* 0x000fe4000001160f */
[----:B------:R-:W-:Y:S01]  /*dc440*/  PRMT R3, R11, 0x5410, R3 ;  /* 0x000054100b037816 */ /* 0x000fe20000000003 */
[----:B------:R-:W2:Y:S01]  /*dc450*/  LDL.LU R45, [R1+0x1ff8] ;  /* 0x001ff800012d7983 */ /* 0x000ea20000300800 */
[----:B------:R-:W-:-:S03]  /*dc460*/  SHF.R.U32.HI R11, RZ, 0x8, R16 ;  /* 0x00000008ff0b7819 */ /* 0x000fc60000011610 */
[----:B------:R-:W2:Y:S04]  /*dc470*/  LDL.LU R43, [R1+0x8b8] ;  /* 0x0008b800012b7983 */ /* 0x000ea80000300800 */
[----:B------:R0:W-:Y:S04]  /*dc480*/  STL [R1+0x4b4], R3 ;  /* 0x0004b40301007387 */ /* 0x0001e80000100800 */
[----:B------:R-:W2:Y:S01]  /*dc490*/  LDL.LU R16, [R1+0x660] ;  /* 0x0006600001107983 */ /* 0x000ea20000300800 */
[----:B0-----:R-:W-:Y:S02]  /*dc4a0*/  SHF.R.U32.HI R3, RZ, 0x8, R13 ;  /* 0x00000008ff037819 */ /* 0x001fe4000001160d */
[----:B------:R-:W-:-:S02]  /*dc4b0*/  LOP3.LUT R13, R15, 0xffff, RZ, 0xc0, !PT ;  /* 0x0000ffff0f0d7812 */ /* 0x000fc400078ec0ff */
[----:B------:R-:W2:Y:S01]  /*dc4c0*/  LDL.LU R15, [R1+0x670] ;  /* 0x00067000010f7983 */ /* 0x000ea20000300800 */
[----:B------:R-:W-:Y:S02]  /*dc4d0*/  SHF.R.U32.HI R12, RZ, 0x8, R12 ;  /* 0x00000008ff0c7819 */ /* 0x000fe4000001160c */
[----:B------:R-:W-:Y:S01]  /*dc4e0*/  LOP3.LUT R11, R11, 0xffff, RZ, 0xc0, !PT ;  /* 0x0000ffff0b0b7812 */ /* 0x000fe200078ec0ff */
[----:B------:R-:W2:Y:S01]  /*dc4f0*/  LDL.LU R36, [R1+0x5358] ;  /* 0x0053580001247983 */ /* 0x000ea20000300800 */
[----:B------:R-:W-:Y:S02]  /*dc500*/  LOP3.LUT R3, R3, 0xffff, RZ, 0xc0, !PT ;  /* 0x0000ffff03037812 */ /* 0x000fe400078ec0ff */
[----:B------:R-:W-:Y:S02]  /*dc510*/  LOP3.LUT R12, R12, 0xffff, RZ, 0xc0, !PT ;  /* 0x0000ffff0c0c7812 */ /* 0x000fe400078ec0ff */
[----:B------:R-:W-:Y:S02]  /*dc520*/  PRMT R11, R11, 0x3340, R3 ;  /* 0x000033400b0b7816 */ /* 0x000fe40000000003 */
[----:B------:R-:W-:-:S03]  /*dc530*/  PRMT R3, R13, 0x3340, R12 ;  /* 0x000033400d037816 */ /* 0x000fc6000000000c */
[----:B------:R-:W-:Y:S04]  /*dc540*/  STL [R1+0x40c], R11 ;  /* 0x00040c0b01007387 */ /* 0x000fe80000100800 */
[----:B------:R-:W2:Y:S04]  /*dc550*/  LDL.LU R12, [R1+0x5430] ;  /* 0x00543000010c7983 */ /* 0x000ea80000300800 */
[----:B------:R-:W2:Y:S04]  /*dc560*/  LDL.LU R13, [R1+0x5350] ;  /* 0x00535000010d7983 */ /* 0x000ea80000300800 */
[----:B------:R3:W-:Y:S02]  /*dc570*/  STL [R1+0x408], R3 ;  /* 0x0004080301007387 */ /* 0x0007e40000100800 */
[----:B---3--:R-:W-:-:S02]  /*dc580*/  LOP3.LUT R3, R41, 0xffff, RZ, 0xc0, !PT ;  /* 0x0000ffff29037812 */ /* 0x008fc400078ec0ff */
[----:B----4-:R-:W-:Y:S02]  /*dc590*/  LOP3.LUT R11, R37, 0xffff, RZ, 0xc0, !PT ;  /* 0x0000ffff250b7812 */ /* 0x010fe400078ec0ff */
[--C-:B------:R-:W-:Y:S02]  /*dc5a0*/  PRMT R37, R38, 0x4210, R3.reuse ;  /* 0x0000421026257816 */ /* 0x100fe40000000003 */
[----:B------:R-:W-:-:S03]  /*dc5b0*/  PRMT R27, R27, 0x5210, R3 ;  /* 0x000052101b1b7816 */ /* 0x000fc60000000003 */
[----:B------:R0:W-:Y:S04]  /*dc5c0*/  STL [R1+0x80c], R37 ;  /* 0x00080c2501007387 */ /* 0x0001e80000100800 */
[----:B------:R-:W3:Y:S01]  /*dc5d0*/  LDL.LU R40, [R1+0x4fc4] ;  /* 0x004fc40001287983 */ /* 0x000ee20000300800 */
[----:B------:R-:W-:-:S03]  /*dc5e0*/  PRMT R3, R39, 0x4210, R11 ;  /* 0x0000421027037816 */ /* 0x000fc6000000000b */
[----:B------:R-:W-:Y:S04]  /*dc5f0*/  STL [R1+0x6dc], R27 ;  /* 0x0006dc1b01007387 */ /* 0x000fe80000100800 */
[----:B------:R-:W4:Y:S01]  /*dc600*/  LDL.LU R41, [R1+0x1ff0] ;  /* 0x001ff00001297983 */ /* 0x000f220000300800 */
[----:B------:R-:W-:-:S03]  /*dc610*/  PRMT R25, R25, 0x5210, R11 ;  /* 0x0000521019197816 */ /* 0x000fc6000000000b */
[----:B------:R1:W-:Y:S04]  /*dc620*/  STL [R1+0x8b0], R3 ;  /* 0x0008b00301007387 */ /* 0x0003e80000100800 */
[----:B------:R1:W-:Y:S01]  /*dc630*/  STL [R1+0x760], R25 ;  /* 0x0007601901007387 */ /* 0x0003e20000100800 */
[----:B------:R-:W-:-:S03]  /*dc640*/  SHF.R.U32.HI R11, RZ, 0x8, R35 ;  /* 0x00000008ff0b7819 */ /* 0x000fc60000011623 */
[----:B0-----:R-:W4:Y:S01]  /*dc650*/  LDL.LU R37, [R1+0x4fc8] ;  /* 0x004fc80001257983 */ /* 0x001f220000300800 */
[----:B-1----:R-:W-:-:S04]  /*dc660*/  SHF.R.U32.HI R3, RZ, 0x8, R31 ;  /* 0x00000008ff037819 */ /* 0x002fc8000001161f */
[----:B------:R-:W-:Y:S02]  /*dc670*/  LOP3.LUT R3, R3, 0xffff, RZ, 0xc0, !PT ;  /* 0x0000ffff03037812 */ /* 0x000fe400078ec0ff */
[----:B------:R-:W-:Y:S02]  /*dc680*/  LOP3.LUT R11, R11, 0xffff, RZ, 0xc0, !PT ;  /* 0x0000ffff0b0b7812 */ /* 0x000fe400078ec0ff */
[--C-:B------:R-:W-:Y:S02]  /*dc690*/  PRMT R25, R3, 0x3340, R0.reuse ;  /* 0x0000334003197816 */ /* 0x100fe40000000000 */
[----:B------:R-:W-:-:S03]  /*dc6a0*/  PRMT R3, R11, 0x3340, R0 ;  /* 0x000033400b037816 */ /* 0x000fc60000000000 */
[----:B------:R-:W-:Y:S04]  /*dc6b0*/  STL [R1+0x1f0], R25 ;  /* 0x0001f01901007387 */ /* 0x000fe80000100800 */
[----:B------:R-:W4:Y:S04]  /*dc6c0*/  LDL.LU R38, [R1+0x4f98] ;  /* 0x004f980001267983 */ /* 0x000f280000300800 */
[----:B------:R-:W4:Y:S04]  /*dc6d0*/  LDL.LU R39, [R1+0x8a8] ;  /* 0x0008a80001277983 */ /* 0x000f280000300800 */
[----:B------:R0:W-:Y:S01]  /*dc6e0*/  STL [R1+0x1ec], R3 ;  /* 0x0001ec0301007387 */ /* 0x0001e20000100800 */
[----:B--2---:R-:W-:-:S02]  /*dc6f0*/  LOP3.LUT R11, R16, 0xffff, RZ, 0xc0, !PT ;  /* 0x0000ffff100b7812 */ /* 0x004fc400078ec0ff */
[----:B0-----:R-:W-:Y:S02]  /*dc700*/  LOP3.LUT R3, R15, 0xffff, RZ, 0xc0, !PT ;  /* 0x0000ffff0f037812 */ /* 0x001fe400078ec0ff */
[----:B------:R-:W2:Y:S02]  /*dc710*/  LDL.LU R15, [R1+0x890] ;  /* 0x00089000010f7983 */ /* 0x000ea40000300800 */
[--C-:B------:R-:W-:Y:S02]  /*dc720*/  PRMT R16, R45, 0x4210, R3.reuse ;  /* 0x000042102d107816 */ /* 0x100fe40000000003 */
[----:B------:R-:W2:Y:S01]  /*dc730*/  LDL.LU R45, [R1+0x4f74] ;  /* 0x004f7400012d7983 */ /* 0x000ea20000300800 */
[----:B------:R-:W-:-:S03]  /*dc740*/  PRMT R25, R26, 0x5210, R3 ;  /* 0x000052101a197816 */ /* 0x000fc60000000003 */
[----:B------:R0:W-:Y:S01]  /*dc750*/  STL [R1+0x8b4], R16 ;  /* 0x0008b41001007387 */ /* 0x0001e20000100800 */
[----:B------:R-:W-:-:S03]  /*dc760*/  PRMT R3, R43, 0x4210, R11 ;  /* 0x000042102b037816 */ /* 0x000fc6000000000b */
[----:B0-----:R-:W2:Y:S04]  /*dc770*/  LDL.LU R16, [R1+0x7f0] ;  /* 0x0007f00001107983 */ /* 0x001ea80000300800 */
[----:B------:R-:W-:Y:S04]  /*dc780*/  STL [R1+0x764], R25 ;  /* 0x0007641901007387 */ /* 0x000fe80000100800 */
[----:B------:R-:W2:Y:S01]  /*dc790*/  LDL.LU R43, [R1+0x1ed0] ;  /* 0x001ed000012b7983 */ /* 0x000ea20000300800 */
[----:B------:R-:W-:-:S03]  /*dc7a0*/  LOP3.LUT R12, R12, 0xffff, RZ, 0xc0, !PT ;  /* 0x0000ffff0c0c7812 */ /* 0x000fc600078ec0ff */
[----:B------:R0:W-:Y:S01]  /*dc7b0*/  STL [R1+0x8b8], R3 ;  /* 0x0008b80301007387 */ /* 0x0001e20000100800 */
[----:B------:R-:W-:Y:S02]  /*dc7c0*/  LOP3.LUT R13, R13, 0xffff, RZ, 0xc0, !PT ;  /* 0x0000ffff0d0d7812 */ /* 0x000fe400078ec0ff */
[----:B0-----:R-:W-:Y:S02]  /*dc7d0*/  PRMT R3, R4, 0x5210, R11 ;  /* 0x0000521004037816 */ /* 0x001fe4000000000b */
[----:B------:R-:W-:-:S03]  /*dc7e0*/  LOP3.LUT R11, R36, 0xffff, RZ, 0xc0, !PT ;  /* 0x0000ffff240b7812 */ /* 0x000fc600078ec0ff */
[----:B------:R0:W-:Y:S01]  /*dc7f0*/  STL [R1+0x768], R3 ;  /* 0x0007680301007387 */ /* 0x0001e20000100800 */
[----:B------:R-:W-:Y:S02]  /*dc800*/  PRMT R4, R12, 0x3340, R11 ;  /* 0x000033400c047816 */ /* 0x000fe4000000000b */
[----:B0-----:R-:W-:-:S04]  /*dc810*/  PRMT R3, R13, 0x3340, R0 ;  /* 0x000033400d037816 */ /* 0x001fc80000000000 */
[----:B------:R-:W-:Y:S02]  /*dc820*/  PRMT R25, R4, 0x5410, R3 ;  /* 0x0000541004197816 */ /* 0x000fe40000000003 */
[----:B------:R-:W-:Y:S02]  /*dc830*/  SHF.R.U32.HI R4, RZ, 0x8, R12 ;  /* 0x00000008ff047819 */ /* 0x000fe4000001160c */
[----:B------:R-:W-:Y:S02]  /*dc840*/  SHF.R.U32.HI R3, RZ, 0x8, R11 ;  /* 0x00000008ff037819 */ /* 0x000fe4000001160b */
[----:B------:R-:W-:Y:S02]  /*dc850*/  LOP3.LUT R4, R4, 0xffff, RZ, 0xc0, !PT ;  /* 0x0000ffff04047812 */ /* 0x000fe400078ec0ff */
[----:B------:R-:W-:Y:S01]  /*dc860*/  LOP3.LUT R3, R3, 0xffff, RZ, 0xc0, !PT ;  /* 0x0000ffff03037812 */ /* 0x000fe200078ec0ff */
[----:B------:R-:W-:Y:S03]  /*dc870*/  STL [R1+0x4b0], R25 ;  /* 0x0004b01901007387 */ /* 0x000fe60000100800 */
[----:B------:R-:W-:Y:S01]  /*dc880*/  PRMT R4, R4, 0x3340, R3 ;  /* 0x0000334004047816 */ /* 0x000fe20000000003 */
[----:B------:R-:W2:Y:S04]  /*dc890*/  LDL.LU R36, [R1+0x5158] ;  /* 0x0051580001247983 */ /* 0x000ea80000300800 */
[----:B------:R-:W-:Y:S01]  /*dc8a0*/  STL [R1+0x404], R4 ;  /* 0x0004040401007387 */ /* 0x000fe20000100800 */
[----:B---3--:R-:W-:-:S03]  /*dc8b0*/  LOP3.LUT R11, R40, 0xffff, RZ, 0xc0, !PT ;  /* 0x0000ffff280b7812 */ /* 0x008fc600078ec0ff */
[----:B------:R-:W3:Y:S01]  /*dc8c0*/  LDL.LU R40, [R1+0x5154] ;  /* 0x0051540001287983 */ /* 0x000ee20000300800 */
[----:B----4-:R-:W-:-:S05]  /*dc8d0*/  PRMT R3, R41, 0x4210, R11 ;  /* 0x0000421029037816 */ /* 0x010fca000000000b */
[----:B------:R0:W-:Y:S04]  /*dc8e0*/  STL [R1+0x8a0], R3 ;  /* 0x0008a00301007387 */ /* 0x0001e80000100800 */
[----:B------:R-:W4:Y:S01]  /*dc8f0*/  LDL.LU R41, [R1+0x1fe8] ;  /* 0x001fe80001297983 */ /* 0x000f220000300800 */
[----:B0-----:R-:W-:-:S03]  /*dc900*/  LOP3.LUT R3, R37, 0xffff, RZ, 0xc0, !PT ;  /* 0x0000ffff25037812 */ /* 0x001fc600078ec0ff */
[----:B------:R-:W4:Y:S01]  /*dc910*/  LDL.LU R37, [R1+0x894] ;  /* 0x0008940001257983 */ /* 0x000f220000300800 */
[----:B------:R-:W-:-:S05]  /*dc920*/  PRMT R4, R8, 0x5210, R11 ;  /* 0x0000521008047816 */ /* 0x000fca000000000b */
[----:B------:R0:W-:Y:S01]  /*dc930*/  STL [R1+0x730], R4 ;  /* 0x0007300401007387 */ /* 0x0001e20000100800 */
[--C-:B------:R-:W-:Y:S02]  /*dc940*/  PRMT R9, R9, 0x5210, R3.reuse ;  /* 0x0000521009097816 */ /* 0x100fe40000000003 */
[----:B0-----:R-:W-:Y:S02]  /*dc950*/  LOP3.LUT R4, R38, 0xffff, RZ, 0xc0, !PT ;  /* 0x0000ffff26047812 */ /* 0x001fe400078ec0ff */
[----:B------:R-:W-:Y:S01]  /*dc960*/  PRMT R8, R39, 0x4210, R3 ;  /* 0x0000421027087816 */ /* 0x000fe20000000003 */
[----:B------:R-:W4:Y:S04]  /*dc970*/  LDL.LU R38, [R1+0x4f9c] ;  /* 0x004f9c0001267983 */ /* 0x000f280000300800 */
[----:B------:R-:W4:Y:S04]  /*dc980*/  LDL.LU R39, [R1+0x7f4] ;  /* 0x0007f40001277983 */ /* 0x000f280000300800 */
[----:B------:R2:W-:Y:S04]  /*dc990*/  STL [R1+0x8a4], R8 ;  /* 0x0008a40801007387 */ /* 0x0005e80000100800 */
[----:B------:R0:W-:Y:S01]  /*dc9a0*/  STL [R1+0x734], R9 ;  /* 0x0007340901007387 */ /* 0x0001e20000100800 */
[----:B--2---:R-:W-:-:S02]  /*dc9b0*/  PRMT R8, R15, 0x4210, R4 ;  /* 0x000042100f087816 */ /* 0x004fc40000000004 */
[----:B0-----:R-:W-:-:S03]  /*dc9c0*/  LOP3.LUT R9, R45, 0xffff, RZ, 0xc0, !PT ;  /* 0x0000ffff2d097812 */ /* 0x001fc600078ec0ff */
[----:B------:R0:W-:Y:S04]  /*dc9d0*/  STL [R1+0x8a8], R8 ;  /* 0x0008a80801007387 */ /* 0x0001e80000100800 */
[----:B------:R-:W2:Y:S01]  /*dc9e0*/  LDL.LU R45, [R1+0x1ed4] ;  /* 0x001ed400012d7983 */ /* 0x000ea20000300800 */
[----:B------:R-:W-:-:S05]  /*dc9f0*/  PRMT R3, R10, 0x5210, R4 ;  /* 0x000052100a037816 */ /* 0x000fca0000000004 */
[----:B------:R1:W-:Y:S01]  /*dca00*/  STL [R1+0x738], R3 ;  /* 0x0007380301007387 */ /* 0x0003e20000100800 */
[----:B0-----:R-:W-:-:S03]  /*dca10*/  LOP3.LUT R8, R43, 0xffff, RZ, 0xc0, !PT ;  /* 0x0000ffff2b087812 */ /* 0x001fc600078ec0ff */
[----:B------:R-:W2:Y:S01]  /*dca20*/  LDL.LU R43, [R1+0x513c] ;  /* 0x00513c00012b7983 */ /* 0x000ea20000300800 */
[----:B------:R-:W-:Y:S02]  /*dca30*/  LOP3.LUT R11, R16, 0xffff, RZ, 0xc0, !PT ;  /* 0x0000ffff100b7812 */ /* 0x000fe400078ec0ff */
[----:B------:R-:W-:Y:S02]  /*dca40*/  PRMT R4, R9, 0x3340, R8 ;  /* 0x0000334009047816 */ /* 0x000fe40000000008 */
[----:B-1----:R-:W-:-:S04]  /*dca50*/  PRMT R3, R11, 0x3340, R0 ;  /* 0x000033400b037816 */ /* 0x002fc80000000000 */
[----:B------:R-:W-:Y:S02]  /*dca60*/  PRMT R4, R4, 0x5410, R3 ;  /* 0x0000541004047816 */ /* 0x000fe40000000003 */
[----:B------:R-:W-:Y:S02]  /*dca70*/  SHF.R.U32.HI R3, RZ, 0x8, R13 ;  /* 0x00000008ff037819 */ /* 0x000fe4000001160d */
[----:B------:R-:W-:Y:S01]  /*dca80*/  SHF.R.U32.HI R9, RZ, 0x8, R9 ;  /* 0x00000008ff097819 */ /* 0x000fe20000011609 */
[----:B------:R0:W-:Y:S01]  /*dca90*/  STL [R1+0x48c], R4 ;  /* 0x00048c0401007387 */ /* 0x0001e20000100800 */
[----:B------:R-:W-:-:S03]  /*dcaa0*/  LOP3.LUT R3, R3, 0xffff, RZ, 0xc0, !PT ;  /* 0x0000ffff03037812 */ /* 0x000fc600078ec0ff */
[----:B------:R-:W2:Y:S01]  /*dcab0*/  LDL.LU R25, [R1+0x898] ;  /* 0x0008980001197983 */ /* 0x000ea20000300800 */
[----:B------:R-:W-:Y:S02]  /*dcac0*/  PRMT R3, R3, 0x3340, R0 ;  /* 0x0000334003037816 */ /* 0x000fe40000000000 */
[----:B0-----:R-:W-:Y:S02]  /*dcad0*/  SHF.R.U32.HI R4, RZ, 0x8, R8 ;  /* 0x00000008ff047819 */ /* 0x001fe40000011608 */
[----:B------:R-:W-:Y:S02]  /*dcae0*/  LOP3.LUT R8, R9, 0xffff, RZ, 0xc0, !PT ;  /* 0x0000ffff09087812 */ /* 0x000fe400078ec0ff */
[----:B------:R-:W-:Y:S01]  /*dcaf0*/  LOP3.LUT R4, R4, 0xffff, RZ, 0xc0, !PT ;  /* 0x0000ffff04047812 */ /* 0x000fe200078ec0ff */
[----:B------:R0:W-:Y:S03]  /*dcb00*/  STL [R1+0x1dc], R3 ;  /* 0x0001dc0301007387 */ /* 0x0001e60000100800 */
[----:B------:R-:W-:Y:S01]  /*dcb10*/  PRMT R4, R8, 0x3340, R4 ;  /* 0x0000334008047816 */ /* 0x000fe20000000004 */
[----:B------:R-:W2:Y:S04]  /*dcb20*/  LDL.LU R27, [R1+0x52f4] ;  /* 0x0052f400011b7983 */ /* 0x000ea80000300800 */
[----:B------:R3:W-:Y:S04]  /*dcb30*/  STL [R1+0x400], R4 ;  /* 0x0004000401007387 */ /* 0x0007e80000100800 */
[----:B------:R-:W2:Y:S01]  /*dcb40*/  LDL.LU R15, [R1+0x1fc0] ;  /* 0x001fc000010f7983 */ /* 0x000ea20000300800 */
[----:B0-----:R-:W-:-:S02]  /*dcb50*/  LOP3.LUT R3, R36, 0xffff, RZ, 0xc0, !PT ;  /* 0x0000ffff24037812 */ /* 0x001fc400078ec0ff */
[----:B---3--:R-:W-:Y:S02]  /*dcb60*/  LOP3.LUT R4, R40, 0xffff, RZ, 0xc0, !PT ;  /* 0x0000ffff28047812 */ /* 0x008fe400078ec0ff */
[--C-:B----4-:R-:W-:Y:S02]  /*dcb70*/  PRMT R9, R41, 0x4210, R3.reuse ;  /* 0x0000421029097816 */ /* 0x110fe40000000003 */
[----:B------:R-:W-:-:S03]  /*dcb80*/  PRMT R3, R14, 0x5210, R3 ;  /* 0x000052100e037816 */ /* 0x000fc60000000003 */
[----:B------:R-:W-:Y:S01]  /*dcb90*/  STL [R1+0x890], R9 ;  /* 0x0008900901007387 */ /* 0x000fe20000100800 */
[----:B------:R-:W-:-:S03]  /*dcba0*/  PRMT R8, R37, 0x4210, R4 ;  /* 0x0000421025087816 */ /* 0x000fc60000000004 */
[----:B------:R-:W3:Y:S04]  /*dcbb0*/  LDL.LU R16, [R1+0x52fc] ;  /* 0x0052fc0001107983 */ /* 0x000ee80000300800 */
[----:B------:R0:W-:Y:S04]  /*dcbc0*/  STL [R1+0x720], R3 ;  /* 0x0007200301007387 */ /* 0x0001e80000100800 */
[----:B------:R2:W-:Y:S04]  /*dcbd0*/  STL [R1+0x894], R8 ;  /* 0x0008940801007387 */ /* 0x0005e80000100800 */
[----:B------:R-:W4:Y:S01]  /*dcbe0*/  LDL.LU R36, [R1+0x1fb4] ;  /* 0x001fb40001247983 */ /* 0x000f220000300800 */
[----:B0-----:R-:W-:-:S05]  /*dcbf0*/  PRMT R3, R17, 0x5210, R4 ;  /* 0x0000521011037816 */ /* 0x001fca0000000004 */
[----:B------:R0:W-:Y:S04]  /*dcc00*/  STL [R1+0x724], R3 ;  /* 0x0007240301007387 */ /* 0x0001e80000100800 */
[----:B------:R-:W4:Y:S04]  /*dcc10*/  LDL.LU R40, [R1+0x52d4] ;  /* 0x0052d40001287983 */ /* 0x000f280000300800 */
[----:B------:R-:W4:Y:S04]  /*dcc20*/  LDL.LU R41, [R1+0x52d0] ;  /* 0x0052d00001297983 */ /* 0x000f280000300800 */
[----:B------:R-:W4:Y:S01]  /*dcc30*/  LDL.LU R37, [R1+0x78c] ;  /* 0x00078c0001257983 */ /* 0x000f220000300800 */
[----:B--2---:R-:W-:-:S03]  /*dcc40*/  LOP3.LUT R8, R45, 0xffff, RZ, 0xc0, !PT ;  /* 0x0000ffff2d087812 */ /* 0x004fc600078ec0ff */
[----:B------:R-:W2:Y:S01]  /*dcc50*/  LDL.LU R45, [R1+0x878] ;  /* 0x00087800012d7983 */ /* 0x000ea20000300800 */
[----:B------:R-:W-:Y:S02]  /*dcc60*/  LOP3.LUT R9, R38, 0xffff, RZ, 0xc0, !PT ;  /* 0x0000ffff26097812 */ /* 0x000fe400078ec0ff */
[----:B------:R-:W-:Y:S02]  /*dcc70*/  LOP3.LUT R10, R39, 0xffff, RZ, 0xc0, !PT ;  /* 0x0000ffff270a7812 */ /* 0x000fe400078ec0ff */
[----:B------:R-:W-:Y:S02]  /*dcc80*/  PRMT R4, R9, 0x3340, R8 ;  /* 0x0000334009047816 */ /* 0x000fe40000000008 */
[----:B0-----:R-:W-:-:S04]  /*dcc90*/  PRMT R3, R10, 0x3340, R0 ;  /* 0x000033400a037816 */ /* 0x001fc80000000000 */
[----:B------:R-:W-:-:S05]  /*dcca0*/  PRMT R3, R4, 0x5410, R3 ;  /* 0x0000541004037816 */ /* 0x000fca0000000003 */
[----:B------:R0:W-:Y:S04]  /*dccb0*/  STL [R1+0x488], R3 ;  /* 0x0004880301007387 */ /* 0x0001e80000100800 */
[----:B------:R-:W2:Y:S01]  /*dccc0*/  LDL.LU R38, [R1+0x1f0c] ;  /* 0x001f0c0001267983 */ /* 0x000ea20000300800 */
[----:B------:R-:W-:-:S03]  /*dccd0*/  SHF.R.U32.HI R4, RZ, 0x8, R9 ;  /* 0x00000008ff047819 */ /* 0x000fc60000011609 */
[----:B------:R-:W2:Y:S01]  /*dcce0*/  LDL.LU R39, [R1+0x700] ;  /* 0x0007000001277983 */ /* 0x000ea20000300800 */
[----:B0-----:R-:W-:Y:S02]  /*dccf0*/  SHF.R.U32.HI R3, RZ, 0x8, R8 ;  /* 0x00000008ff037819 */ /* 0x001fe40000011608 */
[----:B------:R-:W-:Y:S02]  /*dcd00*/  LOP3.LUT R4, R4, 0xffff, RZ, 0xc0, !PT ;  /* 0x0000ffff04047812 */ /* 0x000fe400078ec0ff */
[----:B------:R-:W-:-:S04]  /*dcd10*/  LOP3.LUT R3, R3, 0xffff, RZ, 0xc0, !PT ;  /* 0x0000ffff03037812 */ /* 0x000fc800078ec0ff */
[----:B------:R-:W-:Y:S02]  /*dcd20*/  PRMT R3, R4, 0x3340, R3 ;  /* 0x0000334004037816 */ /* 0x000fe40000000003 */
[----:B------:R-:W-:-:S03]  /*dcd30*/  LOP3.LUT R8, R43, 0xffff, RZ, 0xc0, !PT ;  /* 0x0000ffff2b087812 */ /* 0x000fc600078ec0ff */
[----:B------:R0:W-:Y:S04]  /*dcd40*/  STL [R1+0x3f8], R3 ;  /* 0x0003f80301007387 */ /* 0x0001e80000100800 */
[----:B------:R-:W2:Y:S01]  /*dcd50*/  LDL.LU R43, [R1+0x8fc] ;  /* 0x0008fc00012b7983 */ /* 0x000ea20000300800 */
[--C-:B------:R-:W-:Y:S02]  /*dcd60*/  PRMT R9, R25, 0x4210, R8.reuse ;  /* 0x0000421019097816 */ /* 0x100fe40000000008 */
[----:B------:R-:W-:Y:S02]  /*dcd70*/  PRMT R4, R18, 0x5210, R8 ;  /* 0x0000521012047816 */ /* 0x000fe40000000008 */
[----:B0-----:R-:W-:Y:S01]  /*dcd80*/  LOP3.LUT R3, R27, 0xffff, RZ, 0xc0, !PT ;  /* 0x0000ffff1b037812 */ /* 0x001fe200078ec0ff */
[----:B------:R-:W-:Y:S01]  /*dcd90*/  STL [R1+0x898], R9 ;  /* 0x0008980901007387 */ /* 0x000fe20000100800 */
[----:B------:R-:W-:-:S03]  /*dcda0*/  SHF.R.U32.HI R10, RZ, 0x8, R10 ;  /* 0x00000008ff0a7819 */ /* 0x000fc6000001160a */
[----:B------:R0:W-:Y:S01]  /*dcdb0*/  STL [R1+0x728], R4 ;  /* 0x0007280401007387 */ /* 0x0001e20000100800 */
[----:B------:R-:W-:Y:S02]  /*dcdc0*/  PRMT R8, R15, 0x4210, R3 ;  /* 0x000042100f087816 */ /* 0x000fe40000000003 */
[----:B------:R-:W-:-:S03]  /*dcdd0*/  SHF.R.U32.HI R11, RZ, 0x8, R11 ;  /* 0x00000008ff0b7819 */ /* 0x000fc6000001160b */
[----:B------:R1:W-:Y:S01]  /*dcde0*/  STL [R1+0x780], R8 ;  /* 0x0007800801007387 */ /* 0x0003e20000100800 */
[----:B0-----:R-:W-:Y:S02]  /*dcdf0*/  PRMT R4, R19, 0x5210, R3 ;  /* 0x0000521013047816 */ /* 0x001fe40000000003 */
[----:B------:R-:W-:-:S04]  /*dce00*/  LOP3.LUT R3, R10, 0xffff, RZ, 0xc0, !PT ;  /* 0x0000ffff0a037812 */ /* 0x000fc800078ec0ff */
[--C-:B-1----:R-:W-:Y:S02]  /*dce10*/  PRMT R8, R3, 0x3340, R0.reuse ;  /* 0x0000334003087816 */ /* 0x102fe40000000000 */
[----:B------:R-:W-:Y:S01]  /*dce20*/  LOP3.LUT R3, R11, 0xffff, RZ, 0xc0, !PT ;  /* 0x0000ffff0b037812 */ /* 0x000fe200078ec0ff */
[----:B------:R3:W-:Y:S03]  /*dce30*/  STL [R1+0x680], R4 ;  /* 0x0006800401007387 */ /* 0x0007e60000100800 */
[----:B------:R-:W-:Y:S01]  /*dce40*/  PRMT R3, R3, 0x3340, R0 ;  /* 0x0000334003037816 */ /* 0x000fe20000000000 */
[----:B------:R0:W-:Y:S04]  /*dce50*/  STL [R1+0x1cc], R8 ;  /* 0x0001cc0801007387 */ /* 0x0001e80000100800 */
[----:B------:R1:W-:Y:S01]  /*dce60*/  STL [R1+0x1d0], R3 ;  /* 0x0001d00301007387 */ /* 0x0003e20000100800 */
[----:B---3--:R-:W-:-:S04]  /*dce70*/  LOP3.LUT R4, R16, 0xffff, RZ, 0xc0, !PT ;  /* 0x0000ffff10047812 */ /* 0x008fc800078ec0ff */
[--C-:B0-----:R-:W-:Y:S02]  /*dce80*/  PRMT R8, R20, 0x5210, R4.reuse ;  /* 0x0000521014087816 */ /* 0x101fe40000000004 */
[----:B----4-:R-:W-:-:S05]  /*dce90*/  PRMT R9, R36, 0x4210, R4 ;  /* 0x0000421024097816 */ /* 0x010fca0000000004 */
[----:B------:R-:W-:Y:S01]  /*dcea0*/  STL [R1+0x784], R9 ;  /* 0x0007840901007387 */ /* 0x000fe20000100800 */
[----:B-1----:R-:W-:-:S03]  /*dceb0*/  LOP3.LUT R3, R40, 0xffff, RZ, 0xc0, !PT ;  /* 0x0000ffff28037812 */ /* 0x002fc600078ec0ff */
[----:B------:R0:W-:Y:S04]  /*dcec0*/  STL [R1+0x684], R8 ;  /* 0x0006840801007387 */ /* 0x0001e80000100800 */
[----:B------:R-:W3:Y:S01]  /*dced0*/  LDL.LU R35, [R1+0x6a4] ;  /* 0x0006a40001237983 */ /* 0x000ee20000300800 */
[----:B------:R-:W-:-:S03]  /*dcee0*/  LOP3.LUT R4, R41, 0xffff, RZ, 0xc0, !PT ;  /* 0x0000ffff29047812 */ /* 0x000fc600078ec0ff */
[----:B------:R-:W4:Y:S01]  /*dcef0*/  LDL.LU R31, [R1+0x6a0] ;  /* 0x0006a000011f7983 */ /* 0x000f220000300800 */
[----:B0-----:R-:W-:-:S05]  /*dcf00*/  PRMT R8, R37, 0x4210, R3 ;  /* 0x0000421025087816 */ /* 0x001fca0000000003 */
[----:B------:R0:W-:Y:S04]  /*dcf10*/  STL [R1+0x788], R8 ;  /* 0x0007880801007387 */ /* 0x0001e80000100800 */
[----:B------:R-:W4:Y:S04]  /*dcf20*/  LDL.LU R25, [R1+0x870] ;  /* 0x0008700001197983 */ /* 0x000f280000300800 */
[----:B------:R-:W4:Y:S01]  /*dcf30*/  LDL.LU R27, [R1+0x874] ;  /* 0x00087400011b7983 */ /* 0x000f220000300800 */
[----:B0-----:R-:W-:Y:S02]  /*dcf40*/  PRMT R8, R21, 0x5210, R3 ;  /* 0x0000521015087816 */ /* 0x001fe40000000003 */
[--C-:B--2---:R-:W-:Y:S01]  /*dcf50*/  PRMT R3, R45, 0x4210, R4.reuse ;  /* 0x000042102d037816 */ /* 0x104fe20000000004 */
[----:B------:R-:W2:Y:S04]  /*dcf60*/  LDL.LU R15, [R1+0x67c] ;  /* 0x00067c00010f7983 */ /* 0x000ea80000300800 */
[----:B------:R-:W-:Y:S04]  /*dcf70*/  STL [R1+0x688], R8 ;  /* 0x0006880801007387 */ /* 0x000fe80000100800 */
[----:B------:R-:W2:Y:S04]  /*dcf80*/  LDL.LU R40, [R1+0x4fe8] ;  /* 0x004fe80001287983 */ /* 0x000ea80000300800 */
[----:B------:R0:W-:Y:S04]  /*dcf90*/  STL [R1+0x78c], R3 ;  /* 0x00078c0301007387 */ /* 0x0001e80000100800 */
[----:B------:R-:W2:Y:S04]  /*dcfa0*/  LDL.LU R41, [R1+0x860] ;  /* 0x0008600001297983 */ /* 0x000ea80000300800 */
[----:B------:R-:W2:Y:S01]  /*dcfb0*/  LDL.LU R45, [R1+0x1fac] ;  /* 0x001fac00012d7983 */ /* 0x000ea20000300800 */
[----:B0-----:R-:W-:-:S05]  /*dcfc0*/  PRMT R3, R22, 0x5210, R4 ;  /* 0x0000521016037816 */ /* 0x001fca0000000004 */
[----:B------:R0:W-:Y:S04]  /*dcfd0*/  STL [R1+0x68c], R3 ;  /* 0x00068c0301007387 */ /* 0x0001e80000100800 */
[----:B------:R-:W2:Y:S01]  /*dcfe0*/  LDL.LU R37, [R1+0x4f8c] ;  /* 0x004f8c0001257983 */ /* 0x000ea20000300800 */
[----:B------:R-:W-:-:S03]  /*dcff0*/  LOP3.LUT R10, R38, 0xffff, RZ, 0xc0, !PT ;  /* 0x0000ffff260a7812 */ /* 0x000fc600078ec0ff */
[----:B------:R-:W2:Y:S01]  /*dd000*/  LDL.LU R38, [R1+0x710] ;  /* 0x0007100001267983 */ /* 0x000ea20000300800 */
[----:B------:R-:W-:Y:S02]  /*dd010*/  LOP3.LUT R8, R39, 0xffff, RZ, 0xc0, !PT ;  /* 0x0000ffff27087812 */ /* 0x000fe400078ec0ff */
[----:B------:R-:W-:Y:S01]  /*dd020*/  LOP3.LUT R9, R43, 0xffff, RZ, 0xc0, !PT ;  /* 0x0000ffff2b097812 */ /* 0x000fe200078ec0ff */
[----:B------:R-:W2:Y:S04]  /*dd030*/  LDL.LU R39, [R1+0x948] ;  /* 0x0009480001277983 */ /* 0x000ea80000300800 */
[----:B------:R-:W2:Y:S01]  /*dd040*/  LDL.LU R43, [R1+0x514c] ;  /* 0x00514c00012b7983 */ /* 0x000ea20000300800 */
[----:B0-----:R-:W-:Y:S02]  /*dd050*/  PRMT R3, R8, 0x3340, R0 ;  /* 0x0000334008037816 */ /* 0x001fe40000000000 */
[----:B------:R-:W-:Y:S01]  /*dd060*/  PRMT R4, R10, 0x3340, R9 ;  /* 0x000033400a047816 */ /* 0x000fe20000000009 */
[----:B------:R-:W2:Y:S03]  /*dd070*/  LDL.LU R16, [R1+0x509c] ;  /* 0x00509c0001107983 */ /* 0x000ea60000300800 */
[----:B------:R-:W-:Y:S01]  /*dd080*/  PRMT R3, R4, 0x5410, R3 ;  /* 0x0000541004037816 */ /* 0x000fe20000000003 */
[----:B------:R-:W2:Y:S01]  /*dd090*/  LDL.LU R36, [R1+0x50fc] ;  /* 0x0050fc0001247983 */ /* 0x000ea20000300800 */
[----:B------:R-:W-:-:S03]  /*dd0a0*/  SHF.R.U32.HI R4, RZ, 0x8, R10 ;  /* 0x00000008ff047819 */ /* 0x000fc6000001160a */
[----:B------:R0:W-:Y:S01]  /*dd0b0*/  STL [R1+0x480], R3 ;  /* 0x0004800301007387 */ /* 0x0001e20000100800 */
[----:B------:R-:W-:Y:S02]  /*dd0c0*/  SHF.R.U32.HI R8, RZ, 0x8, R8 ;  /* 0x00000008ff087819 */ /* 0x000fe40000011608 */
[----:B------:R-:W-:Y:S02]  /*dd0d0*/  LOP3.LUT R4, R4, 0xffff, RZ, 0xc0, !PT ;  /* 0x0000ffff04047812 */ /* 0x000fe400078ec0ff */
[----:B------:R-:W-:Y:S02]  /*dd0e0*/  LOP3.LUT R8, R8, 0xffff, RZ, 0xc0, !PT ;  /* 0x0000ffff08087812 */ /* 0x000fe400078ec0ff */
[----:B0-----:R-:W-:-:S04]  /*dd0f0*/  SHF.R.U32.HI R3, RZ, 0x8, R9 ;  /* 0x00000008ff037819 */ /* 0x001fc80000011609 */
[----:B------:R-:W-:Y:S02]  /*dd100*/  LOP3.LUT R3, R3, 0xffff, RZ, 0xc0, !PT ;  /* 0x0000ffff03037812 */ /* 0x000fe400078ec0ff */
[----:B------:R-:W-:Y:S02]  /*dd110*/  PRMT R8, R8, 0x3340, R0 ;  /* 0x0000334008087816 */ /* 0x000fe40000000000 */
[----:B------:R-:W-:-:S05]  /*dd120*/  PRMT R4, R4, 0x3340, R3 ;  /* 0x0000334004047816 */ /* 0x000fca0000000003 */
[----:B------:R4:W-:Y:S04]  /*dd130*/  STL [R1+0x3f4], R4 ;  /* 0x0003f40401007387 */ /* 0x0009e80000100800 */
[----:B------:R0:W-:Y:S01]  /*dd140*/  STL [R1+0x1c0], R8 ;  /* 0x0001c00801007387 */ /* 0x0001e20000100800 */
[----:B---3--:R-:W-:Y:S02]  /*dd150*/  LOP3.LUT R3, R35, 0xffff, RZ, 0xc0, !PT ;  /* 0x0000ffff23037812 */ /* 0x008fe400078ec0ff */
[----:B----4-:R-:W-:Y:S02]  /*dd160*/  LOP3.LUT R4, R31, 0xffff, RZ, 0xc0, !PT ;  /* 0x0000ffff1f047812 */ /* 0x010fe400078ec0ff */
[--C-:B0-----:R-:W-:Y:S02]  /*dd170*/  PRMT R8, R25, 0x4210, R3.reuse ;  /* 0x0000421019087816 */ /* 0x101fe40000000003 */
[----:B------:R-:W-:-:S02]  /*dd180*/  PRMT R3, R23, 0x5210, R3 ;  /* 0x0000521017037816 */ /* 0x000fc40000000003 */
[--C-:B------:R-:W-:Y:S01]  /*dd190*/  PRMT R9, R27, 0x4210, R4.reuse ;  /* 0x000042101b097816 */ /* 0x100fe20000000004 */
[----:B------:R0:W-:Y:S04]  /*dd1a0*/  STL [R1+0x870], R8 ;  /* 0x0008700801007387 */ /* 0x0001e80000100800 */
[----:B------:R2:W-:Y:S04]  /*dd1b0*/  STL [R1+0x700], R3 ;  /* 0x0007000301007387 */ /* 0x0005e80000100800 */
[----:B------:R1:W-:Y:S01]  /*dd1c0*/  STL [R1+0x874], R9 ;  /* 0x0008740901007387 */ /* 0x0003e20000100800 */
[----:B0-----:R-:W-:-:S02]  /*dd1d0*/  PRMT R8, R28, 0x5210, R4 ;  /* 0x000052101c087816 */ /* 0x001fc40000000004 */
[----:B--2---:R-:W-:Y:S02]  /*dd1e0*/  LOP3.LUT R3, R15, 0xffff, RZ, 0xc0, !PT ;  /* 0x0000ffff0f037812 */ /* 0x004fe400078ec0ff */
[----:B------:R-:W-:Y:S02]  /*dd1f0*/  LOP3.LUT R4, R40, 0xffff, RZ, 0xc0, !PT ;  /* 0x0000ffff28047812 */ /* 0x000fe400078ec0ff */
[----:B-1----:R-:W-:Y:S01]  /*dd200*/  PRMT R9, R41, 0x4210, R3 ;  /* 0x0000421029097816 */ /* 0x002fe20000000003 */
[----:B------:R0:W-:Y:S04]  /*dd210*/  STL [R1+0x704], R8 ;  /* 0x0007040801007387 */ /* 0x0001e80000100800 */
[----:B------:R-:W-:Y:S01]  /*dd220*/  STL [R1+0x878], R9 ;  /* 0x0008780901007387 */ /* 0x000fe20000100800 */
[----:B0-----:R-:W-:-:S03]  /*dd230*/  PRMT R8, R45, 0x4210, R4 ;  /* 0x000042102d087816 */ /* 0x001fc60000000004 */
[----:B------:R-:W2:Y:S01]  /*dd240*/  LDL.LU R45, [R1+0x503c] ;  /* 0x00503c00012d7983 */ /* 0x000ea20000300800 */
[----:B------:R-:W-:-:S05]  /*dd250*/  PRMT R3, R24, 0x5210, R3 ;  /* 0x0000521018037816 */ /* 0x000fca0000000003 */
[----:B------:R0:W-:Y:S04]  /*dd260*/  STL [R1+0x708], R3 ;  /* 0x0007080301007387 */ /* 0x0001e80000100800 */
[----:B------:R1:W-:Y:S04]  /*dd270*/  STL [R1+0x860], R8 ;  /* 0x0008600801007387 */ /* 0x0003e80000100800 */
[----:B------:R-:W3:Y:S01]  /*dd280*/  LDL.LU R40, [R1+0x4fe0] ;  /* 0x004fe00001287983 */ /* 0x000ee20000300800 */
[----:B0-----:R-:W-:-:S03]  /*dd290*/  PRMT R3, R29, 0x5210, R4 ;  /* 0x000052101d037816 */ /* 0x001fc60000000004 */
[----:B------:R-:W4:Y:S01]  /*dd2a0*/  LDL.LU R41, [R1+0x864] ;  /* 0x0008640001297983 */ /* 0x000f220000300800 */
[----:B------:R-:W-:-:S03]  /*dd2b0*/  LOP3.LUT R9, R37, 0xffff, RZ, 0xc0, !PT ;  /* 0x0000ffff25097812 */ /* 0x000fc600078ec0ff */
[----:B------:R0:W-:Y:S04]  /*dd2c0*/  STL [R1+0x6f0], R3 ;  /* 0x0006f00301007387 */ /* 0x0001e80000100800 */
[----:B------:R-:W4:Y:S01]  /*dd2d0*/  LDL.LU R37, [R1+0x868] ;  /* 0x0008680001257983 */ /* 0x000f220000300800 */
[----:B------:R-:W-:-:S03]  /*dd2e0*/  LOP3.LUT R15, R38, 0xffff, RZ, 0xc0, !PT ;  /* 0x0000ffff260f7812 */ /* 0x000fc600078ec0ff */
[----:B------:R-:W4:Y:S01]  /*dd2f0*/  LDL.LU R38, [R1+0x5160] ;  /* 0x0051600001267983 */ /* 0x000f220000300800 */
[----:B-1----:R-:W-:Y:S02]  /*dd300*/  LOP3.LUT R8, R39, 0xffff, RZ, 0xc0, !PT ;  /* 0x0000ffff27087812 */ /* 0x002fe400078ec0ff */
[----:B------:R-:W-:Y:S01]  /*dd310*/  LOP3.LUT R11, R43, 0xffff, RZ, 0xc0, !PT ;  /* 0x0000ffff2b0b7812 */ /* 0x000fe200078ec0ff */
[----:B------:R-:W4:Y:S04]  /*dd320*/  LDL.LU R39, [R1+0x50b0] ;  /* 0x0050b00001277983 */ /* 0x000f280000300800 */
[----:B------:R-:W4:Y:S01]  /*dd330*/  LDL.LU R43, [R1+0x5108] ;  /* 0x00510800012b7983 */ /* 0x000f220000300800 */
[----:B0-----:R-:W-:Y:S02]  /*dd340*/  PRMT R3, R15, 0x3340, R0 ;  /* 0x000033400f037816 */ /* 0x001fe40000000000 */
[----:B------:R-:W-:-:S02]  /*dd350*/  PRMT R4, R9, 0x3340, R8 ;  /* 0x0000334009047816 */ /* 0x000fc40000000008 */
[----:B------:R-:W-:Y:S02]  /*dd360*/  LOP3.LUT R12, R16, 0xffff, RZ, 0xc0, !PT ;  /* 0x0000ffff100c7812 */ /* 0x000fe400078ec0ff */
[----:B------:R-:W-:Y:S02]  /*dd370*/  LOP3.LUT R10, R36, 0xffff, RZ, 0xc0, !PT ;  /* 0x0000ffff240a7812 */ /* 0x000fe400078ec0ff */
[----:B------:R-:W-:Y:S02]  /*dd380*/  PRMT R13, R4, 0x5410, R3 ;  /* 0x00005410040d7816 */ /* 0x000fe40000000003 */
[----:B------:R-:W-:Y:S02]  /*dd390*/  PRMT R3, R12, 0x3340, R0 ;  /* 0x000033400c037816 */ /* 0x000fe40000000000 */
[----:B------:R-:W-:Y:S01]  /*dd3a0*/  PRMT R4, R11, 0x3340, R10 ;  /* 0x000033400b047816 */ /* 0x000fe2000000000a */
[----:B------:R0:W-:Y:S03]  /*dd3b0*/  STL [R1+0x47c], R13 ;  /* 0x00047c0d01007387 */ /* 0x0001e60000100800 */
[----:B0-----:R-:W-:-:S02]  /*dd3c0*/  PRMT R13, R4, 0x5410, R3 ;  /* 0x00005410040d7816 */ /* 0x001fc40000000003 */
[----:B------:R-:W-:Y:S02]  /*dd3d0*/  SHF.R.U32.HI R4, RZ, 0x8, R9 ;  /* 0x00000008ff047819 */ /* 0x000fe40000011609 */
[----:B------:R-:W-:Y:S02]  /*dd3e0*/  SHF.R.U32.HI R3, RZ, 0x8, R8 ;  /* 0x00000008ff037819 */ /* 0x000fe40000011608 */
[----:B------:R-:W-:Y:S02]  /*dd3f0*/  SHF.R.U32.HI R9, RZ, 0x8, R11 ;  /* 0x00000008ff097819 */ /* 0x000fe4000001160b */
[----:B------:R-:W-:Y:S02]  /*dd400*/  SHF.R.U32.HI R8, RZ, 0x8, R10 ;  /* 0x00000008ff087819 */ /* 0x000fe4000001160a */
[----:B------:R-:W-:Y:S02]  /*dd410*/  LOP3.LUT R4, R4, 0xffff, RZ, 0xc0, !PT ;  /* 0x0000ffff04047812 */ /* 0x000fe400078ec0ff */
[----:B------:R-:W-:-:S02]  /*dd420*/  LOP3.LUT R3, R3, 0xffff, RZ, 0xc0, !PT ;  /* 0x0000ffff03037812 */ /* 0x000fc400078ec0ff */
[----:B------:R-:W-:Y:S02]  /*dd430*/  LOP3.LUT R9, R9, 0xffff, RZ, 0xc0, !PT ;  /* 0x0000ffff09097812 */ /* 0x000fe400078ec0ff */
[----:B------:R-:W-:Y:S02]  /*dd440*/  LOP3.LUT R8, R8, 0xffff, RZ, 0xc0, !PT ;  /* 0x0000ffff08087812 */ /* 0x000fe400078ec0ff */
[----:B------:R-:W-:Y:S01]  /*dd450*/  PRMT R3, R4, 0x3340, R3 ;  /* 0x0000334004037816 */ /* 0x000fe20000000003 */
[----:B------:R0:W-:Y:S01]  /*dd460*/  STL [R1+0x468], R13 ;  /* 0x0004680d01007387 */ /* 0x0001e20000100800 */
[----:B------:R-:W-:-:S03]  /*dd470*/  PRMT R4, R9, 0x3340, R8 ;  /* 0x0000334009047816 */ /* 0x000fc60000000008 */
[----:B0-----:R-:W4:Y:S04]  /*dd480*/  LDL.LU R13, [R1+0x51a8] ;  /* 0x0051a800010d7983 */ /* 0x001f280000300800 */
[----:B------:R2:W-:Y:S04]  /*dd490*/  STL [R1+0x3fc], R3 ;  /* 0x0003fc0301007387 */ /* 0x0005e80000100800 */
[----:B------:R3:W-:Y:S01]  /*dd4a0*/  STL [R1+0x3f0], R4 ;  /* 0x0003f00401007387 */ /* 0x0007e20000100800 */
[----:B--2---:R-:W-:-:S03]  /*dd4b0*/  LOP3.LUT R3, R45, 0xffff, RZ, 0xc0, !PT ;  /* 0x0000ffff2d037812 */ /* 0x004fc600078ec0ff */
[----:B------:R-:W2:Y:S04]  /*dd4c0*/  LDL.LU R45, [R1+0x1f94] ;  /* 0x001f9400012d7983 */ /* 0x000ea80000300800 */
[----:B------:R-:W2:Y:S04]  /*dd4d0*/  LDL.LU R26, [R1+0x51b0] ;  /* 0x0051b000011a7983 */ /* 0x000ea80000300800 */
[----:B------:R-:W2:Y:S01]  /*dd4e0*/  LDL.LU R35, [R1+0x1f9c] ;  /* 0x001f9c0001237983 */ /* 0x000ea20000300800 */
[----:B------:R-:W-:Y:S02]  /*dd4f0*/  PRMT R9, R30, 0x5210, R3 ;  /* 0x000052101e097816 */ /* 0x000fe40000000003 */
[----:B---3--:R-:W-:-:S02]  /*dd500*/  LOP3.LUT R4, R40, 0xffff, RZ, 0xc0, !PT ;  /* 0x0000ffff28047812 */ /* 0x008fc400078ec0ff */
[----:B----4-:R-:W-:Y:S02]  /*dd510*/  PRMT R8, R41, 0x4210, R3 ;  /* 0x0000421029087816 */ /* 0x010fe40000000003 */
[----:B------:R-:W-:-:S03]  /*dd520*/  PRMT R3, R32, 0x5210, R4 ;  /* 0x0000521020037816 */ /* 0x000fc60000000004 */
[----:B------:R0:W-:Y:S04]  /*dd530*/  STL [R1+0x864], R8 ;  /* 0x0008640801007387 */ /* 0x0001e80000100800 */
[----:B------:R1:W-:Y:S01]  /*dd540*/  STL [R1+0x6f4], R9 ;  /* 0x0006f40901007387 */ /* 0x0003e20000100800 */
[----:B0-----:R-:W-:-:S05]  /*dd550*/  PRMT R8, R37, 0x4210, R4 ;  /* 0x0000421025087816 */ /* 0x001fca0000000004 */
[----:B------:R0:W-:Y:S04]  /*dd560*/  STL [R1+0x868], R8 ;  /* 0x0008680801007387 */ /* 0x0001e80000100800 */
[----:B------:R3:W-:Y:S04]  /*dd570*/  STL [R1+0x6f8], R3 ;  /* 0x0006f80301007387 */ /* 0x0007e80000100800 */
[----:B------:R-:W4:Y:S04]  /*dd580*/  LDL.LU R31, [R1+0x518c] ;  /* 0x00518c00011f7983 */ /* 0x000f280000300800 */
[----:B------:R-:W4:Y:S04]  /*dd590*/  LDL.LU R25, [R1+0x854] ;  /* 0x0008540001197983 */ /* 0x000f280000300800 */
[----:B------:R-:W4:Y:S04]  /*dd5a0*/  LDL.LU R27, [R1+0x50] ;  /* 0x00005000011b7983 */ /* 0x000f280000300800 */
[----:B------:R-:W4:Y:S04]  /*dd5b0*/  LDL.LU R16, [R1+0x5190] ;  /* 0x0051900001107983 */ /* 0x000f280000300800 */
[----:B------:R-:W4:Y:S01]  /*dd5c0*/  LDL.LU R36, [R1+0x53a0] ;  /* 0x0053a00001247983 */ /* 0x000f220000300800 */
[----:B-1----:R-:W-:-:S03]  /*dd5d0*/  LOP3.LUT R9, R38, 0xffff, RZ, 0xc0, !PT ;  /* 0x0000ffff26097812 */ /* 0x002fc600078ec0ff */
[----:B------:R-:W4:Y:S04]  /*dd5e0*/  LDL.LU R40, [R1+0x1f90] ;  /* 0x001f900001287983 */ /* 0x000f280000300800 */
[----:B------:R-:W4:Y:S04]  /*dd5f0*/  LDL.LU R41, [R1+0x5c] ;  /* 0x00005c0001297983 */ /* 0x000f280000300800 */
[----:B------:R-:W4:Y:S04]  /*dd600*/  LDL.LU R37, [R1+0x850] ;  /* 0x0008500001257983 */ /* 0x000f280000300800 */
[----:B------:R-:W4:Y:S01]  /*dd610*/  LDL.LU R38, [R1+0x58] ;  /* 0x0000580001267983 */ /* 0x000f220000300800 */
[----:B------:R-:W-:-:S02]  /*dd620*/  LOP3.LUT R10, R39, 0xffff, RZ, 0xc0, !PT ;  /* 0x0000ffff270a7812 */ /* 0x000fc400078ec0ff */
[----:B0-----:R-:W-:Y:S01]  /*dd630*/  LOP3.LUT R8, R43, 0xffff, RZ, 0xc0, !PT ;  /* 0x0000ffff2b087812 */ /* 0x001fe200078ec0ff */
[----:B------:R-:W4:Y:S04]  /*dd640*/  LDL.LU R39, [R1+0x5140] ;  /* 0x0051400001277983 */ /* 0x000f280000300800 */
[----:B------:R-:W4:Y:S01]  /*dd650*/  LDL.LU R43, [R1+0x5094] ;  /* 0x00509400012b7983 */ /* 0x000f220000300800 */
[----:B---3--:R-:W-:Y:S02]  /*dd660*/  PRMT R3, R10, 0x3340, R0 ;  /* 0x000033400a037816 */ /* 0x008fe40000000000 */
[----:B------:R-:W-:-:S04]  /*dd670*/  PRMT R4, R9, 0x3340, R8 ;  /* 0x0000334009047816 */ /* 0x000fc80000000008 */
[----:B------:R-:W-:Y:S02]  /*dd680*/  PRMT R11, R4, 0x5410, R3 ;  /* 0x00005410040b7816 */ /* 0x000fe40000000003 */
[----:B------:R-:W-:Y:S02]  /*dd690*/  SHF.R.U32.HI R4, RZ, 0x8, R9 ;  /* 0x00000008ff047819 */ /* 0x000fe40000011609 */
[----:B------:R-:W-:Y:S02]  /*dd6a0*/  SHF.R.U32.HI R3, RZ, 0x8, R8 ;  /* 0x00000008ff037819 */ /* 0x000fe40000011608 */
[----:B------:R-:W-:Y:S02]  /*dd6b0*/  LOP3.LUT R4, R4, 0xffff, RZ, 0xc0, !PT ;  /* 0x0000ffff04047812 */ /* 0x000fe400078ec0ff */
[----:B------:R-:W-:Y:S02]  /*dd6c0*/  LOP3.LUT R3, R3, 0xffff, RZ, 0xc0, !PT ;  /* 0x0000ffff03037812 */ /* 0x000fe400078ec0ff */
[----:B------:R-:W-:Y:S01]  /*dd6d0*/  LOP3.LUT R8, R13, 0xffff, RZ, 0xc0, !PT ;  /* 0x0000ffff0d087812 */ /* 0x000fe200078ec0ff */
[----:B------:R-:W-:Y:S01]  /*dd6e0*/  STL [R1+0x464], R11 ;  /* 0x0004640b01007387 */ /* 0x000fe20000100800 */
[----:B------:R-:W-:-:S02]  /*dd6f0*/  PRMT R4, R4, 0x3340, R3 ;  /* 0x0000334004047816 */ /* 0x000fc40000000003 */
[----:B------:R-:W-:Y:S02]  /*dd700*/  SHF.R.U32.HI R10, RZ, 0x8, R10 ;  /* 0x00000008ff0a7819 */ /* 0x000fe4000001160a */
[----:B------:R-:W-:Y:S02]  /*dd710*/  SHF.R.U32.HI R12, RZ, 0x8, R12 ;  /* 0x00000008ff0c7819 */ /* 0x000fe4000001160c */
[--C-:B--2---:R-:W-:Y:S02]  /*dd720*/  PRMT R3, R45, 0x4210, R8.reuse ;  /* 0x000042102d037816 */ /* 0x104fe40000000008 */
[----:B------:R-:W2:Y:S04]  /*dd730*/  LDL.LU R45, [R1+0x50ec] ;  /* 0x0050ec00012d7983 */ /* 0x000ea80000300800 */
[----:B------:R0:W-:Y:S04]  /*dd740*/  STL [R1+0x3ec], R4 ;  /* 0x0003ec0401007387 */ /* 0x0001e80000100800 */
[----:B------:R1:W-:Y:S01]  /*dd750*/  STL [R1+0x710], R3 ;  /* 0x0007100301007387 */ /* 0x0003e20000100800 */
[----:B0-----:R-:W-:-:S02]  /*dd760*/  PRMT R4, R33, 0x5210, R8 ;  /* 0x0000521021047816 */ /* 0x001fc40000000008 */
[----:B-1----:R-:W-:-:S03]  /*dd770*/  LOP3.LUT R3, R26, 0xffff, RZ, 0xc0, !PT ;  /* 0x0000ffff1a037812 */ /* 0x002fc600078ec0ff */
[----:B------:R0:W-:Y:S01]  /*dd780*/  STL [R1+0x670], R4 ;  /* 0x0006700401007387 */ /* 0x0001e20000100800 */
[--C-:B------:R-:W-:Y:S02]  /*dd790*/  PRMT R8, R35, 0x4210, R3.reuse ;  /* 0x0000421023087816 */ /* 0x100fe40000000003 */
[----:B0-----:R-:W-:Y:S02]  /*dd7a0*/  PRMT R4, R34, 0x5210, R3 ;  /* 0x0000521022047816 */ /* 0x001fe40000000003 */
[----:B------:R-:W-:Y:S01]  /*dd7b0*/  LOP3.LUT R3, R10, 0xffff, RZ, 0xc0, !PT ;  /* 0x0000ffff0a037812 */ /* 0x000fe200078ec0ff */
[----:B------:R0:W-:Y:S04]  /*dd7c0*/  STL [R1+0x714], R8 ;  /* 0x0007140801007387 */ /* 0x0001e80000100800 */
[----:B------:R4:W-:Y:S01]  /*dd7d0*/  STL [R1+0x674], R4 ;  /* 0x0006740401007387 */ /* 0x0009e20000100800 */
[----:B0-----:R-:W-:-:S02]  /*dd7e0*/  PRMT R8, R3, 0x3340, R0 ;  /* 0x0000334003087816 */ /* 0x001fc40000000000 */
[----:B------:R-:W-:Y:S02]  /*dd7f0*/  LOP3.LUT R3, R12, 0xffff, RZ, 0xc0, !PT ;  /* 0x0000ffff0c037812 */ /* 0x000fe400078ec0ff */
[----:B----4-:R-:W-:Y:S02]  /*dd800*/  LOP3.LUT R4, R31, 0xffff, RZ, 0xc0, !PT ;  /* 0x0000ffff1f047812 */ /* 0x010fe400078ec0ff */
[----:B------:R-:W-:Y:S01]  /*dd810*/  PRMT R3, R3, 0x3340, R0 ;  /* 0x0000334003037816 */ /* 0x000fe20000000000 */
[----:B------:R0:W-:Y:S01]  /*dd820*/  STL [R1+0x1b8], R8 ;  /* 0x0001b80801007387 */ /* 0x0001e20000100800 */
[----:B------:R-:W-:-:S03]  /*dd830*/  PRMT R9, R25, 0x4210, R4 ;  /* 0x0000421019097816 */ /* 0x000fc60000000004 */
[----:B------:R1:W-:Y:S01]  /*dd840*/  STL [R1+0x1c4], R3 ;  /* 0x0001c40301007387 */ /* 0x0003e20000100800 */
[----:B0-----:R-:W-:Y:S02]  /*dd850*/  PRMT R8, R27, 0x5210, R4 ;  /* 0x000052101b087816 */ /* 0x001fe40000000004 */
[----:B------:R-:W-:Y:S02]  /*dd860*/  LOP3.LUT R4, R36, 0xffff, RZ, 0xc0, !PT ;  /* 0x0000ffff24047812 */ /* 0x000fe400078ec0ff */
[----:B-1----:R-:W-:Y:S01]  /*dd870*/  LOP3.LUT R3, R16, 0xffff, RZ, 0xc0, !PT ;  /* 0x0000ffff10037812 */ /* 0x002fe200078ec0ff */
[----:B------:R0:W-:Y:S03]  /*dd880*/  STL [R1+0x718], R9 ;  /* 0x0007180901007387 */ /* 0x0001e60000100800 */
[--C-:B------:R-:W-:Y:S01]  /*dd890*/  PRMT R10, R40, 0x4210, R3.reuse ;  /* 0x00004210280a7816 */ /* 0x100fe20000000003 */
[----:B------:R1:W-:Y:S01]  /*dd8a0*/  STL [R1+0x678], R8 ;  /* 0x0006780801007387 */ /* 0x0003e20000100800 */
[----:B0-----:R-:W-:-:S02]  /*dd8b0*/  PRMT R9, R41, 0x5210, R3 ;  /* 0x0000521029097816 */ /* 0x001fc40000000003 */
[--C-:B------:R-:W-:Y:S02]  /*dd8c0*/  PRMT R3, R38, 0x5210, R4.reuse ;  /* 0x0000521026037816 */ /* 0x100fe40000000004 */
[----:B-1----:R-:W-:Y:S01]  /*dd8d0*/  PRMT R8, R37, 0x4210, R4 ;  /* 0x0000421025087816 */ /* 0x002fe20000000004 */
[----:B------:R-:W-:Y:S04]  /*dd8e0*/  STL [R1+0x71c], R10 ;  /* 0x00071c0a01007387 */ /* 0x000fe80000100800 */
[----:B------:R-:W-:Y:S04]  /*dd8f0*/  STL [R1+0x67c], R9 ;  /* 0x00067c0901007387 */ /* 0x000fe80000100800 */
[----:B------:R0:W-:Y:S04]  /*dd900*/  STL [R1+0x850], R8 ;  /* 0x0008500801007387 */ /* 0x0001e80000100800 */
[----:B------:R1:W-:Y:S04]  /*dd910*/  STL [R1+0x6e0], R3 ;  /* 0x0006e00301007387 */ /* 0x0003e80000100800 */
[----:B------:R-:W3:Y:S04]  /*dd920*/  LDL.LU R19, [R1+0x53b8] ;  /* 0x0053b80001137983 */ /* 0x000ee80000300800 */
[----:B------:R-:W4:Y:S04]  /*dd930*/  LDL.LU R18, [R1+0x5354] ;  /* 0x0053540001127983 */ /* 0x000f280000300800 */
[----:B------:R-:W4:Y:S04]  /*dd940*/  LDL.LU R17, [R1+0x1f8c] ;  /* 0x001f8c0001117983 */ /* 0x000f280000300800 */
[----:B------:R-:W4:Y:S04]  /*dd950*/  LDL.LU R14, [R1+0x6c] ;  /* 0x00006c00010e7983 */ /* 0x000f280000300800 */
[----:B------:R-:W4:Y:S04]  /*dd960*/  LDL.LU R13, [R1+0x858] ;  /* 0x00085800010d7983 */ /* 0x000f280000300800 */
[----:B------:R-:W4:Y:S01]  /*dd970*/  LDL.LU R26, [R1+0x68] ;  /* 0x00006800011a7983 */ /* 0x000f220000300800 */
[----:B0-----:R-:W-:-:S03]  /*dd980*/  LOP3.LUT R8, R43, 0xffff, RZ, 0xc0, !PT ;  /* 0x0000ffff2b087812 */ /* 0x001fc600078ec0ff */
[----:B------:R-:W4:Y:S04]  /*dd990*/  LDL.LU R35, [R1+0x5320] ;  /* 0x0053200001237983 */ /* 0x000f280000300800 */
[----:B------:R-:W4:Y:S04]  /*dd9a0*/  LDL.LU R31, [R1+0x524c] ;  /* 0x00524c00011f7983 */ /* 0x000f280000300800 */
[----:B------:R-:W4:Y:S01]  /*dd9b0*/  LDL.LU R43, [R1+0x52b0] ;  /* 0x0052b000012b7983 */ /* 0x000f220000300800 */
[----:B------:R-:W-:Y:S02]  /*dd9c0*/  LOP3.LUT R10, R39, 0xffff, RZ, 0xc0, !PT ;  /* 0x0000ffff270a7812 */ /* 0x000fe400078ec0ff */
[----:B-1----:R-:W-:Y:S01]  /*dd9d0*/  PRMT R3, R8, 0x3340, R0 ;  /* 0x0000334008037816 */ /* 0x002fe20000000000 */
[----:B------:R-:W4:Y:S04]  /*dd9e0*/  LDL.LU R25, [R1+0x740] ;  /* 0x0007400001197983 */ /* 0x000f280000300800 */
[----:B------:R-:W4:Y:S01]  /*dd9f0*/  LDL.LU R27, [R1+0x1f74] ;  /* 0x001f7400011b7983 */ /* 0x000f220000300800 */
[----:B------:R-:W-:-:S04]  /*dda00*/  SHF.R.U32.HI R8, RZ, 0x8, R8 ;  /* 0x00000008ff087819 */ /* 0x000fc80000011608 */
[----:B------:R-:W-:-:S04]  /*dda10*/  LOP3.LUT R8, R8, 0xffff, RZ, 0xc0, !PT ;  /* 0x0000ffff08087812 */ /* 0x000fc800078ec0ff */
[----:B------:R-:W-:Y:S02]  /*dda20*/  PRMT R8, R8, 0x3340, R0 ;  /* 0x0000334008087816 */ /* 0x000fe40000000000 */
[----:B--2---:R-:W-:-:S04]  /*dda30*/  LOP3.LUT R9, R45, 0xffff, RZ, 0xc0, !PT ;  /* 0x0000ffff2d097812 */ /* 0x004fc800078ec0ff */
[----:B------:R-:W-:-:S04]  /*dda40*/  PRMT R4, R10, 0x3340, R9 ;  /* 0x000033400a047816 */ /* 0x000fc80000000009 */
[----:B------:R-:W-:-:S05]  /*dda50*/  PRMT R3, R4, 0x5410, R3 ;  /* 0x0000541004037816 */ /* 0x000fca0000000003 */
[----:B------:R0:W-:Y:S04]  /*dda60*/  STL [R1+0x460], R3 ;  /* 0x0004600301007387 */ /* 0x0001e80000100800 */
[----:B------:R-:W2:Y:S04]  /*dda70*/  LDL.LU R16, [R1+0x74] ;  /* 0x0000740001107983 */ /* 0x000ea80000300800 */
[----:B------:R-:W2:Y:S04]  /*dda80*/  LDL.LU R36, [R1+0x744] ;  /* 0x0007440001247983 */ /* 0x000ea80000300800 */
[----:B------:R-:W2:Y:S04]  /*dda90*/  LDL.LU R40, [R1+0x6b4] ;  /* 0x0006b40001287983 */ /* 0x000ea80000300800 */
[----:B------:R-:W2:Y:S04]  /*ddaa0*/  LDL.LU R41, [R1+0x1f78] ;  /* 0x001f780001297983 */ /* 0x000ea80000300800 */
[----:B------:R-:W2:Y:S04]  /*ddab0*/  LDL.LU R37, [R1+0x78] ;  /* 0x0000780001257983 */ /* 0x000ea80000300800 */
[----:B------:R-:W2:Y:S04]  /*ddac0*/  LDL.LU R38, [R1+0x7f8] ;  /* 0x0007f80001267983 */ /* 0x000ea80000300800 */
[----:B------:R-:W2:Y:S01]  /*ddad0*/  LDL.LU R39, [R1+0x80] ;  /* 0x0000800001277983 */ /* 0x000ea20000300800 */
[----:B------:R-:W-:-:S02]  /*ddae0*/  SHF.R.U32.HI R4, RZ, 0x8, R10 ;  /* 0x00000008ff047819 */ /* 0x000fc4000001160a */
[----:B0-----:R-:W-:Y:S01]  /*ddaf0*/  SHF.R.U32.HI R3, RZ, 0x8, R9 ;  /* 0x00000008ff037819 */ /* 0x001fe20000011609 */
[----:B------:R-:W2:Y:S01]  /*ddb00*/  LDL.LU R45, [R1+0x5168] ;  /* 0x00516800012d7983 */ /* 0x000ea20000300800 */
[----:B------:R-:W-:Y:S02]  /*ddb10*/  LOP3.LUT R4, R4, 0xffff, RZ, 0xc0, !PT ;  /* 0x0000ffff04047812 */ /* 0x000fe400078ec0ff */
[----:B------:R-:W-:-:S04]  /*ddb20*/  LOP3.LUT R3, R3, 0xffff, RZ, 0xc0, !PT ;  /* 0x0000ffff03037812 */ /* 0x000fc800078ec0ff */
[----:B------:R-:W-:-:S05]  /*ddb30*/  PRMT R4, R4, 0x3340, R3 ;  /* 0x0000334004047816 */ /* 0x000fca0000000003 */
[----:B------:R4:W-:Y:S04]  /*ddb40*/  STL [R1+0x3e4], R4 ;  /* 0x0003e40401007387 */ /* 0x0009e80000100800 */
[----:B------:R0:W-:Y:S01]  /*ddb50*/  STL [R1+0x1bc], R8 ;  /* 0x0001bc0801007387 */ /* 0x0001e20000100800 */
[----:B---3--:R-:W-:Y:S02]  /*ddb60*/  LOP3.LUT R3, R19, 0xffff, RZ, 0xc0, !PT ;  /* 0x0000ffff13037812 */ /* 0x008fe400078ec0ff */
[----:B----4-:R-:W-:Y:S02]  /*ddb70*/  LOP3.LUT R4, R18, 0xffff, RZ, 0xc0, !PT ;  /* 0x0000ffff12047812 */ /* 0x010fe400078ec0ff */
[--C-:B------:R-:W-:Y:S02]  /*ddb80*/  PRMT R10, R17, 0x4210, R3.reuse ;  /* 0x00004210110a7816 */ /* 0x100fe40000000003 */
[----:B------:R-:W-:-:S03]  /*ddb90*/  PRMT R9, R14, 0x5210, R3 ;  /* 0x000052100e097816 */ /* 0x000fc60000000003 */
[----:B------:R-:W-:Y:S01]  /*ddba0*/  STL [R1+0x854], R10 ;  /* 0x0008540a01007387 */ /* 0x000fe20000100800 */
[----:B0-----:R-:W-:-:S03]  /*ddbb0*/  PRMT R8, R13, 0x4210, R4 ;  /* 0x000042100d087816 */ /* 0x001fc60000000004 */
[----:B------:R-:W-:Y:S01]  /*ddbc0*/  STL [R1+0x6e4], R9 ;  /* 0x0006e40901007387 */ /* 0x000fe20000100800 */
[----:B------:R-:W-:-:S03]  /*ddbd0*/  PRMT R3, R26, 0x5210, R4 ;  /* 0x000052101a037816 */ /* 0x000fc60000000004 */
[----:B------:R0:W-:Y:S04]  /*ddbe0*/  STL [R1+0x858], R8 ;  /* 0x0008580801007387 */ /* 0x0001e80000100800 */
[----:B------:R1:W-:Y:S04]  /*ddbf0*/  STL [R1+0x6e8], R3 ;  /* 0x0006e80301007387 */ /* 0x0003e80000100800 */
[----:B------:R-:W3:Y:S01]  /*ddc00*/  LDL.LU R14, [R1+0x50b8] ;  /* 0x0050b800010e7983 */ /* 0x000ee20000300800 */
[----:B0-----:R-:W-:-:S03]  /*ddc10*/  LOP3.LUT R8, R43, 0xffff, RZ, 0xc0, !PT ;  /* 0x0000ffff2b087812 */ /* 0x001fc600078ec0ff */
[----:B------:R-:W4:Y:S01]  /*ddc20*/  LDL.LU R43, [R1+0x5110] ;  /* 0x00511000012b7983 */ /* 0x000f220000300800 */
[----:B------:R-:W-:Y:S02]  /*ddc30*/  LOP3.LUT R9, R35, 0xffff, RZ, 0xc0, !PT ;  /* 0x0000ffff23097812 */ /* 0x000fe400078ec0ff */
[----:B------:R-:W-:Y:S02]  /*ddc40*/  LOP3.LUT R10, R31, 0xffff, RZ, 0xc0, !PT ;  /* 0x0000ffff1f0a7812 */ /* 0x000fe400078ec0ff */
[----:B------:R-:W-:Y:S02]  /*ddc50*/  PRMT R4, R9, 0x3340, R8 ;  /* 0x0000334009047816 */ /* 0x000fe40000000008 */
[----:B-1----:R-:W-:-:S04]  /*ddc60*/  PRMT R3, R10, 0x3340, R0 ;  /* 0x000033400a037816 */ /* 0x002fc80000000000 */
[----:B------:R-:W-:Y:S02]  /*ddc70*/  PRMT R3, R4, 0x5410, R3 ;  /* 0x0000541004037816 */ /* 0x000fe40000000003 */
[----:B------:R-:W-:-:S03]  /*ddc80*/  SHF.R.U32.HI R4, RZ, 0x8, R9 ;  /* 0x00000008ff047819 */ /* 0x000fc60000011609 */
[----:B------:R0:W-:Y:S01]  /*ddc90*/  STL [R1+0x448], R3 ;  /* 0x0004480301007387 */ /* 0x0001e20000100800 */
[----:B------:R-:W-:Y:S02]  /*ddca0*/  LOP3.LUT R4, R4, 0xffff, RZ, 0xc0, !PT ;  /* 0x0000ffff04047812 */ /* 0x000fe400078ec0ff */
[----:B0-----:R-:W-:Y:S02]  /*ddcb0*/  SHF.R.U32.HI R3, RZ, 0x8, R8 ;  /* 0x00000008ff037819 */ /* 0x001fe40000011608 */
[----:B------:R-:W-:Y:S02]  /*ddcc0*/  LOP3.LUT R8, R25, 0xffff, RZ, 0xc0, !PT ;  /* 0x0000ffff19087812 */ /* 0x000fe400078ec0ff */
[----:B------:R-:W-:-:S04]  /*ddcd0*/  LOP3.LUT R3, R3, 0xffff, RZ, 0xc0, !PT ;  /* 0x0000ffff03037812 */ /* 0x000fc800078ec0ff */
[----:B------:R-:W-:Y:S02]  /*ddce0*/  PRMT R3, R4, 0x3340, R3 ;  /* 0x0000334004037816 */ /* 0x000fe40000000003 */
[----:B------:R-:W-:-:S03]  /*ddcf0*/  PRMT R4, R27, 0x4210, R8 ;  /* 0x000042101b047816 */ /* 0x000fc60000000008 */
[----:B------:R0:W-:Y:S04]  /*ddd00*/  STL [R1+0x3e0], R3 ;  /* 0x0003e00301007387 */ /* 0x0001e80000100800 */
[----:B------:R1:W-:Y:S01]  /*ddd10*/  STL [R1+0x7f0], R4 ;  /* 0x0007f00401007387 */ /* 0x0003e20000100800 */
[----:B--2---:R-:W-:Y:S02]  /*ddd20*/  PRMT R8, R16, 0x5210, R8 ;  /* 0x0000521010087816 */ /* 0x004fe40000000008 */
[----:B0-----:R-:W-:-:S03]  /*ddd30*/  LOP3.LUT R3, R36, 0xffff, RZ, 0xc0, !PT ;  /* 0x0000ffff24037812 */ /* 0x001fc600078ec0ff */
[----:B------:R0:W-:Y:S01]  /*ddd40*/  STL [R1+0x6c0], R8 ;  /* 0x0006c00801007387 */ /* 0x0001e20000100800 */
[----:B-1----:R-:W-:Y:S02]  /*ddd50*/  LOP3.LUT R4, R40, 0xffff, RZ, 0xc0, !PT ;  /* 0x0000ffff28047812 */ /* 0x002fe400078ec0ff */
[--C-:B------:R-:W-:Y:S02]  /*ddd60*/  PRMT R11, R41, 0x4210, R3.reuse ;  /* 0x00004210290b7816 */ /* 0x100fe40000000003 */
[----:B------:R-:W-:-:S03]  /*ddd70*/  PRMT R9, R37, 0x5210, R3 ;  /* 0x0000521025097816 */ /* 0x000fc60000000003 */
[----:B------:R-:W-:Y:S01]  /*ddd80*/  STL [R1+0x7f4], R11 ;  /* 0x0007f40b01007387 */ /* 0x000fe20000100800 */
[----:B0-----:R-:W-:-:S03]  /*ddd90*/  PRMT R8, R38, 0x4210, R4 ;  /* 0x0000421026087816 */ /* 0x001fc60000000004 */
[----:B------:R0:W-:Y:S01]  /*ddda0*/  STL [R1+0x6c4], R9 ;  /* 0x0006c40901007387 */ /* 0x0001e20000100800 */
[----:B------:R-:W-:-:S03]  /*dddb0*/  PRMT R3, R39, 0x5210, R4 ;  /* 0x0000521027037816 */ /* 0x000fc60000000004 */
[----:B------:R4:W-:Y:S04]  /*dddc0*/  STL [R1+0x7f8], R8 ;  /* 0x0007f80801007387 */ /* 0x0009e80000100800 */
        /* <DEDUP_REMOVED lines=16> */
[----:B0-----:R-:W-:-:S03]  /*dded0*/  LOP3.LUT R9, R45, 0xffff, RZ, 0xc0, !PT ;  /* 0x0000ffff2d097812 */ /* 0x001fc600078ec0ff */
[----:B------:R-:W2:Y:S04]  /*ddee0*/  LDL.LU R39, [R1+0x5314] ;  /* 0x0053140001277983 */ /* 0x000ea80000300800 */
[----:B------:R-:W2:Y:S01]  /*ddef0*/  LDL.LU R45, [R1+0x5238] ;  /* 0x00523800012d7983 */ /* 0x000ea20000300800 */
[----:B----4-:R-:W-:-:S03]  /*ddf00*/  LOP3.LUT R8, R43, 0xffff, RZ, 0xc0, !PT ;  /* 0x0000ffff2b087812 */ /* 0x010fc600078ec0ff */
[----:B------:R-:W4:Y:S01]  /*ddf10*/  LDL.LU R43, [R1+0x52ac] ;  /* 0x0052ac00012b7983 */ /* 0x000f220000300800 */
[----:B---3--:R-:W-:Y:S02]  /*ddf20*/  LOP3.LUT R14, R14, 0xffff, RZ, 0xc0, !PT ;  /* 0x0000ffff0e0e7812 */ /* 0x008fe400078ec0ff */
[----:B------:R-:W-:Y:S02]  /*ddf30*/  PRMT R4, R9, 0x3340, R8 ;  /* 0x0000334009047816 */ /* 0x000fe40000000008 */
[----:B-1----:R-:W-:-:S04]  /*ddf40*/  PRMT R3, R14, 0x3340, R0 ;  /* 0x000033400e037816 */ /* 0x002fc80000000000 */
[----:B------:R-:W-:Y:S02]  /*ddf50*/  PRMT R4, R4, 0x5410, R3 ;  /* 0x0000541004047816 */ /* 0x000fe40000000003 */
[----:B------:R-:W-:Y:S02]  /*ddf60*/  SHF.R.U32.HI R3, RZ, 0x8, R10 ;  /* 0x00000008ff037819 */ /* 0x000fe4000001160a */
[----:B------:R-:W-:Y:S01]  /*ddf70*/  SHF.R.U32.HI R9, RZ, 0x8, R9 ;  /* 0x00000008ff097819 */ /* 0x000fe20000011609 */
[----:B------:R0:W-:Y:S01]  /*ddf80*/  STL [R1+0x450], R4 ;  /* 0x0004500401007387 */ /* 0x0001e20000100800 */
[----:B------:R-:W-:Y:S02]  /*ddf90*/  LOP3.LUT R3, R3, 0xffff, RZ, 0xc0, !PT ;  /* 0x0000ffff03037812 */ /* 0x000fe400078ec0ff */
[----:B0-----:R-:W-:Y:S02]  /*ddfa0*/  SHF.R.U32.HI R4, RZ, 0x8, R8 ;  /* 0x00000008ff047819 */ /* 0x001fe40000011608 */
[----:B------:R-:W-:-:S02]  /*ddfb0*/  LOP3.LUT R8, R9, 0xffff, RZ, 0xc0, !PT ;  /* 0x0000ffff09087812 */ /* 0x000fc400078ec0ff */
[----:B------:R-:W-:Y:S02]  /*ddfc0*/  LOP3.LUT R4, R4, 0xffff, RZ, 0xc0, !PT ;  /* 0x0000ffff04047812 */ /* 0x000fe400078ec0ff */
[----:B------:R-:W-:Y:S02]  /*ddfd0*/  PRMT R9, R3, 0x3340, R0 ;  /* 0x0000334003097816 */ /* 0x000fe40000000000 */
[----:B------:R-:W-:-:S03]  /*ddfe0*/  PRMT R8, R8, 0x3340, R4 ;  /* 0x0000334008087816 */ /* 0x000fc60000000004 */
[----:B------:R-:W-:Y:S04]  /*ddff0*/  STL [R1+0x1b4], R9 ;  /* 0x0001b40901007387 */ /* 0x000fe80000100800 */
[----:B------:R0:W-:Y:S01]  /*de000*/  STL [R1+0x3e8], R8 ;  /* 0x0003e80801007387 */ /* 0x0001e20000100800 */
[----:B--2---:R-:W-:Y:S02]  /*de010*/  LOP3.LUT R3, R19, 0xffff, RZ, 0xc0, !PT ;  /* 0x0000ffff13037812 */ /* 0x004fe400078ec0ff */
[----:B------:R-:W-:Y:S02]  /*de020*/  LOP3.LUT R4, R18, 0xffff, RZ, 0xc0, !PT ;  /* 0x0000ffff12047812 */ /* 0x000fe400078ec0ff */
[--C-:B0-----:R-:W-:Y:S02]  /*de030*/  PRMT R8, R17, 0x4210, R3.reuse ;  /* 0x0000421011087816 */ /* 0x101fe40000000003 */
[----:B------:R-:W-:-:S03]  /*de040*/  PRMT R3, R13, 0x5210, R3 ;  /* 0x000052100d037816 */ /* 0x000fc60000000003 */
[----:B------:R0:W-:Y:S01]  /*de050*/  STL [R1+0x7d0], R8 ;  /* 0x0007d00801007387 */ /* 0x0001e20000100800 */
[----:B------:R-:W-:-:S03]  /*de060*/  PRMT R9, R26, 0x4210, R4 ;  /* 0x000042101a097816 */ /* 0x000fc60000000004 */
[----:B------:R1:W-:Y:S04]  /*de070*/  STL [R1+0x6b0], R3 ;  /* 0x0006b00301007387 */ /* 0x0003e80000100800 */
[----:B------:R2:W-:Y:S01]  /*de080*/  STL [R1+0x7d4], R9 ;  /* 0x0007d40901007387 */ /* 0x0005e20000100800 */
[----:B0-----:R-:W-:Y:S02]  /*de090*/  PRMT R8, R35, 0x5210, R4 ;  /* 0x0000521023087816 */ /* 0x001fe40000000004 */
[----:B-1----:R-:W-:Y:S02]  /*de0a0*/  LOP3.LUT R3, R31, 0xffff, RZ, 0xc0, !PT ;  /* 0x0000ffff1f037812 */ /* 0x002fe400078ec0ff */
[----:B------:R-:W-:Y:S02]  /*de0b0*/  LOP3.LUT R4, R25, 0xffff, RZ, 0xc0, !PT ;  /* 0x0000ffff19047812 */ /* 0x000fe400078ec0ff */
[--C-:B------:R-:W-:Y:S01]  /*de0c0*/  PRMT R10, R27, 0x4210, R3.reuse ;  /* 0x000042101b0a7816 */ /* 0x100fe20000000003 */
[----:B------:R0:W-:Y:S01]  /*de0d0*/  STL [R1+0x6b4], R8 ;  /* 0x0006b40801007387 */ /* 0x0001e20000100800 */
[----:B--2---:R-:W-:-:S03]  /*de0e0*/  PRMT R9, R16, 0x5210, R3 ;  /* 0x0000521010097816 */ /* 0x004fc60000000003 */
[----:B------:R-:W-:Y:S04]  /*de0f0*/  STL [R1+0x7d8], R10 ;  /* 0x0007d80a01007387 */ /* 0x000fe80000100800 */
[----:B------:R1:W-:Y:S01]  /*de100*/  STL [R1+0x6b8], R9 ;  /* 0x0006b80901007387 */ /* 0x0003e20000100800 */
[--C-:B0-----:R-:W-:Y:S02]  /*de110*/  PRMT R8, R36, 0x4210, R4.reuse ;  /* 0x0000421024087816 */ /* 0x101fe40000000004 */
[----:B------:R-:W-:Y:S02]  /*de120*/  PRMT R3, R40, 0x5210, R4 ;  /* 0x0000521028037816 */ /* 0x000fe40000000004 */
[----:B------:R-:W-:Y:S01]  /*de130*/  LOP3.LUT R11, R41, 0xffff, RZ, 0xc0, !PT ;  /* 0x0000ffff290b7812 */ /* 0x000fe200078ec0ff */
[----:B------:R-:W-:Y:S01]  /*de140*/  STL [R1+0x7c0], R8 ;  /* 0x0007c00801007387 */ /* 0x000fe20000100800 */
[----:B------:R-:W-:-:S03]  /*de150*/  LOP3.LUT R13, R37, 0xffff, RZ, 0xc0, !PT ;  /* 0x0000ffff250d7812 */ /* 0x000fc600078ec0ff */
[----:B------:R0:W-:Y:S01]  /*de160*/  STL [R1+0x6a0], R3 ;  /* 0x0006a00301007387 */ /* 0x0001e20000100800 */
[----:B-1----:R-:W-:-:S04]  /*de170*/  LOP3.LUT R9, R38, 0xffff, RZ, 0xc0, !PT ;  /* 0x0000ffff26097812 */ /* 0x002fc800078ec0ff */
[----:B------:R-:W-:Y:S02]  /*de180*/  PRMT R4, R11, 0x3340, R9 ;  /* 0x000033400b047816 */ /* 0x000fe40000000009 */
[----:B0-----:R-:W-:-:S04]  /*de190*/  PRMT R3, R13, 0x3340, R0 ;  /* 0x000033400d037816 */ /* 0x001fc80000000000 */
[----:B------:R-:W-:-:S05]  /*de1a0*/  PRMT R16, R4, 0x5410, R3 ;  /* 0x0000541004107816 */ /* 0x000fca0000000003 */
[----:B------:R-:W-:Y:S01]  /*de1b0*/  STL [R1+0x43c], R16 ;  /* 0x00043c1001007387 */ /* 0x000fe20000100800 */
[----:B----4-:R-:W-:-:S03]  /*de1c0*/  LOP3.LUT R8, R43, 0xffff, RZ, 0xc0, !PT ;  /* 0x0000ffff2b087812 */ /* 0x010fc600078ec0ff */
[----:B------:R-:W2:Y:S01]  /*de1d0*/  LDL.LU R43, [R1+0x51f0] ;  /* 0x0051f000012b7983 */ /* 0x000ea20000300800 */
[----:B------:R-:W-:Y:S02]  /*de1e0*/  LOP3.LUT R10, R39, 0xffff, RZ, 0xc0, !PT ;  /* 0x0000ffff270a7812 */ /* 0x000fe400078ec0ff */
[----:B------:R-:W-:Y:S01]  /*de1f0*/  LOP3.LUT R12, R45, 0xffff, RZ, 0xc0, !PT ;  /* 0x0000ffff2d0c7812 */ /* 0x000fe200078ec0ff */
[----:B------:R-:W3:Y:S01]  /*de200*/  LDL.LU R24, [R1+0x51c4] ;  /* 0x0051c40001187983 */ /* 0x000ee20000300800 */
[----:B------:R-:W-:Y:S02]  /*de210*/  PRMT R4, R10, 0x3340, R8 ;  /* 0x000033400a047816 */ /* 0x000fe40000000008 */
[----:B------:R-:W-:-:S04]  /*de220*/  PRMT R3, R12, 0x3340, R0 ;  /* 0x000033400c037816 */ /* 0x000fc80000000000 */
[----:B------:R-:W-:-:S05]  /*de230*/  PRMT R3, R4, 0x5410, R3 ;  /* 0x0000541004037816 */ /* 0x000fca0000000003 */
[----:B------:R0:W-:Y:S04]  /*de240*/  STL [R1+0x438], R3 ;  /* 0x0004380301007387 */ /* 0x0001e80000100800 */
[----:B------:R-:W4:Y:S04]  /*de250*/  LDL.LU R28, [R1+0x7c8] ;  /* 0x0007c800011c7983 */ /* 0x000f280000300800 */
[----:B------:R-:W3:Y:S01]  /*de260*/  LDL.LU R23, [R1+0xa0] ;  /* 0x0000a00001177983 */ /* 0x000ee20000300800 */
[----:B------:R-:W-:-:S03]  /*de270*/  SHF.R.U32.HI R4, RZ, 0x8, R11 ;  /* 0x00000008ff047819 */ /* 0x000fc6000001160b */
[----:B------:R-:W3:Y:S01]  /*de280*/  LDL.LU R22, [R1+0x1f64] ;  /* 0x001f640001167983 */ /* 0x000ee20000300800 */
[----:B0-----:R-:W-:-:S03]  /*de290*/  SHF.R.U32.HI R3, RZ, 0x8, R9 ;  /* 0x00000008ff037819 */ /* 0x001fc60000011609 */
[----:B------:R-:W3:Y:S01]  /*de2a0*/  LDL.LU R21, [R1+0xa4] ;  /* 0x0000a40001157983 */ /* 0x000ee20000300800 */
[----:B------:R-:W-:Y:S02]  /*de2b0*/  LOP3.LUT R4, R4, 0xffff, RZ, 0xc0, !PT ;  /* 0x0000ffff04047812 */ /* 0x000fe400078ec0ff */
[----:B------:R-:W-:Y:S01]  /*de2c0*/  LOP3.LUT R3, R3, 0xffff, RZ, 0xc0, !PT ;  /* 0x0000ffff03037812 */ /* 0x000fe200078ec0ff */
[----:B------:R-:W3:Y:S03]  /*de2d0*/  LDL.LU R20, [R1+0x5440] ;  /* 0x0054400001147983 */ /* 0x000ee60000300800 */
[----:B------:R-:W-:Y:S01]  /*de2e0*/  PRMT R3, R4, 0x3340, R3 ;  /* 0x0000334004037816 */ /* 0x000fe20000000003 */
        /* <DEDUP_REMOVED lines=17> */
[----:B--2---:R-:W-:-:S03]  /*de400*/  LOP3.LUT R3, R43, 0xffff, RZ, 0xc0, !PT ;  /* 0x0000ffff2b037812 */ /* 0x004fc600078ec0ff */
[----:B------:R-:W2:Y:S01]  /*de410*/  LDL.LU R43, [R1+0x54c8] ;  /* 0x0054c800012b7983 */ /* 0x000ea20000300800 */
[----:B------:R-:W-:Y:S02]  /*de420*/  SHF.R.U32.HI R10, RZ, 0x8, R10 ;  /* 0x00000008ff0a7819 */ /* 0x000fe4000001160a */
[----:B------:R-:W-:Y:S02]  /*de430*/  SHF.R.U32.HI R8, RZ, 0x8, R8 ;  /* 0x00000008ff087819 */ /* 0x000fe40000011608 */
[----:B------:R-:W-:Y:S02]  /*de440*/  LOP3.LUT R9, R10, 0xffff, RZ, 0xc0, !PT ;  /* 0x0000ffff0a097812 */ /* 0x000fe400078ec0ff */
[----:B------:R-:W-:-:S04]  /*de450*/  LOP3.LUT R8, R8, 0xffff, RZ, 0xc0, !PT ;  /* 0x0000ffff08087812 */ /* 0x000fc800078ec0ff */
[----:B------:R-:W-:-:S05]  /*de460*/  PRMT R4, R9, 0x3340, R8 ;  /* 0x0000334009047816 */ /* 0x000fca0000000008 */
[----:B------:R0:W-:Y:S01]  /*de470*/  STL [R1+0x3d8], R4 ;  /* 0x0003d80401007387 */ /* 0x0001e20000100800 */
[--C-:B----4-:R-:W-:Y:S02]  /*de480*/  PRMT R8, R28, 0x4210, R3.reuse ;  /* 0x000042101c087816 */ /* 0x110fe40000000003 */
[----:B---3--:R-:W-:-:S03]  /*de490*/  PRMT R3, R23, 0x5210, R3 ;  /* 0x0000521017037816 */ /* 0x008fc60000000003 */
[----:B------:R1:W-:Y:S01]  /*de4a0*/  STL [R1+0x7c4], R8 ;  /* 0x0007c40801007387 */ /* 0x0003e20000100800 */
[----:B0-----:R-:W-:-:S03]  /*de4b0*/  LOP3.LUT R4, R24, 0xffff, RZ, 0xc0, !PT ;  /* 0x0000ffff18047812 */ /* 0x001fc600078ec0ff */
[----:B------:R0:W-:Y:S01]  /*de4c0*/  STL [R1+0x6a4], R3 ;  /* 0x0006a40301007387 */ /* 0x0001e20000100800 */
[--C-:B------:R-:W-:Y:S02]  /*de4d0*/  PRMT R9, R22, 0x4210, R4.reuse ;  /* 0x0000421016097816 */ /* 0x100fe40000000004 */
[----:B-1----:R-:W-:Y:S02]  /*de4e0*/  PRMT R8, R21, 0x5210, R4 ;  /* 0x0000521015087816 */ /* 0x002fe40000000004 */
[----:B------:R-:W-:Y:S02]  /*de4f0*/  SHF.R.U32.HI R4, RZ, 0x8, R13 ;  /* 0x00000008ff047819 */ /* 0x000fe4000001160d */
[----:B0-----:R-:W-:Y:S02]  /*de500*/  SHF.R.U32.HI R3, RZ, 0x8, R12 ;  /* 0x00000008ff037819 */ /* 0x001fe4000001160c */
[----:B------:R-:W-:Y:S02]  /*de510*/  LOP3.LUT R4, R4, 0xffff, RZ, 0xc0, !PT ;  /* 0x0000ffff04047812 */ /* 0x000fe400078ec0ff */
[----:B------:R-:W-:Y:S01]  /*de520*/  LOP3.LUT R3, R3, 0xffff, RZ, 0xc0, !PT ;  /* 0x0000ffff03037812 */ /* 0x000fe200078ec0ff */
[----:B------:R0:W-:Y:S04]  /*de530*/  STL [R1+0x7c8], R9 ;  /* 0x0007c80901007387 */ /* 0x0001e80000100800 */
[----:B------:R1:W-:Y:S01]  /*de540*/  STL [R1+0x6a8], R8 ;  /* 0x0006a80801007387 */ /* 0x0003e20000100800 */
[----:B0-----:R-:W-:-:S02]  /*de550*/  PRMT R9, R3, 0x3340, R0 ;  /* 0x0000334003097816 */ /* 0x001fc40000000000 */
[----:B------:R-:W-:Y:S02]  /*de560*/  LOP3.LUT R3, R20, 0xffff, RZ, 0xc0, !PT ;  /* 0x0000ffff14037812 */ /* 0x000fe400078ec0ff */
[----:B-1----:R-:W-:Y:S01]  /*de570*/  PRMT R8, R4, 0x3340, R0 ;  /* 0x0000334004087816 */ /* 0x002fe20000000000 */
[----:B------:R-:W-:Y:S01]  /*de580*/  STL [R1+0x1b0], R9 ;  /* 0x0001b00901007387 */ /* 0x000fe20000100800 */
[----:B------:R-:W-:-:S03]  /*de590*/  LOP3.LUT R4, R19, 0xffff, RZ, 0xc0, !PT ;  /* 0x0000ffff13047812 */ /* 0x000fc600078ec0ff */
[----:B------:R0:W-:Y:S02]  /*de5a0*/  STL [R1+0x1ac], R8 ;  /* 0x0001ac0801007387 */ /* 0x0001e40000100800 */
[--C-:B0-----:R-:W-:Y:S02]  /*de5b0*/  PRMT R8, R18, 0x4210, R3.reuse ;  /* 0x0000421012087816 */ /* 0x101fe40000000003 */
[----:B------:R-:W-:Y:S02]  /*de5c0*/  PRMT R3, R17, 0x5210, R3 ;  /* 0x0000521011037816 */ /* 0x000fe40000000003 */
[--C-:B------:R-:W-:Y:S01]  /*de5d0*/  PRMT R9, R26, 0x4210, R4.reuse ;  /* 0x000042101a097816 */ /* 0x100fe20000000004 */
[----:B------:R0:W-:Y:S04]  /*de5e0*/  STL [R1+0x690], R8 ;  /* 0x0006900801007387 */ /* 0x0001e80000100800 */
[----:B------:R1:W-:Y:S04]  /*de5f0*/  STL [R1+0x30], R3 ;  /* 0x0000300301007387 */ /* 0x0003e80000100800 */
[----:B------:R3:W-:Y:S01]  /*de600*/  STL [R1+0x694], R9 ;  /* 0x0006940901007387 */ /* 0x0007e20000100800 */
[----:B0-----:R-:W-:-:S02]  /*de610*/  PRMT R8, R35, 0x5210, R4 ;  /* 0x0000521023087816 */ /* 0x001fc40000000004 */
[----:B-1----:R-:W-:Y:S02]  /*de620*/  LOP3.LUT R3, R31, 0xffff, RZ, 0xc0, !PT ;  /* 0x0000ffff1f037812 */ /* 0x002fe400078ec0ff */
[----:B------:R-:W-:Y:S02]  /*de630*/  LOP3.LUT R4, R25, 0xffff, RZ, 0xc0, !PT ;  /* 0x0000ffff19047812 */ /* 0x000fe400078ec0ff */
[--C-:B------:R-:W-:Y:S02]  /*de640*/  PRMT R10, R27, 0x4210, R3.reuse ;  /* 0x000042101b0a7816 */ /* 0x100fe40000000003 */
[----:B---3--:R-:W-:Y:S01]  /*de650*/  PRMT R9, R16, 0x5210, R3 ;  /* 0x0000521010097816 */ /* 0x008fe20000000003 */
[----:B------:R0:W-:Y:S01]  /*de660*/  STL [R1+0x34], R8 ;  /* 0x0000340801007387 */ /* 0x0001e20000100800 */
[----:B------:R-:W-:-:S03]  /*de670*/  PRMT R3, R40, 0x5210, R4 ;  /* 0x0000521028037816 */ /* 0x000fc60000000004 */
[----:B------:R-:W-:Y:S01]  /*de680*/  STL [R1+0x698], R10 ;  /* 0x0006980a01007387 */ /* 0x000fe20000100800 */
[----:B------:R-:W-:Y:S02]  /*de690*/  LOP3.LUT R13, R37, 0xffff, RZ, 0xc0, !PT ;  /* 0x0000ffff250d7812 */ /* 0x000fe400078ec0ff */
[----:B------:R-:W-:Y:S01]  /*de6a0*/  LOP3.LUT R11, R38, 0xffff, RZ, 0xc0, !PT ;  /* 0x0000ffff260b7812 */ /* 0x000fe200078ec0ff */
[----:B------:R1:W-:Y:S01]  /*de6b0*/  STL [R1+0x38], R9 ;  /* 0x0000380901007387 */ /* 0x0003e20000100800 */
[----:B0-----:R-:W-:Y:S02]  /*de6c0*/  PRMT R8, R36, 0x4210, R4 ;  /* 0x0000421024087816 */ /* 0x001fe40000000004 */
[----:B------:R-:W-:-:S03]  /*de6d0*/  LOP3.LUT R12, R45, 0xffff, RZ, 0xc0, !PT ;  /* 0x0000ffff2d0c7812 */ /* 0x000fc600078ec0ff */
[----:B------:R-:W-:Y:S01]  /*de6e0*/  STL [R1+0x69c], R8 ;  /* 0x00069c0801007387 */ /* 0x000fe20000100800 */
[----:B-1----:R-:W-:-:S03]  /*de6f0*/  LOP3.LUT R9, R41, 0xffff, RZ, 0xc0, !PT ;  /* 0x0000ffff29097812 */ /* 0x002fc600078ec0ff */
[----:B------:R0:W-:Y:S01]  /*de700*/  STL [R1+0x3c], R3 ;  /* 0x00003c0301007387 */ /* 0x0001e20000100800 */
[----:B------:R-:W-:Y:S02]  /*de710*/  LOP3.LUT R10, R39, 0xffff, RZ, 0xc0, !PT ;  /* 0x0000ffff270a7812 */ /* 0x000fe400078ec0ff */
[----:B------:R-:W-:Y:S02]  /*de720*/  PRMT R4, R11, 0x3340, R9 ;  /* 0x000033400b047816 */ /* 0x000fe40000000009 */
[----:B0-----:R-:W-:-:S04]  /*de730*/  PRMT R3, R13, 0x3340, R0 ;  /* 0x000033400d037816 */ /* 0x001fc80000000000 */
[----:B------:R-:W-:Y:S02]  /*de740*/  PRMT R16, R4, 0x5410, R3 ;  /* 0x0000541004107816 */ /* 0x000fe40000000003 */
[----:B------:R-:W-:-:S03]  /*de750*/  PRMT R3, R12, 0x3340, R0 ;  /* 0x000033400c037816 */ /* 0x000fc60000000000 */
[----:B------:R-:W-:Y:S04]  /*de760*/  STL [R1+0x428], R16 ;  /* 0x0004281001007387 */ /* 0x000fe80000100800 */
[----:B------:R-:W3:Y:S04]  /*de770*/  LDL.LU R24, [R1+0x758] ;  /* 0x0007580001187983 */ /* 0x000ee80000300800 */
[----:B------:R-:W4:Y:S01]  /*de780*/  LDL.LU R28, [R1+0x754] ;  /* 0x00075400011c7983 */ /* 0x000f220000300800 */
[----:B--2---:R-:W-:-:S04]  /*de790*/  LOP3.LUT R8, R43, 0xffff, RZ, 0xc0, !PT ;  /* 0x0000ffff2b087812 */ /* 0x004fc800078ec0ff */
[----:B------:R-:W-:-:S04]  /*de7a0*/  PRMT R4, R10, 0x3340, R8 ;  /* 0x000033400a047816 */ /* 0x000fc80000000008 */
[----:B------:R-:W-:-:S05]  /*de7b0*/  PRMT R3, R4, 0x5410, R3 ;  /* 0x0000541004037816 */ /* 0x000fca0000000003 */
[----:B------:R0:W-:Y:S04]  /*de7c0*/  STL [R1+0x424], R3 ;  /* 0x0004240301007387 */ /* 0x0001e80000100800 */
        /* <DEDUP_REMOVED lines=8> */
[----:B------:R-:W-:Y:S01]  /*de850*/  LOP3.LUT R3, R3, 0xffff, RZ, 0xc0, !PT ;  /* 0x0000ffff03037812 */ /* 0x000fe200078ec0ff */
[----:B------:R-:W2:Y:S03]  /*de860*/  LDL.LU R19, [R1+0x50c0] ;  /* 0x0050c00001137983 */ /* 0x000ea60000300800 */
[----:B------:R-:W-:-:S05]  /*de870*/  PRMT R3, R4, 0x3340, R3 ;  /* 0x0000334004037816 */ /* 0x000fca0000000003 */
[----:B------:R3:W-:Y:S04]  /*de880*/  STL [R1+0x3d4], R3 ;  /* 0x0003d40301007387 */ /* 0x0007e80000100800 */
[----:B------:R-:W2:Y:S04]  /*de890*/  LDL.LU R18, [R1+0x1f30] ;  /* 0x001f300001127983 */ /* 0x000ea80000300800 */
[----:B------:R-:W2:Y:S04]  /*de8a0*/  LDL.LU R17, [R1+0xd0] ;  /* 0x0000d00001117983 */ /* 0x000ea80000300800 */
[----:B------:R-:W2:Y:S04]  /*de8b0*/  LDL.LU R26, [R1+0x1f2c] ;  /* 0x001f2c00011a7983 */ /* 0x000ea80000300800 */
[----:B------:R-:W2:Y:S04]  /*de8c0*/  LDL.LU R35, [R1+0xd8] ;  /* 0x0000d80001237983 */ /* 0x000ea80000300800 */
[----:B------:R-:W2:Y:S01]  /*de8d0*/  LDL.LU R31, [R1+0x50c8] ;  /* 0x0050c800011f7983 */ /* 0x000ea20000300800 */
[----:B------:R-:W-:-:S03]  /*de8e0*/  SHF.R.U32.HI R10, RZ, 0x8, R10 ;  /* 0x00000008ff0a7819 */ /* 0x000fc6000001160a */
[----:B------:R-:W2:Y:S01]  /*de8f0*/  LDL.LU R25, [R1+0x5088] ;  /* 0x0050880001197983 */ /* 0x000ea20000300800 */
[----:B------:R-:W-:-:S03]  /*de900*/  SHF.R.U32.HI R8, RZ, 0x8, R8 ;  /* 0x00000008ff087819 */ /* 0x000fc60000011608 */
[----:B------:R-:W2:Y:S04]  /*de910*/  LDL.LU R27, [R1+0x1f20] ;  /* 0x001f2000011b7983 */ /* 0x000ea80000300800 */
[----:B------:R-:W2:Y:S01]  /*de920*/  LDL.LU R16, [R1+0xec] ;  /* 0x0000ec0001107983 */ /* 0x000ea20000300800 */
[----:B------:R-:W-:-:S03]  /*de930*/  LOP3.LUT R9, R10, 0xffff, RZ, 0xc0, !PT ;  /* 0x0000ffff0a097812 */ /* 0x000fc600078ec0ff */
[----:B------:R-:W2:Y:S01]  /*de940*/  LDL.LU R36, [R1+0x1f1c] ;  /* 0x001f1c0001247983 */ /* 0x000ea20000300800 */
[----:B------:R-:W-:-:S03]  /*de950*/  LOP3.LUT R8, R8, 0xffff, RZ, 0xc0, !PT ;  /* 0x0000ffff08087812 */ /* 0x000fc600078ec0ff */
[----:B------:R-:W2:Y:S01]  /*de960*/  LDL.LU R40, [R1+0xf0] ;  /* 0x0000f00001287983 */ /* 0x000ea20000300800 */
[----:B------:R-:W-:-:S03]  /*de970*/  PRMT R8, R9, 0x3340, R8 ;  /* 0x0000334009087816 */ /* 0x000fc60000000008 */
[----:B------:R-:W2:Y:S04]  /*de980*/  LDL.LU R41, [R1+0x5500] ;  /* 0x0055000001297983 */ /* 0x000ea80000300800 */
[----:B------:R-:W2:Y:S04]  /*de990*/  LDL.LU R37, [R1+0x54bc] ;  /* 0x0054bc0001257983 */ /* 0x000ea80000300800 */
[----:B------:R-:W2:Y:S04]  /*de9a0*/  LDL.LU R38, [R1+0x54ac] ;  /* 0x0054ac0001267983 */ /* 0x000ea80000300800 */
[----:B------:R-:W2:Y:S04]  /*de9b0*/  LDL.LU R39, [R1+0x5504] ;  /* 0x0055040001277983 */ /* 0x000ea80000300800 */
[----:B------:R-:W2:Y:S04]  /*de9c0*/  LDL.LU R45, [R1+0x54c0] ;  /* 0x0054c000012d7983 */ /* 0x000ea80000300800 */
[----:B------:R0:W-:Y:S01]  /*de9d0*/  STL [R1+0x3d0], R8 ;  /* 0x0003d00801007387 */ /* 0x0001e20000100800 */
[----:B---3--:R-:W-:-:S02]  /*de9e0*/  LOP3.LUT R3, R24, 0xffff, RZ, 0xc0, !PT ;  /* 0x0000ffff18037812 */ /* 0x008fc400078ec0ff */
[----:B----4-:R-:W-:Y:S02]  /*de9f0*/  LOP3.LUT R4, R28, 0xffff, RZ, 0xc0, !PT ;  /* 0x0000ffff1c047812 */ /* 0x010fe400078ec0ff */
[--C-:B--2---:R-:W-:Y:S02]  /*dea00*/  PRMT R9, R23, 0x4210, R3.reuse ;  /* 0x0000421017097816 */ /* 0x104fe40000000003 */
[----:B0-----:R-:W-:-:S03]  /*dea10*/  PRMT R8, R22, 0x5210, R3 ;  /* 0x0000521016087816 */ /* 0x001fc60000000003 */
[----:B------:R-:W-:Y:S01]  /*dea20*/  STL [R1+0x770], R9 ;  /* 0x0007700901007387 */ /* 0x000fe20000100800 */
[----:B------:R-:W-:-:S03]  /*dea30*/  PRMT R3, R21, 0x4210, R4 ;  /* 0x0000421015037816 */ /* 0x000fc60000000004 */
[----:B------:R-:W-:Y:S01]  /*dea40*/  STL [R1+0xe0], R8 ;  /* 0x0000e00801007387 */ /* 0x000fe20000100800 */
[----:B------:R-:W-:-:S03]  /*dea50*/  PRMT R4, R43, 0x5210, R4 ;  /* 0x000052102b047816 */ /* 0x000fc60000000004 */
[----:B------:R-:W2:Y:S04]  /*dea60*/  LDL.LU R43, [R1+0x54b8] ;  /* 0x0054b800012b7983 */ /* 0x000ea80000300800 */
[----:B------:R0:W-:Y:S04]  /*dea70*/  STL [R1+0x774], R3 ;  /* 0x0007740301007387 */ /* 0x0001e80000100800 */
[----:B------:R1:W-:Y:S01]  /*dea80*/  STL [R1+0xe4], R4 ;  /* 0x0000e40401007387 */ /* 0x0003e20000100800 */
[----:B0-----:R-:W-:Y:S02]  /*dea90*/  SHF.R.U32.HI R3, RZ, 0x8, R12 ;  /* 0x00000008ff037819 */ /* 0x001fe4000001160c */
[----:B-1----:R-:W-:-:S02]  /*deaa0*/  SHF.R.U32.HI R4, RZ, 0x8, R13 ;  /* 0x00000008ff047819 */ /* 0x002fc4000001160d */
[----:B------:R-:W-:Y:S02]  /*deab0*/  LOP3.LUT R3, R3, 0xffff, RZ, 0xc0, !PT ;  /* 0x0000ffff03037812 */ /* 0x000fe400078ec0ff */
[----:B------:R-:W-:Y:S02]  /*deac0*/  LOP3.LUT R4, R4, 0xffff, RZ, 0xc0, !PT ;  /* 0x0000ffff04047812 */ /* 0x000fe400078ec0ff */
[--C-:B------:R-:W-:Y:S02]  /*dead0*/  PRMT R9, R3, 0x3340, R0.reuse ;  /* 0x0000334003097816 */ /* 0x100fe40000000000 */
[----:B------:R-:W-:Y:S02]  /*deae0*/  PRMT R8, R4, 0x3340, R0 ;  /* 0x0000334004087816 */ /* 0x000fe40000000000 */
[----:B------:R-:W-:Y:S01]  /*deaf0*/  LOP3.LUT R3, R20, 0xffff, RZ, 0xc0, !PT ;  /* 0x0000ffff14037812 */ /* 0x000fe200078ec0ff */
[----:B------:R-:W-:Y:S01]  /*deb00*/  STL [R1+0x1a8], R9 ;  /* 0x0001a80901007387 */ /* 0x000fe20000100800 */
[----:B------:R-:W-:-:S03]  /*deb10*/  LOP3.LUT R4, R19, 0xffff, RZ, 0xc0, !PT ;  /* 0x0000ffff13047812 */ /* 0x000fc600078ec0ff */
[----:B------:R0:W-:Y:S02]  /*deb20*/  STL [R1+0x1a4], R8 ;  /* 0x0001a40801007387 */ /* 0x0001e40000100800 */
[--C-:B0-----:R-:W-:Y:S02]  /*deb30*/  PRMT R8, R18, 0x4210, R3.reuse ;  /* 0x0000421012087816 */ /* 0x101fe40000000003 */
[----:B------:R-:W-:Y:S02]  /*deb40*/  PRMT R3, R17, 0x5210, R3 ;  /* 0x0000521011037816 */ /* 0x000fe40000000003 */
[--C-:B------:R-:W-:Y:S01]  /*deb50*/  PRMT R9, R26, 0x4210, R4.reuse ;  /* 0x000042101a097816 */ /* 0x100fe20000000004 */
[----:B------:R0:W-:Y:S04]  /*deb60*/  STL [R1+0x778], R8 ;  /* 0x0007780801007387 */ /* 0x0001e80000100800 */
[----:B------:R1:W-:Y:S01]  /*deb70*/  STL [R1+0xe8], R3 ;  /* 0x0000e80301007387 */ /* 0x0003e20000100800 */
[----:B0-----:R-:W-:-:S02]  /*deb80*/  PRMT R8, R35, 0x5210, R4 ;  /* 0x0000521023087816 */ /* 0x001fc40000000004 */
[----:B------:R-:W-:Y:S02]  /*deb90*/  LOP3.LUT R4, R25, 0xffff, RZ, 0xc0, !PT ;  /* 0x0000ffff19047812 */ /* 0x000fe400078ec0ff */
[----:B-1----:R-:W-:Y:S01]  /*deba0*/  LOP3.LUT R3, R31, 0xffff, RZ, 0xc0, !PT ;  /* 0x0000ffff1f037812 */ /* 0x002fe200078ec0ff */
[----:B------:R0:W-:Y:S03]  /*debb0*/  STL [R1+0x750], R9 ;  /* 0x0007500901007387 */ /* 0x0001e60000100800 */
[--C-:B------:R-:W-:Y:S01]  /*debc0*/  PRMT R10, R27, 0x4210, R3.reuse ;  /* 0x000042101b0a7816 */ /* 0x100fe20000000003 */
[----:B------:R1:W-:Y:S01]  /*debd0*/  STL [R1+0xd0], R8 ;  /* 0x0000d00801007387 */ /* 0x0003e20000100800 */
[----:B0-----:R-:W-:Y:S02]  /*debe0*/  PRMT R9, R16, 0x5210, R3 ;  /* 0x0000521010097816 */ /* 0x001fe40000000003 */
[----:B------:R-:W-:-:S02]  /*debf0*/  PRMT R3, R40, 0x5210, R4 ;  /* 0x0000521028037816 */ /* 0x000fc40000000004 */
[----:B-1----:R-:W-:Y:S01]  /*dec00*/  PRMT R8, R36, 0x4210, R4 ;  /* 0x0000421024087816 */ /* 0x002fe20000000004 */
[----:B------:R-:W-:Y:S04]  /*dec10*/  STL [R1+0x754], R10 ;  /* 0x0007540a01007387 */ /* 0x000fe80000100800 */
[----:B------:R0:W-:Y:S04]  /*dec20*/  STL [R1+0xd4], R9 ;  /* 0x0000d40901007387 */ /* 0x0001e80000100800 */
[----:B------:R-:W-:Y:S04]  /*dec30*/  STL [R1+0x758], R8 ;  /* 0x0007580801007387 */ /* 0x000fe80000100800 */
[----:B------:R1:W-:Y:S04]  /*dec40*/  STL [R1+0xd8], R3 ;  /* 0x0000d80301007387 */ /* 0x0003e80000100800 */
[----:B------:R-:W3:Y:S04]  /*dec50*/  LDL.LU R17, [R1+0x5240] ;  /* 0x0052400001117983 */ /* 0x000ee80000300800 */
[----:B------:R-:W4:Y:S01]  /*dec60*/  LDL.LU R26, [R1+0x523c] ;  /* 0x00523c00011a7983 */ /* 0x000f220000300800 */
[----:B------:R-:W-:-:S03]  /*dec70*/  LOP3.LUT R11, R41, 0xffff, RZ, 0xc0, !PT ;  /* 0x0000ffff290b7812 */ /* 0x000fc600078ec0ff */
[----:B------:R-:W4:Y:S01]  /*dec80*/  LDL.LU R35, [R1+0x1f18] ;  /* 0x001f180001237983 */ /* 0x000f220000300800 */
[----:B------:R-:W-:-:S03]  /*dec90*/  LOP3.LUT R13, R37, 0xffff, RZ, 0xc0, !PT ;  /* 0x0000ffff250d7812 */ /* 0x000fc600078ec0ff */
[----:B------:R-:W4:Y:S01]  /*deca0*/  LDL.LU R31, [R1+0xf4] ;  /* 0x0000f400011f7983 */ /* 0x000f220000300800 */
[----:B0-----:R-:W-:Y:S02]  /*decb0*/  LOP3.LUT R9, R38, 0xffff, RZ, 0xc0, !PT ;  /* 0x0000ffff26097812 */ /* 0x001fe400078ec0ff */
[----:B-1----:R-:W-:Y:S01]  /*decc0*/  PRMT R3, R13, 0x3340, R0 ;  /* 0x000033400d037816 */ /* 0x002fe20000000000 */
[----:B------:R-:W4:Y:S01]  /*decd0*/  LDL.LU R25, [R1+0x1ed8] ;  /* 0x001ed80001197983 */ /* 0x000f220000300800 */
[----:B------:R-:W-:Y:S02]  /*dece0*/  PRMT R4, R11, 0x3340, R9 ;  /* 0x000033400b047816 */ /* 0x000fe40000000009 */
[----:B------:R-:W-:Y:S01]  /*decf0*/  LOP3.LUT R10, R39, 0xffff, RZ, 0xc0, !PT ;  /* 0x0000ffff270a7812 */ /* 0x000fe200078ec0ff */
[----:B------:R-:W4:Y:S01]  /*ded00*/  LDL.LU R27, [R1+0xf8] ;  /* 0x0000f800011b7983 */ /* 0x000f220000300800 */
[----:B------:R-:W-:Y:S02]  /*ded10*/  LOP3.LUT R12, R45, 0xffff, RZ, 0xc0, !PT ;  /* 0x0000ffff2d0c7812 */ /* 0x000fe400078ec0ff */
[----:B------:R-:W-:-:S02]  /*ded20*/  PRMT R16, R4, 0x5410, R3 ;  /* 0x0000541004107816 */ /* 0x000fc40000000003 */
[----:B------:R-:W-:-:S03]  /*ded30*/  PRMT R3, R12, 0x3340, R0 ;  /* 0x000033400c037816 */ /* 0x000fc60000000000 */
[----:B------:R0:W-:Y:S04]  /*ded40*/  STL [R1+0x414], R16 ;  /* 0x0004141001007387 */ /* 0x0001e80000100800 */
[----:B0-----:R-:W4:Y:S04]  /*ded50*/  LDL.LU R16, [R1+0x5210] ;  /* 0x0052100001107983 */ /* 0x001f280000300800 */
        /* <DEDUP_REMOVED lines=13> */
[----:B0-----:R-:W-:Y:S02]  /*dee30*/  SHF.R.U32.HI R3, RZ, 0x8, R8 ;  /* 0x00000008ff037819 */ /* 0x001fe40000011608 */
        /* <DEDUP_REMOVED lines=8> */
[----:B------:R4:W-:Y:S04]  /*deec0*/  STL [R1+0x3cc], R4 ;  /* 0x0003cc0401007387 */ /* 0x0009e80000100800 */
[----:B------:R0:W-:Y:S01]  /*deed0*/  STL [R1+0x3c8], R8 ;  /* 0x0003c80801007387 */ /* 0x0001e20000100800 */
[----:B---3--:R-:W-:Y:S02]  /*deee0*/  LOP3.LUT R3, R17, 0xffff, RZ, 0xc0, !PT ;  /* 0x0000ffff11037812 */ /* 0x008fe400078ec0ff */
[----:B----4-:R-:W-:Y:S02]  /*deef0*/  LOP3.LUT R4, R26, 0xffff, RZ, 0xc0, !PT ;  /* 0x0000ffff1a047812 */ /* 0x010fe400078ec0ff */
[--C-:B0-----:R-:W-:Y:S02]  /*def00*/  PRMT R8, R35, 0x4210, R3.reuse ;  /* 0x0000421023087816 */ /* 0x101fe40000000003 */
[----:B------:R-:W-:-:S03]  /*def10*/  PRMT R3, R31, 0x5210, R3 ;  /* 0x000052101f037816 */ /* 0x000fc60000000003 */
[----:B------:R0:W-:Y:S01]  /*def20*/  STL [R1+0x740], R8 ;  /* 0x0007400801007387 */ /* 0x0001e20000100800 */
[----:B------:R-:W-:-:S03]  /*def30*/  PRMT R9, R25, 0x4210, R4 ;  /* 0x0000421019097816 */ /* 0x000fc60000000004 */
[----:B------:R1:W-:Y:S01]  /*def40*/  STL [R1+0xc0], R3 ;  /* 0x0000c00301007387 */ /* 0x0003e20000100800 */
[----:B0-----:R-:W-:Y:S02]  /*def50*/  PRMT R8, R27, 0x5210, R4 ;  /* 0x000052101b087816 */ /* 0x001fe40000000004 */
[----:B------:R-:W-:Y:S02]  /*def60*/  SHF.R.U32.HI R4, RZ, 0x8, R12 ;  /* 0x00000008ff047819 */ /* 0x000fe4000001160c */
[----:B-1----:R-:W-:Y:S02]  /*def70*/  SHF.R.U32.HI R3, RZ, 0x8, R13 ;  /* 0x00000008ff037819 */ /* 0x002fe4000001160d */
[----:B------:R-:W-:Y:S02]  /*def80*/  LOP3.LUT R4, R4, 0xffff, RZ, 0xc0, !PT ;  /* 0x0000ffff04047812 */ /* 0x000fe400078ec0ff */
[----:B------:R-:W-:Y:S01]  /*def90*/  LOP3.LUT R3, R3, 0xffff, RZ, 0xc0, !PT ;  /* 0x0000ffff03037812 */ /* 0x000fe200078ec0ff */
[----:B------:R0:W-:Y:S04]  /*defa0*/  STL [R1+0x744], R9 ;  /* 0x0007440901007387 */ /* 0x0001e80000100800 */
[----:B------:R1:W-:Y:S01]  /*defb0*/  STL [R1+0xc4], R8 ;  /* 0x0000c40801007387 */ /* 0x0003e20000100800 */
[----:B0-----:R-:W-:-:S02]  /*defc0*/  PRMT R9, R3, 0x3340, R0 ;  /* 0x0000334003097816 */ /* 0x001fc40000000000 */
[----:B------:R-:W-:Y:S02]  /*defd0*/  LOP3.LUT R3, R16, 0xffff, RZ, 0xc0, !PT ;  /* 0x0000ffff10037812 */ /* 0x000fe400078ec0ff */
[----:B-1----:R-:W-:Y:S01]  /*defe0*/  PRMT R8, R4, 0x3340, R0 ;  /* 0x0000334004087816 */ /* 0x002fe20000000000 */
[----:B------:R-:W-:Y:S04]  /*deff0*/  STL [R1+0x1a0], R9 ;  /* 0x0001a00901007387 */ /* 0x000fe80000100800 */
[----:B------:R2:W-:Y:S01]  /*df000*/  STL [R1+0x19c], R8 ;  /* 0x00019c0801007387 */ /* 0x0005e20000100800 */
[----:B------:R-:W-:-:S03]  /*df010*/  LOP3.LUT R4, R36, 0xffff, RZ, 0xc0, !PT ;  /* 0x0000ffff24047812 */ /* 0x000fc600078ec0ff */
[----:B------:R-:W3:Y:S01]  /*df020*/  LDL.LU R20, [R1+0x5490] ;  /* 0x0054900001147983 */ /* 0x000ee20000300800 */
[--C-:B--2---:R-:W-:Y:S02]  /*df030*/  PRMT R8, R40, 0x4210, R3.reuse ;  /* 0x0000421028087816 */ /* 0x104fe40000000003 */
[----:B------:R-:W-:-:S03]  /*df040*/  PRMT R3, R41, 0x5210, R3 ;  /* 0x0000521029037816 */ /* 0x000fc60000000003 */
[----:B------:R-:W-:Y:S04]  /*df050*/  STL [R1+0x748], R8 ;  /* 0x0007480801007387 */ /* 0x000fe80000100800 */
[----:B------:R-:W2:Y:S04]  /*df060*/  LDL.LU R19, [R1+0x1ddc] ;  /* 0x001ddc0001137983 */ /* 0x000ea80000300800 */
[----:B------:R-:W4:Y:S04]  /*df070*/  LDL.LU R18, [R1+0x110] ;  /* 0x0001100001127983 */ /* 0x000f280000300800 */
[----:B------:R0:W-:Y:S04]  /*df080*/  STL [R1+0xc8], R3 ;  /* 0x0000c80301007387 */ /* 0x0001e80000100800 */
[----:B------:R-:W4:Y:S04]  /*df090*/  LDL.LU R17, [R1+0x5458] ;  /* 0x0054580001117983 */ /* 0x000f280000300800 */
[----:B------:R-:W4:Y:S01]  /*df0a0*/  LDL.LU R31, [R1+0x1dcc] ;  /* 0x001dcc00011f7983 */ /* 0x000f220000300800 */
[----:B0-----:R-:W-:-:S03]  /*df0b0*/  PRMT R3, R37, 0x4210, R4 ;  /* 0x0000421025037816 */ /* 0x001fc60000000004 */
[----:B------:R-:W4:Y:S04]  /*df0c0*/  LDL.LU R25, [R1+0x114] ;  /* 0x0001140001197983 */ /* 0x000f280000300800 */
[----:B------:R0:W-:Y:S02]  /*df0d0*/  STL [R1+0x160], R3 ;  /* 0x0001600301007387 */ /* 0x0001e40000100800 */
[----:B0-----:R-:W-:-:S05]  /*df0e0*/  PRMT R3, R38, 0x5210, R4 ;  /* 0x0000521026037816 */ /* 0x001fca0000000004 */
[----:B------:R0:W-:Y:S04]  /*df0f0*/  STL [R1+0xb0], R3 ;  /* 0x0000b00301007387 */ /* 0x0001e80000100800 */
[----:B------:R-:W4:Y:S01]  /*df100*/  LDL.LU R27, [R1+0x1e80] ;  /* 0x001e8000011b7983 */ /* 0x000f220000300800 */
[----:B------:R-:W-:Y:S02]  /*df110*/  LOP3.LUT R9, R39, 0xffff, RZ, 0xc0, !PT ;  /* 0x0000ffff27097812 */ /* 0x000fe400078ec0ff */
[----:B------:R-:W-:Y:S01]  /*df120*/  LOP3.LUT R10, R45, 0xffff, RZ, 0xc0, !PT ;  /* 0x0000ffff2d0a7812 */ /* 0x000fe200078ec0ff */
[----:B------:R-:W4:Y:S01]  /*df130*/  LDL.LU R16, [R1+0x1dbc] ;  /* 0x001dbc0001107983 */ /* 0x000f220000300800 */
[----:B------:R-:W-:-:S03]  /*df140*/  LOP3.LUT R8, R43, 0xffff, RZ, 0xc0, !PT ;  /* 0x0000ffff2b087812 */ /* 0x000fc600078ec0ff */
[----:B------:R-:W4:Y:S01]  /*df150*/  LDL.LU R36, [R1+0x11c] ;  /* 0x00011c0001247983 */ /* 0x000f220000300800 */
[----:B0-----:R-:W-:Y:S02]  /*df160*/  PRMT R3, R10, 0x3340, R0 ;  /* 0x000033400a037816 */ /* 0x001fe40000000000 */
[----:B------:R-:W-:Y:S01]  /*df170*/  PRMT R4, R9, 0x3340, R8 ;  /* 0x0000334009047816 */ /* 0x000fe20000000008 */
[----:B------:R-:W4:Y:S03]  /*df180*/  LDL.LU R40, [R1+0x1e84] ;  /* 0x001e840001287983 */ /* 0x000f260000300800 */
[----:B------:R-:W-:Y:S01]  /*df190*/  PRMT R3, R4, 0x5410, R3 ;  /* 0x0000541004037816 */ /* 0x000fe20000000003 */
        /* <DEDUP_REMOVED lines=9> */
[----:B------:R-:W-:-:S02]  /*df230*/  SHF.R.U32.HI R4, RZ, 0x8, R9 ;  /* 0x00000008ff047819 */ /* 0x000fc40000011609 */
[----:B0-----:R-:W-:Y:S02]  /*df240*/  SHF.R.U32.HI R3, RZ, 0x8, R8 ;  /* 0x00000008ff037819 */ /* 0x001fe40000011608 */
[----:B------:R-:W-:Y:S02]  /*df250*/  LOP3.LUT R4, R4, 0xffff, RZ, 0xc0, !PT ;  /* 0x0000ffff04047812 */ /* 0x000fe400078ec0ff */
[----:B------:R-:W-:-:S04]  /*df260*/  LOP3.LUT R3, R3, 0xffff, RZ, 0xc0, !PT ;  /* 0x0000ffff03037812 */ /* 0x000fc800078ec0ff */
[----:B------:R-:W-:Y:S02]  /*df270*/  PRMT R3, R4, 0x3340, R3 ;  /* 0x0000334004037816 */ /* 0x000fe40000000003 */
[----:B------:R-:W-:-:S03]  /*df280*/  SHF.R.U32.HI R10, RZ, 0x8, R10 ;  /* 0x00000008ff0a7819 */ /* 0x000fc6000001160a */
[----:B------:R0:W-:Y:S01]  /*df290*/  STL [R1+0x3c4], R3 ;  /* 0x0003c40301007387 */ /* 0x0001e20000100800 */
[----:B------:R-:W-:Y:S02]  /*df2a0*/  SHF.R.U32.HI R14, RZ, 0x8, R14 ;  /* 0x00000008ff0e7819 */ /* 0x000fe4000001160e */
[----:B---3--:R-:W-:-:S04]  /*df2b0*/  LOP3.LUT R8, R20, 0xffff, RZ, 0xc0, !PT ;  /* 0x0000ffff14087812 */ /* 0x008fc800078ec0ff */
[--C-:B--2---:R-:W-:Y:S02]  /*df2c0*/  PRMT R9, R19, 0x4210, R8.reuse ;  /* 0x0000421013097816 */ /* 0x104fe40000000008 */
[----:B----4-:R-:W-:-:S03]  /*df2d0*/  PRMT R4, R18, 0x5210, R8 ;  /* 0x0000521012047816 */ /* 0x010fc60000000008 */
[----:B------:R-:W-:Y:S01]  /*df2e0*/  STL [R1+0x164], R9 ;  /* 0x0001640901007387 */ /* 0x000fe20000100800 */
[----:B0-----:R-:W-:-:S03]  /*df2f0*/  LOP3.LUT R3, R17, 0xffff, RZ, 0xc0, !PT ;  /* 0x0000ffff11037812 */ /* 0x001fc600078ec0ff */
        /* <DEDUP_REMOVED lines=8> */
[----:B-1----:R-:W-:Y:S01]  /*df380*/  LOP3.LUT R4, R27, 0xffff, RZ, 0xc0, !PT ;  /* 0x0000ffff1b047812 */ /* 0x002fe200078ec0ff */
[----:B------:R0:W-:Y:S01]  /*df390*/  STL [R1+0x198], R8 ;  /* 0x0001980801007387 */ /* 0x0001e20000100800 */
[----:B------:R-:W-:-:S05]  /*df3a0*/  PRMT R3, R3, 0x3340, R0 ;  /* 0x0000334003037816 */ /* 0x000fca0000000000 */
[----:B------:R1:W-:Y:S01]  /*df3b0*/  STL [R1+0x194], R3 ;  /* 0x0001940301007387 */ /* 0x0003e20000100800 */
[--C-:B0-----:R-:W-:Y:S02]  /*df3c0*/  PRMT R8, R16, 0x4210, R4.reuse ;  /* 0x0000421010087816 */ /* 0x101fe40000000004 */
[----:B------:R-:W-:-:S03]  /*df3d0*/  PRMT R4, R36, 0x5210, R4 ;  /* 0x0000521024047816 */ /* 0x000fc60000000004 */
[----:B------:R-:W-:Y:S04]  /*df3e0*/  STL [R1+0x150], R8 ;  /* 0x0001500801007387 */ /* 0x000fe80000100800 */
[----:B------:R-:W2:Y:S01]  /*df3f0*/  LDL.LU R31, [R1+0x5100] ;  /* 0x00510000011f7983 */ /* 0x000ea20000300800 */
[----:B-1----:R-:W-:-:S03]  /*df400*/  LOP3.LUT R3, R40, 0xffff, RZ, 0xc0, !PT ;  /* 0x0000ffff28037812 */ /* 0x002fc600078ec0ff */
[----:B------:R0:W-:Y:S04]  /*df410*/  STL [R1+0x90], R4 ;  /* 0x0000900401007387 */ /* 0x0001e80000100800 */
[----:B------:R-:W3:Y:S04]  /*df420*/  LDL.LU R25, [R1+0x50f8] ;  /* 0x0050f80001197983 */ /* 0x000ee80000300800 */
[----:B------:R-:W4:Y:S01]  /*df430*/  LDL.LU R27, [R1+0x1da8] ;  /* 0x001da800011b7983 */ /* 0x000f220000300800 */
[----:B0-----:R-:W-:-:S03]  /*df440*/  LOP3.LUT R4, R26, 0xffff, RZ, 0xc0, !PT ;  /* 0x0000ffff1a047812 */ /* 0x001fc600078ec0ff */
[----:B------:R-:W4:Y:S01]  /*df450*/  LDL.LU R16, [R1+0x12c] ;  /* 0x00012c0001107983 */ /* 0x000f220000300800 */
[----:B------:R-:W-:-:S03]  /*df460*/  PRMT R10, R35, 0x4210, R3 ;  /* 0x00004210230a7816 */ /* 0x000fc60000000003 */
[----:B------:R-:W4:Y:S01]  /*df470*/  LDL.LU R36, [R1+0x1d68] ;  /* 0x001d680001247983 */ /* 0x000f220000300800 */
[----:B------:R-:W-:Y:S02]  /*df480*/  PRMT R9, R41, 0x5210, R3 ;  /* 0x0000521029097816 */ /* 0x000fe40000000003 */
[--C-:B------:R-:W-:Y:S01]  /*df490*/  PRMT R8, R37, 0x4210, R4.reuse ;  /* 0x0000421025087816 */ /* 0x100fe20000000004 */
[----:B------:R-:W4:Y:S01]  /*df4a0*/  LDL.LU R40, [R1+0x128] ;  /* 0x0001280001287983 */ /* 0x000f220000300800 */
[----:B------:R-:W-:-:S03]  /*df4b0*/  PRMT R3, R38, 0x5210, R4 ;  /* 0x0000521026037816 */ /* 0x000fc60000000004 */
[----:B------:R0:W-:Y:S04]  /*df4c0*/  STL [R1+0x154], R10 ;  /* 0x0001540a01007387 */ /* 0x0001e80000100800 */
[----:B------:R1:W-:Y:S04]  /*df4d0*/  STL [R1+0x94], R9 ;  /* 0x0000940901007387 */ /* 0x0003e80000100800 */
[----:B------:R1:W-:Y:S01]  /*df4e0*/  STL [R1+0x158], R8 ;  /* 0x0001580801007387 */ /* 0x0003e20000100800 */
[----:B0-----:R-:W-:Y:S02]  /*df4f0*/  LOP3.LUT R10, R45, 0xffff, RZ, 0xc0, !PT ;  /* 0x0000ffff2d0a7812 */ /* 0x001fe400078ec0ff */
[----:B-1----:R-:W-:Y:S01]  /*df500*/  LOP3.LUT R9, R39, 0xffff, RZ, 0xc0, !PT ;  /* 0x0000ffff27097812 */ /* 0x002fe200078ec0ff */
[----:B------:R0:W-:Y:S01]  /*df510*/  STL [R1+0x98], R3 ;  /* 0x0000980301007387 */ /* 0x0001e20000100800 */
[----:B------:R-:W-:-:S03]  /*df520*/  LOP3.LUT R8, R43, 0xffff, RZ, 0xc0, !PT ;  /* 0x0000ffff2b087812 */ /* 0x000fc600078ec0ff */
[----:B------:R-:W4:Y:S01]  /*df530*/  LDL.LU R41, [R1+0x50dc] ;  /* 0x0050dc0001297983 */ /* 0x000f220000300800 */
[----:B------:R-:W-:-:S03]  /*df540*/  PRMT R4, R9, 0x3340, R8 ;  /* 0x0000334009047816 */ /* 0x000fc60000000008 */
[----:B------:R-:W4:Y:S01]  /*df550*/  LDL.LU R37, [R1+0x5278] ;  /* 0x0052780001257983 */ /* 0x000f220000300800 */
[----:B0-----:R-:W-:-:S04]  /*df560*/  PRMT R3, R10, 0x3340, R0 ;  /* 0x000033400a037816 */ /* 0x001fc80000000000 */
[----:B------:R-:W-:-:S05]  /*df570*/  PRMT R3, R4, 0x5410, R3 ;  /* 0x0000541004037816 */ /* 0x000fca0000000003 */
[----:B------:R0:W-:Y:S04]  /*df580*/  STL [R1+0x474], R3 ;  /* 0x0004740301007387 */ /* 0x0001e80000100800 */
[----:B------:R-:W4:Y:S04]  /*df590*/  LDL.LU R38, [R1+0x1d5c] ;  /* 0x001d5c0001267983 */ /* 0x000f280000300800 */
[----:B------:R-:W4:Y:S01]  /*df5a0*/  LDL.LU R39, [R1+0x130] ;  /* 0x0001300001277983 */ /* 0x000f220000300800 */
[----:B------:R-:W-:Y:S02]  /*df5b0*/  SHF.R.U32.HI R9, RZ, 0x8, R9 ;  /* 0x00000008ff097819 */ /* 0x000fe40000011609 */
[----:B------:R-:W-:Y:S01]  /*df5c0*/  SHF.R.U32.HI R4, RZ, 0x8, R8 ;  /* 0x00000008ff047819 */ /* 0x000fe20000011608 */
[----:B------:R-:W4:Y:S01]  /*df5d0*/  LDL.LU R43, [R1+0x1d58] ;  /* 0x001d5800012b7983 */ /* 0x000f220000300800 */
[----:B0-----:R-:W-:-:S02]  /*df5e0*/  SHF.R.U32.HI R3, RZ, 0x8, R15 ;  /* 0x00000008ff037819 */ /* 0x001fc4000001160f */
[----:B------:R-:W-:Y:S02]  /*df5f0*/  LOP3.LUT R8, R9, 0xffff, RZ, 0xc0, !PT ;  /* 0x0000ffff09087812 */ /* 0x000fe400078ec0ff */
[----:B------:R-:W-:Y:S02]  /*df600*/  LOP3.LUT R4, R4, 0xffff, RZ, 0xc0, !PT ;  /* 0x0000ffff04047812 */ /* 0x000fe400078ec0ff */
[----:B------:R-:W-:Y:S02]  /*df610*/  LOP3.LUT R3, R3, 0xffff, RZ, 0xc0, !PT ;  /* 0x0000ffff03037812 */ /* 0x000fe400078ec0ff */
[----:B------:R-:W-:Y:S02]  /*df620*/  PRMT R45, R8, 0x3340, R4 ;  /* 0x00003340082d7816 */ /* 0x000fe40000000004 */
[----:B------:R-:W-:-:S03]  /*df630*/  PRMT R3, R3, 0x3340, R0 ;  /* 0x0000334003037816 */ /* 0x000fc60000000000 */
[----:B------:R-:W-:Y:S04]  /*df640*/  STL [R1+0x56ec], R45 ;  /* 0x0056ec2d01007387 */ /* 0x000fe80000100800 */
[----:B------:R2:W-:Y:S02]  /*df650*/  STL [R1+0x190], R3 ;  /* 0x0001900301007387 */ /* 0x0005e40000100800 */
[----:B--2---:R-:W-:Y:S02]  /*df660*/  LOP3.LUT R3, R31, 0xffff, RZ, 0xc0, !PT ;  /* 0x0000ffff1f037812 */ /* 0x004fe400078ec0ff */
[----:B---3--:R-:W-:Y:S02]  /*df670*/  LOP3.LUT R4, R25, 0xffff, RZ, 0xc0, !PT ;  /* 0x0000ffff19047812 */ /* 0x008fe400078ec0ff */
[----:B----4-:R-:W-:-:S02]  /*df680*/  PRMT R11, R27, 0x4210, R3 ;  /* 0x000042101b0b7816 */ /* 0x010fc40000000003 */
[----:B------:R-:W-:-:S03]  /*df690*/  PRMT R9, R16, 0x5210, R3 ;  /* 0x0000521010097816 */ /* 0x000fc60000000003 */
[----:B------:R-:W-:Y:S01]  /*df6a0*/  STL [R1+0x140], R11 ;  /* 0x0001400b01007387 */ /* 0x000fe20000100800 */
[----:B------:R-:W-:-:S03]  /*df6b0*/  PRMT R8, R36, 0x4210, R4 ;  /* 0x0000421024087816 */ /* 0x000fc60000000004 */
[----:B------:R-:W-:Y:S01]  /*df6c0*/  STL [R1+0x60], R9 ;  /* 0x0000600901007387 */ /* 0x000fe20000100800 */
[----:B------:R-:W-:-:S03]  /*df6d0*/  PRMT R3, R40, 0x5210, R4 ;  /* 0x0000521028037816 */ /* 0x000fc60000000004 */
[----:B------:R-:W2:Y:S04]  /*df6e0*/  LDL.LU R31, [R1+0x5280] ;  /* 0x00528000011f7983 */ /* 0x000ea80000300800 */
[----:B------:R-:W-:Y:S01]  /*df6f0*/  STL [R1+0x144], R8 ;  /* 0x0001440801007387 */ /* 0x000fe20000100800 */
[----:B------:R-:W-:-:S03]  /*df700*/  SHF.R.U32.HI R4, RZ, 0x8, R42 ;  /* 0x00000008ff047819 */ /* 0x000fc6000001162a */
[----:B------:R-:W3:Y:S04]  /*df710*/  LDL.LU R25, [R1+0x5258] ;  /* 0x0052580001197983 */ /* 0x000ee80000300800 */
[----:B------:R0:W-:Y:S01]  /*df720*/  STL [R1+0x64], R3 ;  /* 0x0000640301007387 */ /* 0x0001e20000100800 */
[----:B------:R-:W-:-:S03]  /*df730*/  LOP3.LUT R4, R4, 0xffff, RZ, 0xc0, !PT ;  /* 0x0000ffff04047812 */ /* 0x000fc600078ec0ff */
[----:B------:R-:W4:Y:S01]  /*df740*/  LDL.LU R27, [R1+0x88c] ;  /* 0x00088c00011b7983 */ /* 0x000f220000300800 */
[----:B0-----:R-:W-:-:S03]  /*df750*/  SHF.R.U32.HI R3, RZ, 0x8, R10 ;  /* 0x00000008ff037819 */ /* 0x001fc6000001160a */
[----:B------:R-:W4:Y:S01]  /*df760*/  LDL.LU R16, [R1+0x13c] ;  /* 0x00013c0001107983 */ /* 0x000f220000300800 */
[----:B------:R-:W-:-:S03]  /*df770*/  LOP3.LUT R3, R3, 0xffff, RZ, 0xc0, !PT ;  /* 0x0000ffff03037812 */ /* 0x000fc600078ec0ff */
[----:B------:R-:W4:Y:S01]  /*df780*/  LDL.LU R36, [R1+0x85c] ;  /* 0x00085c0001247983 */ /* 0x000f220000300800 */
[--C-:B------:R-:W-:Y:S02]  /*df790*/  PRMT R8, R4, 0x3340, R0.reuse ;  /* 0x0000334004087816 */ /* 0x100fe40000000000 */
[----:B------:R-:W-:Y:S02]  /*df7a0*/  PRMT R9, R3, 0x3340, R0 ;  /* 0x0000334003097816 */ /* 0x000fe40000000000 */
[----:B------:R-:W-:-:S03]  /*df7b0*/  LOP3.LUT R3, R41, 0xffff, RZ, 0xc0, !PT ;  /* 0x0000ffff29037812 */ /* 0x000fc600078ec0ff */
[----:B------:R-:W-:Y:S04]  /*df7c0*/  STL [R1+0x18c], R9 ;  /* 0x00018c0901007387 */ /* 0x000fe80000100800 */
[----:B------:R0:W-:Y:S01]  /*df7d0*/  STL [R1+0x188], R8 ;  /* 0x0001880801007387 */ /* 0x0001e20000100800 */
[----:B------:R-:W-:-:S03]  /*df7e0*/  LOP3.LUT R4, R37, 0xffff, RZ, 0xc0, !PT ;  /* 0x0000ffff25047812 */ /* 0x000fc600078ec0ff */
[----:B------:R-:W4:Y:S01]  /*df7f0*/  LDL.LU R40, [R1+0x54d8] ;  /* 0x0054d80001287983 */ /* 0x000f220000300800 */
[--C-:B0-----:R-:W-:Y:S02]  /*df800*/  PRMT R8, R38, 0x4210, R3.reuse ;  /* 0x0000421026087816 */ /* 0x101fe40000000003 */
[----:B------:R-:W-:-:S03]  /*df810*/  PRMT R3, R39, 0x5210, R3 ;  /* 0x0000521027037816 */ /* 0x000fc60000000003 */
[----:B------:R0:W-:Y:S04]  /*df820*/  STL [R1+0x148], R8 ;  /* 0x0001480801007387 */ /* 0x0001e80000100800 */
[----:B------:R-:W4:Y:S04]  /*df830*/  LDL.LU R41, [R1+0x54d4] ;  /* 0x0054d40001297983 */ /* 0x000f280000300800 */
[----:B------:R1:W-:Y:S01]  /*df840*/  STL [R1+0x68], R3 ;  /* 0x0000680301007387 */ /* 0x0003e20000100800 */
[----:B0-----:R-:W-:-:S03]  /*df850*/  PRMT R8, R53, 0x5210, R4 ;  /* 0x0000521035087816 */ /* 0x001fc60000000004 */
[----:B------:R-:W4:Y:S04]  /*df860*/  LDL.LU R37, [R1+0x7fc] ;  /* 0x0007fc0001257983 */ /* 0x000f280000300800 */
[----:B------:R-:W4:Y:S04]  /*df870*/  LDL.LU R38, [R1+0x15c] ;  /* 0x00015c0001267983 */ /* 0x000f280000300800 */
[----:B------:R-:W4:Y:S01]  /*df880*/  LDL.LU R53, [R1+0x582c] ;  /* 0x00582c0001357983 */ /* 0x000f220000300800 */
[----:B-1----:R-:W-:Y:S02]  /*df890*/  PRMT R3, R43, 0x4210, R4 ;  /* 0x000042102b037816 */ /* 0x002fe40000000004 */
[----:B------:R-:W-:-:S03]  /*df8a0*/  SHF.R.U32.HI R4, RZ, 0x8, R7 ;  /* 0x00000008ff047819 */ /* 0x000fc60000011607 */
[----:B------:R0:W-:Y:S01]  /*df8b0*/  STL [R1+0x130], R3 ;  /* 0x0001300301007387 */ /* 0x0001e20000100800 */
[----:B------:R-:W-:-:S03]  /*df8c0*/  LOP3.LUT R4, R4, 0xffff, RZ, 0xc0, !PT ;  /* 0x0000ffff04047812 */ /* 0x000fc600078ec0ff */
[----:B------:R-:W-:Y:S04]  /*df8d0*/  STL [R1+0x50], R8 ;  /* 0x0000500801007387 */ /* 0x000fe80000100800 */
[----:B------:R-:W4:Y:S01]  /*df8e0*/  LDL.LU R39, [R1+0x84c] ;  /* 0x00084c0001277983 */ /* 0x000f220000300800 */
[----:B0-----:R-:W-:-:S03]  /*df8f0*/  SHF.R.U32.HI R3, RZ, 0x8, R50 ;  /* 0x00000008ff037819 */ /* 0x001fc60000011632 */
[----:B------:R-:W4:Y:S01]  /*df900*/  LDL.LU R43, [R1+0x5448] ;  /* 0x00544800012b7983 */ /* 0x000f220000300800 */
[----:B------:R-:W-:-:S04]  /*df910*/  LOP3.LUT R3, R3, 0xffff, RZ, 0xc0, !PT ;  /* 0x0000ffff03037812 */ /* 0x000fc800078ec0ff */
[--C-:B------:R-:W-:Y:S02]  /*df920*/  PRMT R7, R3, 0x3340, R0.reuse ;  /* 0x0000334003077816 */ /* 0x100fe40000000000 */
[----:B------:R-:W-:-:S03]  /*df930*/  PRMT R3, R4, 0x3340, R0 ;  /* 0x0000334004037816 */ /* 0x000fc60000000000 */
[----:B------:R0:W-:Y:S04]  /*df940*/  STL [R1+0x184], R7 ;  /* 0x0001840701007387 */ /* 0x0001e80000100800 */
[----:B0-----:R-:W4:Y:S04]  /*df950*/  LDL.LU R7, [R1+0x52e4] ;  /* 0x0052e40001077983 */ /* 0x001f280000300800 */
[----:B------:R2:W-:Y:S04]  /*df960*/  STL [R1+0x180], R3 ;  /* 0x0001800301007387 */ /* 0x0005e80000100800 */
[----:B------:R-:W4:Y:S01]  /*df970*/  LDL.LU R50, [R1+0x5398] ;  /* 0x0053980001327983 */ /* 0x000f220000300800 */
[----:B--2---:R-:W-:-:S02]  /*df980*/  LOP3.LUT R3, R31, 0xffff, RZ, 0xc0, !PT ;  /* 0x0000ffff1f037812 */ /* 0x004fc400078ec0ff */
[----:B---3--:R-:W-:Y:S02]  /*df990*/  LOP3.LUT R4, R25, 0xffff, RZ, 0xc0, !PT ;  /* 0x0000ffff19047812 */ /* 0x008fe400078ec0ff */
[----:B----4-:R-:W-:-:S05]  /*df9a0*/  PRMT R8, R27, 0x4210, R3 ;  /* 0x000042101b087816 */ /* 0x010fca0000000003 */
[----:B------:R0:W-:Y:S01]  /*df9b0*/  STL [R1+0x134], R8 ;  /* 0x0001340801007387 */ /* 0x0001e20000100800 */
[----:B------:R-:W-:Y:S02]  /*df9c0*/  PRMT R3, R16, 0x5210, R3 ;  /* 0x0000521010037816 */ /* 0x000fe40000000003 */
[----:B------:R-:W-:-:S03]  /*df9d0*/  PRMT R9, R36, 0x4210, R4 ;  /* 0x0000421024097816 */ /* 0x000fc60000000004 */
[----:B------:R1:W-:Y:S01]  /*df9e0*/  STL [R1+0x54], R3 ;  /* 0x0000540301007387 */ /* 0x0003e20000100800 */
[----:B0-----:R-:W-:-:S03]  /*df9f0*/  PRMT R8, R59, 0x5210, R4 ;  /* 0x000052103b087816 */ /* 0x001fc60000000004 */
[----:B------:R-:W-:Y:S04]  /*dfa00*/  STL [R1+0x138], R9 ;  /* 0x0001380901007387 */ /* 0x000fe80000100800 */
[----:B------:R-:W-:Y:S01]  /*dfa10*/  STL [R1+0x58], R8 ;  /* 0x0000580801007387 */ /* 0x000fe20000100800 */
[----:B------:R-:W-:-:S03]  /*dfa20*/  SHF.R.U32.HI R4, RZ, 0x8, R53 ;  /* 0x00000008ff047819 */ /* 0x000fc60000011635 */
[----:B------:R-:W2:Y:S01]  /*dfa30*/  LDL.LU R53, [R1+0x5498] ;  /* 0x0054980001357983 */ /* 0x000ea20000300800 */
[----:B-1----:R-:W-:Y:S02]  /*dfa40*/  SHF.R.U32.HI R3, RZ, 0x8, R5 ;  /* 0x00000008ff037819 */ /* 0x002fe40000011605 */
[----:B------:R-:W-:Y:S02]  /*dfa50*/  LOP3.LUT R4, R4, 0xffff, RZ, 0xc0, !PT ;  /* 0x0000ffff04047812 */ /* 0x000fe400078ec0ff */
[----:B------:R-:W-:Y:S02]  /*dfa60*/  LOP3.LUT R3, R3, 0xffff, RZ, 0xc0, !PT ;  /* 0x0000ffff03037812 */ /* 0x000fe400078ec0ff */
[----:B------:R-:W-:Y:S02]  /*dfa70*/  LOP3.LUT R24, R40, 0xffff, RZ, 0xc0, !PT ;  /* 0x0000ffff28187812 */ /* 0x000fe400078ec0ff */
[--C-:B------:R-:W-:Y:S02]  /*dfa80*/  PRMT R5, R3, 0x3340, R0.reuse ;  /* 0x0000334003057816 */ /* 0x100fe40000000000 */
[----:B------:R-:W-:-:S02]  /*dfa90*/  PRMT R59, R4, 0x3340, R0 ;  /* 0x00003340043b7816 */ /* 0x000fc40000000000 */
[--C-:B------:R-:W-:Y:S01]  /*dfaa0*/  PRMT R3, R37, 0x4210, R24.reuse ;  /* 0x0000421025037816 */ /* 0x100fe20000000018 */
[----:B------:R-:W-:Y:S01]  /*dfab0*/  STL [R1+0x56d0], R5 ;  /* 0x0056d00501007387 */ /* 0x000fe20000100800 */
[----:B------:R-:W-:-:S03]  /*dfac0*/  PRMT R24, R38, 0x5210, R24 ;  /* 0x0000521026187816 */ /* 0x000fc60000000018 */
[----:B------:R-:W-:Y:S04]  /*dfad0*/  STL [R1+0x56d8], R59 ;  /* 0x0056d83b01007387 */ /* 0x000fe80000100800 */
[----:B------:R-:W3:Y:S04]  /*dfae0*/  LDL.LU R17, [R1+0x82c] ;  /* 0x00082c0001117983 */ /* 0x000ee80000300800 */
[----:B------:R0:W-:Y:S01]  /*dfaf0*/  STL [R1+0x40], R3 ;  /* 0x0000400301007387 */ /* 0x0001e20000100800 */
[----:B------:R-:W-:-:S03]  /*dfb00*/  LOP3.LUT R25, R41, 0xffff, RZ, 0xc0, !PT ;  /* 0x0000ffff29197812 */ /* 0x000fc600078ec0ff */
[----:B------:R-:W4:Y:S04]  /*dfb10*/  LDL.LU R35, [R1+0x170] ;  /* 0x0001700001237983 */ /* 0x000f280000300800 */
[----:B------:R-:W4:Y:S04]  /*dfb20*/  LDL.LU R27, [R1+0x549c] ;  /* 0x00549c00011b7983 */ /* 0x000f280000300800 */
[----:B------:R-:W-:Y:S01]  /*dfb30*/  STL [R1+0x5668], R24 ;  /* 0x0056681801007387 */ /* 0x000fe20000100800 */
[----:B0-----:R-:W-:-:S03]  /*dfb40*/  PRMT R3, R39, 0x4210, R25 ;  /* 0x0000421027037816 */ /* 0x001fc60000000019 */
[----:B------:R-:W4:Y:S04]  /*dfb50*/  LDL.LU R31, [R1+0x83c] ;  /* 0x00083c00011f7983 */ /* 0x000f280000300800 */
[----:B------:R-:W4:Y:S01]  /*dfb60*/  LDL.LU R16, [R1+0x174] ;  /* 0x0001740001107983 */ /* 0x000f220000300800 */
[----:B------:R-:W-:-:S03]  /*dfb70*/  PRMT R25, R6, 0x5210, R25 ;  /* 0x0000521006197816 */ /* 0x000fc60000000019 */
[----:B------:R0:W-:Y:S04]  /*dfb80*/  STL [R1+0x44], R3 ;  /* 0x0000440301007387 */ /* 0x0001e80000100800 */
[----:B------:R-:W4:Y:S01]  /*dfb90*/  LDL.LU R6, [R1+0x5828] ;  /* 0x0058280001067983 */ /* 0x000f220000300800 */
[----:B------:R-:W-:-:S03]  /*dfba0*/  LOP3.LUT R8, R50, 0xffff, RZ, 0xc0, !PT ;  /* 0x0000ffff32087812 */ /* 0x000fc600078ec0ff */
[----:B------:R-:W-:Y:S01]  /*dfbb0*/  STL [R1+0x566c], R25 ;  /* 0x00566c1901007387 */ /* 0x000fe20000100800 */
[----:B------:R-:W-:Y:S02]  /*dfbc0*/  LOP3.LUT R9, R43, 0xffff, RZ, 0xc0, !PT ;  /* 0x0000ffff2b097812 */ /* 0x000fe400078ec0ff */
[----:B------:R-:W-:Y:S01]  /*dfbd0*/  LOP3.LUT R10, R7, 0xffff, RZ, 0xc0, !PT ;  /* 0x0000ffff070a7812 */ /* 0x000fe200078ec0ff */
[----:B------:R-:W4:Y:S01]  /*dfbe0*/  LDL.LU R50, [R1+0x1e9c] ;  /* 0x001e9c0001327983 */ /* 0x000f220000300800 */
[----:B------:R-:W-:Y:S02]  /*dfbf0*/  PRMT R4, R9, 0x3340, R8 ;  /* 0x0000334009047816 */ /* 0x000fe40000000008 */
[----:B0-----:R-:W-:Y:S01]  /*dfc00*/  PRMT R3, R10, 0x3340, R0 ;  /* 0x000033400a037816 */ /* 0x001fe20000000000 */
[----:B------:R-:W4:Y:S03]  /*dfc10*/  LDL.LU R36, [R1+0x81c] ;  /* 0x00081c0001247983 */ /* 0x000f260000300800 */
[----:B------:R-:W-:Y:S01]  /*dfc20*/  PRMT R3, R4, 0x5410, R3 ;  /* 0x0000541004037816 */ /* 0x000fe20000000003 */
[----:B------:R-:W4:Y:S04]  /*dfc30*/  LDL.LU R40, [R1+0x1ea0] ;  /* 0x001ea00001287983 */ /* 0x000f280000300800 */
[----:B------:R0:W-:Y:S04]  /*dfc40*/  STL [R1+0x7fc], R3 ;  /* 0x0007fc0301007387 */ /* 0x0001e80000100800 */
[----:B------:R-:W4:Y:S04]  /*dfc50*/  LDL.LU R41, [R1+0x1e88] ;  /* 0x001e880001297983 */ /* 0x000f280000300800 */
[----:B------:R-:W4:Y:S04]  /*dfc60*/  LDL.LU R37, [R1+0x7ac] ;  /* 0x0007ac0001257983 */ /* 0x000f280000300800 */
[----:B------:R-:W4:Y:S04]  /*dfc70*/  LDL.LU R38, [R1+0x76c] ;  /* 0x00076c0001267983 */ /* 0x000f280000300800 */
[----:B------:R-:W4:Y:S04]  /*dfc80*/  LDL.LU R39, [R1+0x521c] ;  /* 0x00521c0001277983 */ /* 0x000f280000300800 */
[----:B------:R-:W4:Y:S01]  /*dfc90*/  LDL.LU R43, [R1+0x5164] ;  /* 0x00516400012b7983 */ /* 0x000f220000300800 */
[----:B--2---:R-:W-:-:S03]  /*dfca0*/  LOP3.LUT R26, R53, 0xffff, RZ, 0xc0, !PT ;  /* 0x0000ffff351a7812 */ /* 0x004fc600078ec0ff */
[----:B------:R-:W2:Y:S01]  /*dfcb0*/  LDL.LU R53, [R1+0x51bc] ;  /* 0x0051bc0001357983 */ /* 0x000ea20000300800 */
[----:B------:R-:W-:Y:S02]  /*dfcc0*/  SHF.R.U32.HI R4, RZ, 0x8, R9 ;  /* 0x00000008ff047819 */ /* 0x000fe40000011609 */
[----:B0-----:R-:W-:Y:S02]  /*dfcd0*/  SHF.R.U32.HI R3, RZ, 0x8, R8 ;  /* 0x00000008ff037819 */ /* 0x001fe40000011608 */
[----:B------:R-:W-:Y:S02]  /*dfce0*/  LOP3.LUT R4, R4, 0xffff, RZ, 0xc0, !PT ;  /* 0x0000ffff04047812 */ /* 0x000fe400078ec0ff */
[----:B------:R-:W-:-:S04]  /*dfcf0*/  LOP3.LUT R3, R3, 0xffff, RZ, 0xc0, !PT ;  /* 0x0000ffff03037812 */ /* 0x000fc800078ec0ff */
[----:B------:R-:W-:Y:S02]  /*dfd00*/  PRMT R7, R4, 0x3340, R3 ;  /* 0x0000334004077816 */ /* 0x000fe40000000003 */
[----:B---3--:R-:W-:-:S03]  /*dfd10*/  PRMT R3, R17, 0x4210, R26 ;  /* 0x0000421011037816 */ /* 0x008fc6000000001a */
[----:B------:R-:W-:Y:S01]  /*dfd20*/  STL [R1+0x56e0], R7 ;  /* 0x0056e00701007387 */ /* 0x000fe20000100800 */
[----:B----4-:R-:W-:Y:S02]  /*dfd30*/  PRMT R26, R35, 0x5210, R26 ;  /* 0x00005210231a7816 */ /* 0x010fe4000000001a */
[----:B------:R-:W-:-:S03]  /*dfd40*/  LOP3.LUT R27, R27, 0xffff, RZ, 0xc0, !PT ;  /* 0x0000ffff1b1b7812 */ /* 0x000fc600078ec0ff */
[----:B------:R-:W-:Y:S04]  /*dfd50*/  STL [R1+0x5670], R26 ;  /* 0x0056701a01007387 */ /* 0x000fe80000100800 */
[----:B------:R0:W-:Y:S01]  /*dfd60*/  STL [R1+0x48], R3 ;  /* 0x0000480301007387 */ /* 0x0001e20000100800 */
[--C-:B------:R-:W-:Y:S02]  /*dfd70*/  PRMT R4, R31, 0x4210, R27.reuse ;  /* 0x000042101f047816 */ /* 0x100fe4000000001b */
[----:B------:R-:W-:Y:S02]  /*dfd80*/  PRMT R27, R16, 0x5210, R27 ;  /* 0x00005210101b7816 */ /* 0x000fe4000000001b */
[----:B0-----:R-:W-:-:S03]  /*dfd90*/  SHF.R.U32.HI R3, RZ, 0x8, R10 ;  /* 0x00000008ff037819 */ /* 0x001fc6000001160a */
[----:B------:R-:W-:Y:S01]  /*dfda0*/  STL [R1+0x5674], R27 ;  /* 0x0056741b01007387 */ /* 0x000fe20000100800 */
[----:B------:R-:W-:-:S03]  /*dfdb0*/  LOP3.LUT R3, R3, 0xffff, RZ, 0xc0, !PT ;  /* 0x0000ffff03037812 */ /* 0x000fc600078ec0ff */
[----:B------:R0:W-:Y:S02]  /*dfdc0*/  STL [R1+0x4c], R4 ;  /* 0x00004c0401007387 */ /* 0x0001e40000100800 */
[----:B0-----:R-:W-:Y:S02]  /*dfdd0*/  SHF.R.U32.HI R4, RZ, 0x8, R6 ;  /* 0x00000008ff047819 */ /* 0x001fe40000011606 */
[--C-:B------:R-:W-:Y:S02]  /*dfde0*/  PRMT R6, R3, 0x3340, R0.reuse ;  /* 0x0000334003067816 */ /* 0x100fe40000000000 */
[----:B------:R-:W-:Y:S02]  /*dfdf0*/  LOP3.LUT R3, R4, 0xffff, RZ, 0xc0, !PT ;  /* 0x0000ffff04037812 */ /* 0x000fe400078ec0ff */
[----:B------:R-:W-:Y:S02]  /*dfe00*/  LOP3.LUT R4, R50, 0xffff, RZ, 0xc0, !PT ;  /* 0x0000ffff32047812 */ /* 0x000fe400078ec0ff */
[----:B------:R-:W-:Y:S01]  /*dfe10*/  PRMT R50, R3, 0x3340, R0 ;  /* 0x0000334003327816 */ /* 0x000fe20000000000 */
[----:B------:R-:W-:Y:S01]  /*dfe20*/  STL [R1+0x56e8], R6 ;  /* 0x0056e80601007387 */ /* 0x000fe20000100800 */
[----:B------:R-:W-:-:S02]  /*dfe30*/  PRMT R3, R36, 0x4210, R4 ;  /* 0x0000421024037816 */ /* 0x000fc40000000004 */
[----:B------:R-:W-:Y:S01]  /*dfe40*/  PRMT R5, R47, 0x5210, R4 ;  /* 0x000052102f057816 */ /* 0x000fe20000000004 */
[----:B------:R-:W-:Y:S04]  /*dfe50*/  STL [R1+0x56f0], R50 ;  /* 0x0056f03201007387 */ /* 0x000fe80000100800 */
[----:B------:R-:W3:Y:S04]  /*dfe60*/  LDL.LU R47, [R1+0x5824] ;  /* 0x00582400012f7983 */ /* 0x000ee80000300800 */
[----:B------:R0:W-:Y:S01]  /*dfe70*/  STL [R1+0x120], R3 ;  /* 0x0001200301007387 */ /* 0x0001e20000100800 */
[----:B------:R-:W-:-:S03]  /*dfe80*/  LOP3.LUT R4, R41, 0xffff, RZ, 0xc0, !PT ;  /* 0x0000ffff29047812 */ /* 0x000fc600078ec0ff */
[----:B------:R1:W-:Y:S04]  /*dfe90*/  STL [R1+0x20], R5 ;  /* 0x0000200501007387 */ /* 0x0003e80000100800 */
[----:B------:R-:W4:Y:S01]  /*dfea0*/  LDL.LU R17, [R1+0x5138] ;  /* 0x0051380001117983 */ /* 0x000f220000300800 */
[----:B0-----:R-:W-:-:S03]  /*dfeb0*/  LOP3.LUT R3, R40, 0xffff, RZ, 0xc0, !PT ;  /* 0x0000ffff28037812 */ /* 0x001fc600078ec0ff */
[----:B------:R-:W4:Y:S01]  /*dfec0*/  LDL.LU R35, [R1+0x5130] ;  /* 0x0051300001237983 */ /* 0x000f220000300800 */
[----:B-1----:R-:W-:-:S03]  /*dfed0*/  PRMT R5, R37, 0x4210, R3 ;  /* 0x0000421025057816 */ /* 0x002fc60000000003 */
[----:B------:R-:W4:Y:S01]  /*dfee0*/  LDL.LU R40, [R1+0x7bc] ;  /* 0x0007bc0001287983 */ /* 0x000f220000300800 */
[----:B------:R-:W-:-:S03]  /*dfef0*/  PRMT R6, R51, 0x5210, R3 ;  /* 0x0000521033067816 */ /* 0x000fc60000000003 */
[----:B------:R-:W4:Y:S01]  /*dff00*/  LDL.LU R37, [R1+0x73c] ;  /* 0x00073c0001257983 */ /* 0x000f220000300800 */
[----:B------:R-:W-:-:S03]  /*dff10*/  PRMT R3, R49, 0x5210, R4 ;  /* 0x0000521031037816 */ /* 0x000fc60000000004 */
[----:B------:R0:W-:Y:S01]  /*dff20*/  STL [R1+0x124], R5 ;  /* 0x0001240501007387 */ /* 0x0001e20000100800 */
[----:B------:R-:W-:Y:S02]  /*dff30*/  LOP3.LUT R9, R39, 0xffff, RZ, 0xc0, !PT ;  /* 0x0000ffff27097812 */ /* 0x000fe400078ec0ff */
[----:B------:R-:W-:Y:S01]  /*dff40*/  LOP3.LUT R10, R43, 0xffff, RZ, 0xc0, !PT ;  /* 0x0000ffff2b0a7812 */ /* 0x000fe200078ec0ff */
[----:B------:R-:W4:Y:S01]  /*dff50*/  LDL.LU R51, [R1+0x5820] ;  /* 0x0058200001337983 */ /* 0x000f220000300800 */
[----:B0-----:R-:W-:-:S03]  /*dff60*/  PRMT R5, R38, 0x4210, R4 ;  /* 0x0000421026057816 */ /* 0x001fc60000000004 */
[----:B------:R-:W-:Y:S04]  /*dff70*/  STL [R1+0x24], R6 ;  /* 0x0000240601007387 */ /* 0x000fe80000100800 */
[----:B------:R-:W4:Y:S04]  /*dff80*/  LDL.LU R49, [R1+0x581c] ;  /* 0x00581c0001317983 */ /* 0x000f280000300800 */
[----:B------:R-:W-:Y:S04]  /*dff90*/  STL [R1+0x128], R5 ;  /* 0x0001280501007387 */ /* 0x000fe80000100800 */
[----:B------:R0:W-:Y:S04]  /*dffa0*/  STL [R1+0x28], R3 ;  /* 0x0000280301007387 */ /* 0x0001e80000100800 */
[----:B------:R-:W4:Y:S01]  /*dffb0*/  LDL.LU R31, [R1+0x5118] ;  /* 0x00511800011f7983 */ /* 0x000f220000300800 */
[----:B0-----:R-:W-:-:S02]  /*dffc0*/  PRMT R3, R10, 0x3340, R0 ;  /* 0x000033400a037816 */ /* 0x001fc40000000000 */
        /* <DEDUP_REMOVED lines=14> */
[----:B------:R-:W-:Y:S02]  /*e00b0*/  PRMT R53, R8, 0x3340, R4 ;  /* 0x0000334008357816 */ /* 0x000fe40000000004 */
[----:B---3--:R-:W-:-:S04]  /*e00c0*/  SHF.R.U32.HI R3, RZ, 0x8, R47 ;  /* 0x00000008ff037819 */ /* 0x008fc8000001162f */
[----:B------:R-:W-:-:S04]  /*e00d0*/  LOP3.LUT R3, R3, 0xffff, RZ, 0xc0, !PT ;  /* 0x0000ffff03037812 */ /* 0x000fc800078ec0ff */
[----:B------:R-:W-:Y:S02]  /*e00e0*/  PRMT R47, R3, 0x3340, R0 ;  /* 0x00003340032f7816 */ /* 0x000fe40000000000 */
[----:B----4-:R-:W-:-:S03]  /*e00f0*/  LOP3.LUT R3, R17, 0xffff, RZ, 0xc0, !PT ;  /* 0x0000ffff11037812 */ /* 0x010fc600078ec0ff */
[----:B------:R-:W-:Y:S01]  /*e0100*/  STL [R1+0x56f4], R47 ;  /* 0x0056f42f01007387 */ /* 0x000fe20000100800 */
[----:B------:R-:W-:-:S03]  /*e0110*/  LOP3.LUT R4, R35, 0xffff, RZ, 0xc0, !PT ;  /* 0x0000ffff23047812 */ /* 0x000fc600078ec0ff */
[----:B------:R-:W-:Y:S01]  /*e0120*/  STL [R1+0x56f8], R53 ;  /* 0x0056f83501007387 */ /* 0x000fe20000100800 */
[--C-:B------:R-:W-:Y:S02]  /*e0130*/  PRMT R5, R40, 0x4210, R3.reuse ;  /* 0x0000421028057816 */ /* 0x100fe40000000003 */
[----:B------:R-:W-:Y:S02]  /*e0140*/  PRMT R3, R46, 0x5210, R3 ;  /* 0x000052102e037816 */ /* 0x000fe40000000003 */
[----:B------:R-:W3:Y:S01]  /*e0150*/  LDL.LU R46, [R1+0x5818] ;  /* 0x00581800012e7983 */ /* 0x000ee20000300800 */
[----:B------:R-:W-:-:S03]  /*e0160*/  PRMT R6, R37, 0x4210, R4 ;  /* 0x0000421025067816 */ /* 0x000fc60000000004 */
[----:B------:R0:W-:Y:S04]  /*e0170*/  STL [R1+0x110], R5 ;  /* 0x0001100501007387 */ /* 0x0001e80000100800 */
[----:B------:R1:W-:Y:S01]  /*e0180*/  STL [R1+0x10], R3 ;  /* 0x0000100301007387 */ /* 0x0003e20000100800 */
[----:B0-----:R-:W-:Y:S02]  /*e0190*/  PRMT R5, R57, 0x5210, R4 ;  /* 0x0000521039057816 */ /* 0x001fe40000000004 */
[----:B------:R-:W-:Y:S02]  /*e01a0*/  SHF.R.U32.HI R4, RZ, 0x8, R51 ;  /* 0x00000008ff047819 */ /* 0x000fe40000011633 */
[----:B-1----:R-:W-:Y:S02]  /*e01b0*/  SHF.R.U32.HI R3, RZ, 0x8, R10 ;  /* 0x00000008ff037819 */ /* 0x002fe4000001160a */
[----:B------:R-:W-:-:S02]  /*e01c0*/  LOP3.LUT R4, R4, 0xffff, RZ, 0xc0, !PT ;  /* 0x0000ffff04047812 */ /* 0x000fc400078ec0ff */
[----:B------:R-:W-:Y:S01]  /*e01d0*/  LOP3.LUT R3, R3, 0xffff, RZ, 0xc0, !PT ;  /* 0x0000ffff03037812 */ /* 0x000fe200078ec0ff */
[----:B------:R0:W-:Y:S01]  /*e01e0*/  STL [R1+0x114], R6 ;  /* 0x0001140601007387 */ /* 0x0001e20000100800 */
[--C-:B------:R-:W-:Y:S02]  /*e01f0*/  PRMT R51, R4, 0x3340, R0.reuse ;  /* 0x0000334004337816 */ /* 0x100fe40000000000 */
[----:B------:R-:W-:Y:S01]  /*e0200*/  PRMT R57, R3, 0x3340, R0 ;  /* 0x0000334003397816 */ /* 0x000fe20000000000 */
[----:B------:R1:W-:Y:S01]  /*e0210*/  STL [R1+0x14], R5 ;  /* 0x0000140501007387 */ /* 0x0003e20000100800 */
[----:B------:R-:W-:-:S03]  /*e0220*/  LOP3.LUT R3, R31, 0xffff, RZ, 0xc0, !PT ;  /* 0x0000ffff1f037812 */ /* 0x000fc600078ec0ff */
[----:B------:R-:W4:Y:S04]  /*e0230*/  LDL.LU R17, [R1+0x588] ;  /* 0x0005880001117983 */ /* 0x000f280000300800 */
[----:B------:R-:W3:Y:S01]  /*e0240*/  LDL.LU R35, [R1+0x52a4] ;  /* 0x0052a40001237983 */ /* 0x000ee20000300800 */
[----:B0-----:R-:W-:-:S03]  /*e0250*/  PRMT R6, R60, 0x5210, R3 ;  /* 0x000052103c067816 */ /* 0x001fc60000000003 */
[----:B------:R-:W4:Y:S04]  /*e0260*/  LDL.LU R40, [R1+0x54f8] ;  /* 0x0054f80001287983 */ /* 0x000f280000300800 */
[----:B------:R-:W3:Y:S04]  /*e0270*/  LDL.LU R37, [R1+0x580] ;  /* 0x0005800001257983 */ /* 0x000ee80000300800 */
[----:B------:R-:W-:Y:S04]  /*e0280*/  STL [R1+0x56fc], R57 ;  /* 0x0056fc3901007387 */ /* 0x000fe80000100800 */
[----:B------:R-:W-:Y:S01]  /*e0290*/  STL [R1+0x5700], R51 ;  /* 0x0057003301007387 */ /* 0x000fe20000100800 */
[----:B--2---:R-:W-:-:S03]  /*e02a0*/  LOP3.LUT R4, R38, 0xffff, RZ, 0xc0, !PT ;  /* 0x0000ffff26047812 */ /* 0x004fc600078ec0ff */
[----:B------:R-:W2:Y:S01]  /*e02b0*/  LDL.LU R38, [R1+0x57c] ;  /* 0x00057c0001267983 */ /* 0x000ea20000300800 */
[----:B-1----:R-:W-:-:S03]  /*e02c0*/  PRMT R5, R16, 0x4210, R3 ;  /* 0x0000421010057816 */ /* 0x002fc60000000003 */
[----:B------:R-:W2:Y:S01]  /*e02d0*/  LDL.LU R60, [R1+0x5814] ;  /* 0x00581400013c7983 */ /* 0x000ea20000300800 */
[----:B------:R-:W-:-:S03]  /*e02e0*/  PRMT R3, R48, 0x5210, R4 ;  /* 0x0000521030037816 */ /* 0x000fc60000000004 */
[----:B------:R0:W-:Y:S04]  /*e02f0*/  STL [R1+0x118], R5 ;  /* 0x0001180501007387 */ /* 0x0001e80000100800 */
[----:B------:R-:W-:Y:S04]  /*e0300*/  STL [R1+0x18], R6 ;  /* 0x0000180601007387 */ /* 0x000fe80000100800 */
[----:B------:R-:W3:Y:S01]  /*e0310*/  LDL.LU R48, [R1+0x5810] ;  /* 0x0058100001307983 */ /* 0x000ee20000300800 */
[----:B0-----:R-:W-:Y:S02]  /*e0320*/  PRMT R5, R36, 0x4210, R4 ;  /* 0x0000421024057816 */ /* 0x001fe40000000004 */
[----:B------:R-:W-:-:S03]  /*e0330*/  LOP3.LUT R9, R41, 0xffff, RZ, 0xc0, !PT ;  /* 0x0000ffff29097812 */ /* 0x000fc600078ec0ff */
[----:B------:R-:W-:Y:S04]  /*e0340*/  STL [R1+0x100], R5 ;  /* 0x0001000501007387 */ /* 0x000fe80000100800 */
[----:B------:R-:W2:Y:S04]  /*e0350*/  LDL.LU R16, [R1+0x545c] ;  /* 0x00545c0001107983 */ /* 0x000ea80000300800 */
[----:B------:R0:W-:Y:S04]  /*e0360*/  STL [R1], R3 ;  /* 0x0000000301007387 */ /* 0x0001e80000100800 */
[----:B------:R-:W2:Y:S01]  /*e0370*/  LDL.LU R41, [R1+0x52f8] ;  /* 0x0052f80001297983 */ /* 0x000ea20000300800 */
[----:B------:R-:W-:-:S03]  /*e0380*/  LOP3.LUT R10, R39, 0xffff, RZ, 0xc0, !PT ;  /* 0x0000ffff270a7812 */ /* 0x000fc600078ec0ff */
[----:B------:R-:W2:Y:S04]  /*e0390*/  LDL.LU R31, [R1+0x53c8] ;  /* 0x0053c800011f7983 */ /* 0x000ea80000300800 */
[----:B------:R-:W2:Y:S01]  /*e03a0*/  LDL.LU R39, [R1+0x5468] ;  /* 0x0054680001277983 */ /* 0x000ea20000300800 */
[----:B------:R-:W-:Y:S02]  /*e03b0*/  LOP3.LUT R8, R43, 0xffff, RZ, 0xc0, !PT ;  /* 0x0000ffff2b087812 */ /* 0x000fe400078ec0ff */
[----:B0-----:R-:W-:Y:S02]  /*e03c0*/  PRMT R3, R10, 0x3340, R0 ;  /* 0x000033400a037816 */ /* 0x001fe40000000000 */
[----:B------:R-:W-:-:S04]  /*e03d0*/  PRMT R4, R9, 0x3340, R8 ;  /* 0x0000334009047816 */ /* 0x000fc80000000008 */
[----:B------:R-:W-:Y:S02]  /*e03e0*/  PRMT R5, R4, 0x5410, R3 ;  /* 0x0000541004057816 */ /* 0x000fe40000000003 */
[----:B------:R-:W-:Y:S02]  /*e03f0*/  SHF.R.U32.HI R4, RZ, 0x8, R9 ;  /* 0x00000008ff047819 */ /* 0x000fe40000011609 */
[----:B------:R-:W-:Y:S02]  /*e0400*/  SHF.R.U32.HI R3, RZ, 0x8, R8 ;  /* 0x00000008ff037819 */ /* 0x000fe40000011608 */
[----:B------:R-:W-:Y:S02]  /*e0410*/  LOP3.LUT R4, R4, 0xffff, RZ, 0xc0, !PT ;  /* 0x0000ffff04047812 */ /* 0x000fe400078ec0ff */
[----:B------:R-:W-:Y:S01]  /*e0420*/  LOP3.LUT R3, R3, 0xffff, RZ, 0xc0, !PT ;  /* 0x0000ffff03037812 */ /* 0x000fe200078ec0ff */
[----:B------:R-:W-:Y:S04]  /*e0430*/  STL [R1+0x86c], R5 ;  /* 0x00086c0501007387 */ /* 0x000fe80000100800 */
[----:B------:R-:W2:Y:S04]  /*e0440*/  LDL.LU R43, [R1+0x531c] ;  /* 0x00531c00012b7983 */ /* 0x000ea80000300800 */
[----:B------:R-:W2:Y:S01]  /*e0450*/  LDL.LU R36, [R1+0x5408] ;  /* 0x0054080001247983 */ /* 0x000ea20000300800 */
[----:B----4-:R-:W-:-:S02]  /*e0460*/  LOP3.LUT R40, R40, 0xffff, RZ, 0xc0, !PT ;  /* 0x0000ffff28287812 */ /* 0x010fc400078ec0ff */
[----:B---3--:R-:W-:Y:S02]  /*e0470*/  LOP3.LUT R8, R48, 0xffff, RZ, 0xc0, !PT ;  /* 0x0000ffff30087812 */ /* 0x008fe400078ec0ff */
[----:B------:R-:W-:Y:S02]  /*e0480*/  PRMT R48, R4, 0x3340, R3 ;  /* 0x0000334004307816 */ /* 0x000fe40000000003 */
[--C-:B------:R-:W-:Y:S02]  /*e0490*/  PRMT R3, R17, 0x4210, R8.reuse ;  /* 0x0000421011037816 */ /* 0x100fe40000000008 */
[----:B------:R-:W-:Y:S01]  /*e04a0*/  PRMT R4, R52, 0x5210, R8 ;  /* 0x0000521034047816 */ /* 0x000fe20000000008 */
[----:B------:R-:W-:Y:S04]  /*e04b0*/  STL [R1+0x5704], R48 ;  /* 0x0057043001007387 */ /* 0x000fe80000100800 */
[----:B------:R-:W3:Y:S04]  /*e04c0*/  LDL.LU R52, [R1+0x580c] ;  /* 0x00580c0001347983 */ /* 0x000ee80000300800 */
[----:B------:R0:W-:Y:S04]  /*e04d0*/  STL [R1+0x104], R3 ;  /* 0x0001040301007387 */ /* 0x0001e80000100800 */
[----:B------:R1:W-:Y:S01]  /*e04e0*/  STL [R1+0x4], R4 ;  /* 0x0000040401007387 */ /* 0x0003e20000100800 */
[----:B0-----:R-:W-:-:S04]  /*e04f0*/  LOP3.LUT R3, R35, 0xffff, RZ, 0xc0, !PT ;  /* 0x0000ffff23037812 */ /* 0x001fc800078ec0ff */
[--C-:B------:R-:W-:Y:S02]  /*e0500*/  PRMT R5, R37, 0x4210, R3.reuse ;  /* 0x0000421025057816 */ /* 0x100fe40000000003 */
[----:B-1----:R-:W-:Y:S02]  /*e0510*/  PRMT R4, R56, 0x5210, R3 ;  /* 0x0000521038047816 */ /* 0x002fe40000000003 */
[----:B------:R-:W4:Y:S01]  /*e0520*/  LDL.LU R56, [R1+0x5808] ;  /* 0x0058080001387983 */ /* 0x000f220000300800 */
[----:B--2---:R-:W-:-:S03]  /*e0530*/  PRMT R3, R38, 0x4210, R40 ;  /* 0x0000421026037816 */ /* 0x004fc60000000028 */
[----:B------:R-:W-:Y:S01]  /*e0540*/  STL [R1+0x108], R5 ;  /* 0x0001080501007387 */ /* 0x000fe20000100800 */
[----:B------:R-:W-:-:S03]  /*e0550*/  PRMT R40, R44, 0x5210, R40 ;  /* 0x000052102c287816 */ /* 0x000fc60000000028 */
[----:B------:R-:W2:Y:S04]  /*e0560*/  LDL.LU R37, [R1+0x5488] ;  /* 0x0054880001257983 */ /* 0x000ea80000300800 */
[----:B------:R-:W-:Y:S04]  /*e0570*/  STL [R1+0x8], R4 ;  /* 0x0000080401007387 */ /* 0x000fe80000100800 */
[----:B------:R-:W3:Y:S04]  /*e0580*/  LDL.LU R18, [R1+0x533c] ;  /* 0x00533c0001127983 */ /* 0x000ee80000300800 */
[----:B------:R-:W4:Y:S04]  /*e0590*/  LDL.LU R17, [R1+0x5428] ;  /* 0x0054280001117983 */ /* 0x000f280000300800 */
[----:B------:R-:W-:Y:S01]  /*e05a0*/  STL [R1+0xf0], R3 ;  /* 0x0000f00301007387 */ /* 0x000fe20000100800 */
[----:B------:R-:W-:-:S03]  /*e05b0*/  LOP3.LUT R48, R16, 0xffff, RZ, 0xc0, !PT ;  /* 0x0000ffff10307812 */ /* 0x000fc600078ec0ff */
[----:B------:R-:W4:Y:S04]  /*e05c0*/  LDL.LU R44, [R1+0x5804] ;  /* 0x00580400012c7983 */ /* 0x000f280000300800 */
[----:B------:R-:W4:Y:S04]  /*e05d0*/  LDL.LU R38, [R1+0x5478] ;  /* 0x0054780001267983 */ /* 0x000f280000300800 */
[----:B------:R0:W-:Y:S04]  /*e05e0*/  STL [R1+0x5708], R40 ;  /* 0x0057082801007387 */ /* 0x0001e80000100800 */
[----:B------:R-:W4:Y:S01]  /*e05f0*/  LDL.LU R16, [R1+0x5334] ;  /* 0x0053340001107983 */ /* 0x000f220000300800 */
[----:B0-----:R-:W-:-:S03]  /*e0600*/  LOP3.LUT R40, R41, 0xffff, RZ, 0xc0, !PT ;  /* 0x0000ffff29287812 */ /* 0x001fc600078ec0ff */
[----:B------:R-:W4:Y:S01]  /*e0610*/  LDL.LU R41, [R1+0x5418] ;  /* 0x0054180001297983 */ /* 0x000f220000300800 */
[----:B------:R-:W-:Y:S02]  /*e0620*/  LOP3.LUT R15, R39, 0xffff, RZ, 0xc0, !PT ;  /* 0x0000ffff270f7812 */ /* 0x000fe400078ec0ff */
[----:B------:R-:W-:Y:S01]  /*e0630*/  LOP3.LUT R47, R31, 0xffff, RZ, 0xc0, !PT ;  /* 0x0000ffff1f2f7812 */ /* 0x000fe200078ec0ff */
[----:B------:R-:W4:Y:S04]  /*e0640*/  LDL.LU R39, [R1+0x5474] ;  /* 0x0054740001277983 */ /* 0x000f280000300800 */
[----:B------:R-:W4:Y:S04]  /*e0650*/  LDL.LU R31, [R1+0x5328] ;  /* 0x00532800011f7983 */ /* 0x000f280000300800 */
[----:B------:R-:W4:Y:S04]  /*e0660*/  LDL.LU R35, [R1+0x5410] ;  /* 0x0054100001237983 */ /* 0x000f280000300800 */
[----:B------:R-:W4:Y:S01]  /*e0670*/  LDL.LU R22, [R1+0x5248] ;  /* 0x0052480001167983 */ /* 0x000f220000300800 */
[----:B------:R-:W-:-:S02]  /*e0680*/  PRMT R3, R40, 0x3340, R0 ;  /* 0x0000334028037816 */ /* 0x000fc40000000000 */
[----:B------:R-:W-:Y:S01]  /*e0690*/  PRMT R4, R48, 0x3340, R47 ;  /* 0x0000334030047816 */ /* 0x000fe2000000002f */
[----:B------:R-:W-:Y:S01]  /*e06a0*/  STL [R1+0x57d4], R40 ;  /* 0x0057d42801007387 */ /* 0x000fe20000100800 */
[----:B------:R-:W-:Y:S02]  /*e06b0*/  LOP3.LUT R13, R43, 0xffff, RZ, 0xc0, !PT ;  /* 0x0000ffff2b0d7812 */ /* 0x000fe400078ec0ff */
[----:B------:R-:W-:Y:S01]  /*e06c0*/  PRMT R3, R4, 0x5410, R3 ;  /* 0x0000541004037816 */ /* 0x000fe20000000003 */
[----:B------:R-:W-:Y:S01]  /*e06d0*/  STL [R1+0x57dc], R48 ;  /* 0x0057dc3001007387 */ /* 0x000fe20000100800 */
[----:B------:R-:W-:-:S03]  /*e06e0*/  LOP3.LUT R14, R36, 0xffff, RZ, 0xc0, !PT ;  /* 0x0000ffff240e7812 */ /* 0x000fc600078ec0ff */
[----:B------:R-:W-:Y:S04]  /*e06f0*/  STL [R1+0x57d8], R47 ;  /* 0x0057d82f01007387 */ /* 0x000fe80000100800 */
[----:B------:R-:W4:Y:S01]  /*e0700*/  LDL.LU R43, [R1+0x5198] ;  /* 0x00519800012b7983 */ /* 0x000f220000300800 */
[----:B------:R-:W-:-:S03]  /*e0710*/  PRMT R4, R15, 0x3340, R14 ;  /* 0x000033400f047816 */ /* 0x000fc6000000000e */
[----:B------:R-:W4:Y:S04]  /*e0720*/  LDL.LU R21, [R1+0x5484] ;  /* 0x0054840001157983 */ /* 0x000f280000300800 */
[----:B------:R-:W4:Y:S04]  /*e0730*/  LDL.LU R20, [R1+0x5338] ;  /* 0x0053380001147983 */ /* 0x000f280000300800 */
[----:B------:R0:W-:Y:S04]  /*e0740*/  STL [R1+0x1dd8], R3 ;  /* 0x001dd80301007387 */ /* 0x0001e80000100800 */
[----:B------:R-:W4:Y:S01]  /*e0750*/  LDL.LU R36, [R1+0x5424] ;  /* 0x0054240001247983 */ /* 0x000f220000300800 */
[----:B0-----:R-:W-:-:S04]  /*e0760*/  PRMT R3, R13, 0x3340, R0 ;  /* 0x000033400d037816 */ /* 0x001fc80000000000 */
[----:B------:R-:W-:Y:S02]  /*e0770*/  PRMT R3, R4, 0x5410, R3 ;  /* 0x0000541004037816 */ /* 0x000fe40000000003 */
[----:B--2---:R-:W-:Y:S02]  /*e0780*/  LOP3.LUT R12, R37, 0xffff, RZ, 0xc0, !PT ;  /* 0x0000ffff250c7812 */ /* 0x004fe400078ec0ff */
[----:B------:R-:W2:Y:S01]  /*e0790*/  LDL.LU R37, [R1+0x5480] ;  /* 0x0054800001257983 */ /* 0x000ea20000300800 */
[----:B---3--:R-:W-:Y:S02]  /*e07a0*/  LOP3.LUT R9, R18, 0xffff, RZ, 0xc0, !PT ;  /* 0x0000ffff12097812 */ /* 0x008fe400078ec0ff */
[----:B----4-:R-:W-:-:S04]  /*e07b0*/  LOP3.LUT R11, R17, 0xffff, RZ, 0xc0, !PT ;  /* 0x0000ffff110b7812 */ /* 0x010fc800078ec0ff */
[----:B------:R-:W-:Y:S02]  /*e07c0*/  PRMT R4, R12, 0x3340, R11 ;  /* 0x000033400c047816 */ /* 0x000fe4000000000b */
[----:B------:R-:W-:Y:S02]  /*e07d0*/  LOP3.LUT R18, R38, 0xffff, RZ, 0xc0, !PT ;  /* 0x0000ffff26127812 */ /* 0x000fe400078ec0ff */
[----:B------:R-:W3:Y:S04]  /*e07e0*/  LDL.LU R38, [R1+0x542c] ;  /* 0x00542c0001267983 */ /* 0x000ee80000300800 */
[----:B------:R0:W-:Y:S01]  /*e07f0*/  STL [R1+0x1da8], R3 ;  /* 0x001da80301007387 */ /* 0x0001e20000100800 */
[----:B------:R-:W-:Y:S02]  /*e0800*/  LOP3.LUT R16, R16, 0xffff, RZ, 0xc0, !PT ;  /* 0x0000ffff10107812 */ /* 0x000fe400078ec0ff */
[----:B0-----:R-:W-:-:S02]  /*e0810*/  PRMT R3, R9, 0x3340, R0 ;  /* 0x0000334009037816 */ /* 0x001fc40000000000 */
[----:B------:R-:W-:Y:S02]  /*e0820*/  LOP3.LUT R17, R41, 0xffff, RZ, 0xc0, !PT ;  /* 0x0000ffff29117812 */ /* 0x000fe400078ec0ff */
[----:B------:R-:W-:Y:S02]  /*e0830*/  PRMT R5, R4, 0x5410, R3 ;  /* 0x0000541004057816 */ /* 0x000fe40000000003 */
[----:B------:R-:W-:Y:S02]  /*e0840*/  PRMT R3, R16, 0x3340, R0 ;  /* 0x0000334010037816 */ /* 0x000fe40000000000 */
[----:B------:R-:W-:Y:S01]  /*e0850*/  PRMT R4, R18, 0x3340, R17 ;  /* 0x0000334012047816 */ /* 0x000fe20000000011 */
[----:B------:R0:W-:Y:S03]  /*e0860*/  STL [R1+0x8fc], R5 ;  /* 0x0008fc0501007387 */ /* 0x0001e60000100800 */
[----:B------:R-:W-:Y:S01]  /*e0870*/  PRMT R4, R4, 0x5410, R3 ;  /* 0x0000541004047816 */ /* 0x000fe20000000003 */
[----:B------:R-:W4:Y:S01]  /*e0880*/  LDL.LU R19, [R1+0x547c] ;  /* 0x00547c0001137983 */ /* 0x000f220000300800 */
[----:B------:R-:W-:-:S03]  /*e0890*/  LOP3.LUT R50, R44, 0xffff, RZ, 0xc0, !PT ;  /* 0x0000ffff2c327812 */ /* 0x000fc600078ec0ff */
[----:B------:R-:W4:Y:S01]  /*e08a0*/  LDL.LU R41, [R1+0x5330] ;  /* 0x0053300001297983 */ /* 0x000f220000300800 */
[----:B0-----:R-:W-:-:S03]  /*e08b0*/  LOP3.LUT R5, R22, 0xffff, RZ, 0xc0, !PT ;  /* 0x0000ffff16057812 */ /* 0x001fc600078ec0ff */
[----:B------:R0:W-:Y:S04]  /*e08c0*/  STL [R1+0x1dac], R4 ;  /* 0x001dac0401007387 */ /* 0x0001e80000100800 */
[----:B------:R-:W-:Y:S04]  /*e08d0*/  STL [R1+0x1c8], R5 ;  /* 0x0001c80501007387 */ /* 0x000fe80000100800 */
[----:B------:R-:W2:Y:S01]  /*e08e0*/  LDL.LU R44, [R1+0x5800] ;  /* 0x00580000012c7983 */ /* 0x000ea20000300800 */
[----:B------:R-:W-:Y:S02]  /*e08f0*/  LOP3.LUT R39, R39, 0xffff, RZ, 0xc0, !PT ;  /* 0x0000ffff27277812 */ /* 0x000fe400078ec0ff */
[----:B------:R-:W-:-:S02]  /*e0900*/  LOP3.LUT R31, R31, 0xffff, RZ, 0xc0, !PT ;  /* 0x0000ffff1f1f7812 */ /* 0x000fc400078ec0ff */
[----:B------:R-:W-:Y:S02]  /*e0910*/  LOP3.LUT R35, R35, 0xffff, RZ, 0xc0, !PT ;  /* 0x0000ffff23237812 */ /* 0x000fe400078ec0ff */
[--C-:B------:R-:W-:Y:S02]  /*e0920*/  PRMT R3, R31, 0x3340, R0.reuse ;  /* 0x000033401f037816 */ /* 0x100fe40000000000 */
[----:B0-----:R-:W-:Y:S02]  /*e0930*/  PRMT R4, R39, 0x3340, R35 ;  /* 0x0000334027047816 */ /* 0x001fe40000000023 */
[----:B------:R-:W-:Y:S02]  /*e0940*/  LOP3.LUT R43, R43, 0xffff, RZ, 0xc0, !PT ;  /* 0x0000ffff2b2b7812 */ /* 0x000fe400078ec0ff */
[----:B------:R-:W-:Y:S02]  /*e0950*/  PRMT R6, R4, 0x5410, R3 ;  /* 0x0000541004067816 */ /* 0x000fe40000000003 */
[----:B------:R-:W-:-:S02]  /*e0960*/  PRMT R3, R43, 0x3340, R0 ;  /* 0x000033402b037816 */ /* 0x000fc40000000000 */
[----:B------:R-:W-:Y:S01]  /*e0970*/  PRMT R4, R5, 0x3340, R50 ;  /* 0x0000334005047816 */ /* 0x000fe20000000032 */
[----:B------:R-:W-:Y:S03]  /*e0980*/  STL [R1+0x1db8], R6 ;  /* 0x001db80601007387 */ /* 0x000fe60000100800 */
[----:B------:R-:W-:Y:S01]  /*e0990*/  PRMT R3, R4, 0x5410, R3 ;  /* 0x0000541004037816 */ /* 0x000fe20000000003 */
[----:B------:R-:W4:Y:S01]  /*e09a0*/  LDL.LU R22, [R1+0x54fc] ;  /* 0x0054fc0001167983 */ /* 0x000f220000300800 */
[----:B------:R-:W-:-:S03]  /*e09b0*/  LOP3.LUT R48, R21, 0xffff, RZ, 0xc0, !PT ;  /* 0x0000ffff15307812 */ /* 0x000fc600078ec0ff */
[----:B------:R0:W-:Y:S04]  /*e09c0*/  STL [R1+0x1dbc], R3 ;  /* 0x001dbc0301007387 */ /* 0x0001e80000100800 */
[----:B------:R-:W4:Y:S01]  /*e09d0*/  LDL.LU R21, [R1+0x72c] ;  /* 0x00072c0001157983 */ /* 0x000f220000300800 */
[----:B--2---:R-:W-:-:S03]  /*e09e0*/  LOP3.LUT R51, R44, 0xffff, RZ, 0xc0, !PT ;  /* 0x0000ffff2c337812 */ /* 0x004fc600078ec0ff */
[----:B------:R-:W2:Y:S01]  /*e09f0*/  LDL.LU R44, [R1+0x57fc] ;  /* 0x0057fc00012c7983 */ /* 0x000ea20000300800 */
[----:B------:R-:W-:Y:S02]  /*e0a00*/  LOP3.LUT R40, R20, 0xffff, RZ, 0xc0, !PT ;  /* 0x0000ffff14287812 */ /* 0x000fe400078ec0ff */
[----:B------:R-:W-:Y:S02]  /*e0a10*/  LOP3.LUT R47, R36, 0xffff, RZ, 0xc0, !PT ;  /* 0x0000ffff242f7812 */ /* 0x000fe400078ec0ff */
[----:B0-----:R-:W-:Y:S01]  /*e0a20*/  PRMT R3, R40, 0x3340, R0 ;  /* 0x0000334028037816 */ /* 0x001fe20000000000 */
[----:B------:R-:W4:Y:S01]  /*e0a30*/  LDL.LU R36, [R1+0x1f84] ;  /* 0x001f840001247983 */ /* 0x000f220000300800 */
[----:B------:R-:W-:Y:S02]  /*e0a40*/  PRMT R4, R48, 0x3340, R47 ;  /* 0x0000334030047816 */ /* 0x000fe4000000002f */
[----:B------:R-:W-:Y:S02]  /*e0a50*/  LOP3.LUT R57, R37, 0xffff, RZ, 0xc0, !PT ;  /* 0x0000ffff25397812 */ /* 0x000fe400078ec0ff */
[----:B------:R-:W-:Y:S01]  /*e0a60*/  PRMT R4, R4, 0x5410, R3 ;  /* 0x0000541004047816 */ /* 0x000fe20000000003 */
[----:B------:R-:W4:Y:S01]  /*e0a70*/  LDL.LU R37, [R1+0x1f80] ;  /* 0x001f800001257983 */ /* 0x000f220000300800 */
[----:B---3--:R-:W-:-:S03]  /*e0a80*/  LOP3.LUT R53, R38, 0xffff, RZ, 0xc0, !PT ;  /* 0x0000ffff26357812 */ /* 0x008fc600078ec0ff */
[----:B------:R-:W3:Y:S04]  /*e0a90*/  LDL.LU R20, [R1+0x6ec] ;  /* 0x0006ec0001147983 */ /* 0x000ee80000300800 */
[----:B------:R-:W3:Y:S04]  /*e0aa0*/  LDL.LU R38, [R1+0x6bc] ;  /* 0x0006bc0001267983 */ /* 0x000ee80000300800 */
[----:B------:R0:W-:Y:S01]  /*e0ab0*/  STL [R1+0x1dc8], R4 ;  /* 0x001dc80401007387 */ /* 0x0001e20000100800 */
[----:B--2---:R-:W-:-:S03]  /*e0ac0*/  LOP3.LUT R6, R44, 0xffff, RZ, 0xc0, !PT ;  /* 0x0000ffff2c067812 */ /* 0x004fc600078ec0ff */
[----:B------:R-:W2:Y:S01]  /*e0ad0*/  LDL.LU R44, [R1+0x57f8] ;  /* 0x0057f800012c7983 */ /* 0x000ea20000300800 */
[----:B------:R-:W-:Y:S02]  /*e0ae0*/  PRMT R3, R51, 0x3340, R0 ;  /* 0x0000334033037816 */ /* 0x000fe40000000000 */
[----:B0-----:R-:W-:Y:S02]  /*e0af0*/  PRMT R4, R57, 0x3340, R53 ;  /* 0x0000334039047816 */ /* 0x001fe40000000035 */
[----:B----4-:R-:W-:Y:S02]  /*e0b00*/  LOP3.LUT R7, R41, 0xffff, RZ, 0xc0, !PT ;  /* 0x0000ffff29077812 */ /* 0x010fe400078ec0ff */
[----:B------:R-:W-:Y:S02]  /*e0b10*/  PRMT R3, R4, 0x5410, R3 ;  /* 0x0000541004037816 */ /* 0x000fe40000000003 */
[----:B------:R-:W-:Y:S01]  /*e0b20*/  LOP3.LUT R5, R19, 0xffff, RZ, 0xc0, !PT ;  /* 0x0000ffff13057812 */ /* 0x000fe200078ec0ff */
[----:B------:R-:W-:Y:S01]  /*e0b30*/  STL [R1+0x330], R7 ;  /* 0x0003300701007387 */ /* 0x000fe20000100800 */
[----:B------:R-:W-:-:S02]  /*e0b40*/  SHF.R.U32.HI R8, RZ, 0x8, R10 ;  /* 0x00000008ff087819 */ /* 0x000fc4000001160a */
[----:B------:R-:W-:Y:S01]  /*e0b50*/  PRMT R4, R5, 0x3340, R6 ;  /* 0x0000334005047816 */ /* 0x000fe20000000006 */
[----:B------:R0:W-:Y:S01]  /*e0b60*/  STL [R1+0x1dcc], R3 ;  /* 0x001dcc0301007387 */ /* 0x0001e20000100800 */
[----:B------:R-:W-:Y:S02]  /*e0b70*/  SHF.R.U32.HI R10, RZ, 0x8, R49 ;  /* 0x00000008ff0a7819 */ /* 0x000fe40000011631 */
[----:B------:R-:W-:Y:S01]  /*e0b80*/  SHF.R.U32.HI R19, RZ, 0x8, R46 ;  /* 0x00000008ff137819 */ /* 0x000fe2000001162e */
[----:B------:R1:W-:Y:S01]  /*e0b90*/  STL [R1+0x57c], R6 ;  /* 0x00057c0601007387 */ /* 0x0003e20000100800 */
[----:B------:R-:W-:Y:S02]  /*e0ba0*/  LOP3.LUT R8, R8, 0xffff, RZ, 0xc0, !PT ;  /* 0x0000ffff08087812 */ /* 0x000fe400078ec0ff */
[----:B0-----:R-:W-:-:S04]  /*e0bb0*/  PRMT R3, R7, 0x3340, R0 ;  /* 0x0000334007037816 */ /* 0x001fc80000000000 */
[----:B-1----:R-:W-:Y:S02]  /*e0bc0*/  PRMT R6, R4, 0x5410, R3 ;  /* 0x0000541004067816 */ /* 0x002fe40000000003 */
[----:B------:R-:W-:Y:S02]  /*e0bd0*/  LOP3.LUT R3, R10, 0xffff, RZ, 0xc0, !PT ;  /* 0x0000ffff0a037812 */ /* 0x000fe400078ec0ff */
[----:B------:R-:W-:Y:S02]  /*e0be0*/  LOP3.LUT R4, R19, 0xffff, RZ, 0xc0, !PT ;  /* 0x0000ffff13047812 */ /* 0x000fe400078ec0ff */
[--C-:B------:R-:W-:Y:S02]  /*e0bf0*/  PRMT R49, R8, 0x3340, R0.reuse ;  /* 0x0000334008317816 */ /* 0x100fe40000000000 */
[----:B------:R-:W-:Y:S01]  /*e0c00*/  PRMT R46, R4, 0x3340, R0 ;  /* 0x00003340042e7816 */ /* 0x000fe20000000000 */
[----:B------:R-:W-:Y:S04]  /*e0c10*/  STL [R1+0x1ddc], R6 ;  /* 0x001ddc0601007387 */ /* 0x000fe80000100800 */
[----:B------:R-:W-:Y:S01]  /*e0c20*/  STL [R1+0x570c], R49 ;  /* 0x00570c3101007387 */ /* 0x000fe20000100800 */
[----:B--2---:R-:W-:-:S02]  /*e0c30*/  LOP3.LUT R41, R44, 0xffff, RZ, 0xc0, !PT ;  /* 0x0000ffff2c297812 */ /* 0x004fc400078ec0ff */
[----:B------:R-:W-:Y:S02]  /*e0c40*/  PRMT R44, R3, 0x3340, R0 ;  /* 0x00003340032c7816 */ /* 0x000fe40000000000 */
[--C-:B------:R-:W-:Y:S02]  /*e0c50*/  PRMT R3, R21, 0x4210, R41.reuse ;  /* 0x0000421015037816 */ /* 0x100fe40000000029 */
[----:B------:R-:W-:Y:S01]  /*e0c60*/  PRMT R41, R2, 0x5210, R41 ;  /* 0x0000521002297816 */ /* 0x000fe20000000029 */
[----:B------:R-:W-:Y:S04]  /*e0c70*/  STL [R1+0x5710], R44 ;  /* 0x0057102c01007387 */ /* 0x000fe80000100800 */
[----:B------:R-:W-:Y:S04]  /*e0c80*/  STL [R1+0x5714], R46 ;  /* 0x0057142e01007387 */ /* 0x000fe80000100800 */
[----:B------:R-:W2:Y:S01]  /*e0c90*/  LDL.LU R2, [R1+0x57f4] ;  /* 0x0057f40001027983 */ /* 0x000ea20000300800 */
[----:B------:R-:W-:-:S03]  /*e0ca0*/  LOP3.LUT R42, R22, 0xffff, RZ, 0xc0, !PT ;  /* 0x0000ffff162a7812 */ /* 0x000fc600078ec0ff */
[----:B------:R3:W-:Y:S01]  /*e0cb0*/  STL [R1+0xf4], R3 ;  /* 0x0000f40301007387 */ /* 0x0007e20000100800 */
[----:B------:R-:W-:-:S03]  /*e0cc0*/  LOP3.LUT R36, R36, 0xffff, RZ, 0xc0, !PT ;  /* 0x0000ffff24247812 */ /* 0x000fc600078ec0ff */
[----:B------:R-:W-:Y:S01]  /*e0cd0*/  STL [R1+0x5718], R41 ;  /* 0x0057182901007387 */ /* 0x000fe20000100800 */
[--C-:B---3--:R-:W-:Y:S02]  /*e0ce0*/  PRMT R3, R20, 0x4210, R42.reuse ;  /* 0x0000421014037816 */ /* 0x108fe4000000002a */
[----:B------:R-:W-:Y:S02]  /*e0cf0*/  PRMT R42, R54, 0x5210, R42 ;  /* 0x00005210362a7816 */ /* 0x000fe4000000002a */
[----:B------:R-:W3:Y:S01]  /*e0d00*/  LDL.LU R54, [R1+0x57f0] ;  /* 0x0057f00001367983 */ /* 0x000ee20000300800 */
[----:B------:R-:W-:-:S03]  /*e0d10*/  LOP3.LUT R37, R37, 0xffff, RZ, 0xc0, !PT ;  /* 0x0000ffff25257812 */ /* 0x000fc600078ec0ff */
[----:B------:R0:W-:Y:S04]  /*e0d20*/  STL [R1+0xf8], R3 ;  /* 0x0000f80301007387 */ /* 0x0001e80000100800 */
[----:B------:R-:W-:Y:S01]  /*e0d30*/  STL [R1+0x571c], R42 ;  /* 0x00571c2a01007387 */ /* 0x000fe20000100800 */
[--C-:B0-----:R-:W-:Y:S02]  /*e0d40*/  PRMT R3, R38, 0x4210, R36.reuse ;  /* 0x0000421026037816 */ /* 0x101fe40000000024 */
[----:B------:R-:W-:Y:S02]  /*e0d50*/  PRMT R36, R55, 0x5210, R36 ;  /* 0x0000521037247816 */ /* 0x000fe40000000024 */
[----:B------:R-:W4:Y:S04]  /*e0d60*/  LDL.LU R55, [R1+0x57ec] ;  /* 0x0057ec0001377983 */ /* 0x000f280000300800 */
[----:B------:R2:W-:Y:S04]  /*e0d70*/  STL [R1+0xa0], R3 ;  /* 0x0000a00301007387 */ /* 0x0005e80000100800 */
[----:B------:R-:W-:Y:S01]  /*e0d80*/  STL [R1+0x5720], R36 ;  /* 0x0057202401007387 */ /* 0x000fe20000100800 */
[----:B--2---:R-:W-:-:S03]  /*e0d90*/  PRMT R3, R2, 0x4210, R37 ;  /* 0x0000421002037816 */ /* 0x004fc60000000025 */
[----:B------:R-:W2:Y:S01]  /*e0da0*/  LDL.LU R2, [R1+0x57e8] ;  /* 0x0057e80001027983 */ /* 0x000ea20000300800 */
[----:B------:R-:W-:Y:S02]  /*e0db0*/  PRMT R37, R61, 0x5210, R37 ;  /* 0x000052103d257816 */ /* 0x000fe40000000025 */
[----:B------:R-:W-:-:S03]  /*e0dc0*/  SHF.R.U32.HI R4, RZ, 0x8, R12 ;  /* 0x00000008ff047819 */ /* 0x000fc6000001160c */
[----:B------:R-:W-:Y:S01]  /*e0dd0*/  STL [R1+0x5724], R37 ;  /* 0x0057242501007387 */ /* 0x000fe20000100800 */
[----:B------:R-:W-:-:S03]  /*e0de0*/  SHF.R.U32.HI R8, RZ, 0x8, R9 ;  /* 0x00000008ff087819 */ /* 0x000fc60000011609 */
[----:B------:R0:W-:Y:S01]  /*e0df0*/  STL [R1+0xa4], R3 ;  /* 0x0000a40301007387 */ /* 0x0001e20000100800 */
[----:B------:R-:W-:Y:S02]  /*e0e00*/  SHF.R.U32.HI R9, RZ, 0x8, R60 ;  /* 0x00000008ff097819 */ /* 0x000fe4000001163c */
[----:B------:R-:W-:Y:S01]  /*e0e10*/  LOP3.LUT R4, R4, 0xffff, RZ, 0xc0, !PT ;  /* 0x0000ffff04047812 */ /* 0x000fe200078ec0ff */
[----:B------:R-:W4:Y:S01]  /*e0e20*/  LDL.LU R33, [R1+0x51a0] ;  /* 0x0051a00001217983 */ /* 0x000f220000300800 */
[----:B------:R-:W-:Y:S02]  /*e0e30*/  LOP3.LUT R8, R8, 0xffff, RZ, 0xc0, !PT ;  /* 0x0000ffff08087812 */ /* 0x000fe400078ec0ff */
[----:B0-----:R-:W-:Y:S01]  /*e0e40*/  SHF.R.U32.HI R3, RZ, 0x8, R11 ;  /* 0x00000008ff037819 */ /* 0x001fe2000001160b */
[----:B------:R-:W4:Y:S01]  /*e0e50*/  LDL.LU R30, [R1+0x5174] ;  /* 0x00517400011e7983 */ /* 0x000f220000300800 */
[----:B------:R-:W-:Y:S02]  /*e0e60*/  LOP3.LUT R9, R9, 0xffff, RZ, 0xc0, !PT ;  /* 0x0000ffff09097812 */ /* 0x000fe400078ec0ff */
[----:B------:R-:W-:Y:S01]  /*e0e70*/  LOP3.LUT R3, R3, 0xffff, RZ, 0xc0, !PT ;  /* 0x0000ffff03037812 */ /* 0x000fe200078ec0ff */
[----:B------:R-:W4:Y:S01]  /*e0e80*/  LDL.LU R29, [R1+0x6ac] ;  /* 0x0006ac00011d7983 */ /* 0x000f220000300800 */
[----:B------:R-:W-:-:S02]  /*e0e90*/  PRMT R60, R9, 0x3340, R0 ;  /* 0x00003340093c7816 */ /* 0x000fc40000000000 */
[----:B------:R-:W-:Y:S01]  /*e0ea0*/  PRMT R61, R4, 0x3340, R3 ;  /* 0x00003340043d7816 */ /* 0x000fe20000000003 */
[----:B------:R-:W4:Y:S04]  /*e0eb0*/  LDL.LU R23, [R1+0x20c] ;  /* 0x00020c0001177983 */ /* 0x000f280000300800 */
[----:B------:R-:W-:Y:S01]  /*e0ec0*/  STL [R1+0x5728], R61 ;  /* 0x0057283d01007387 */ /* 0x000fe20000100800 */
[----:B--2---:R-:W-:Y:S02]  /*e0ed0*/  LOP3.LUT R38, R2, 0xffff, RZ, 0xc0, !PT ;  /* 0x0000ffff02267812 */ /* 0x004fe400078ec0ff */
[----:B------:R-:W-:-:S05]  /*e0ee0*/  PRMT R2, R8, 0x3340, R0 ;  /* 0x0000334008027816 */ /* 0x000fca0000000000 */
[----:B------:R3:W-:Y:S04]  /*e0ef0*/  STL [R1+0x572c], R2 ;  /* 0x00572c0201007387 */ /* 0x0007e80000100800 */
[----:B------:R-:W-:Y:S01]  /*e0f00*/  STL [R1+0x5730], R60 ;  /* 0x0057303c01007387 */ /* 0x000fe20000100800 */
[----:B---3--:R-:W-:-:S03]  /*e0f10*/  PRMT R2, R54, 0x4210, R38 ;  /* 0x0000421036027816 */ /* 0x008fc60000000026 */
[----:B------:R-:W2:Y:S01]  /*e0f20*/  LDL.LU R54, [R1+0x57e4] ;  /* 0x0057e40001367983 */ /* 0x000ea20000300800 */
[----:B------:R-:W-:-:S05]  /*e0f30*/  PRMT R38, R58, 0x5210, R38 ;  /* 0x000052103a267816 */ /* 0x000fca0000000026 */
[----:B------:R-:W-:Y:S04]  /*e0f40*/  STL [R1+0x5734], R38 ;  /* 0x0057342601007387 */ /* 0x000fe80000100800 */
[----:B------:R0:W-:Y:S04]  /*e0f50*/  STL [R1+0xa8], R2 ;  /* 0x0000a80201007387 */ /* 0x0001e80000100800 */
[----:B------:R-:W3:Y:S04]  /*e0f60*/  LDL.LU R20, [R1+0x9c] ;  /* 0x00009c0001147983 */ /* 0x000ee80000300800 */
[----:B------:R-:W3:Y:S04]  /*e0f70*/  LDL.LU R22, [R1+0x62c] ;  /* 0x00062c0001167983 */ /* 0x000ee80000300800 */
[----:B------:R-:W3:Y:S01]  /*e0f80*/  LDL.LU R21, [R1+0x210] ;  /* 0x0002100001157983 */ /* 0x000ee20000300800 */
[----:B------:R-:W-:-:S02]  /*e0f90*/  SHF.R.U32.HI R3, RZ, 0x8, R56 ;  /* 0x00000008ff037819 */ /* 0x000fc40000011638 */
[----:B------:R-:W-:Y:S02]  /*e0fa0*/  SHF.R.U32.HI R8, RZ, 0x8, R15 ;  /* 0x00000008ff087819 */ /* 0x000fe4000001160f */
[----:B------:R-:W-:Y:S02]  /*e0fb0*/  SHF.R.U32.HI R4, RZ, 0x8, R14 ;  /* 0x00000008ff047819 */ /* 0x000fe4000001160e */
[----:B------:R-:W-:Y:S02]  /*e0fc0*/  SHF.R.U32.HI R9, RZ, 0x8, R13 ;  /* 0x00000008ff097819 */ /* 0x000fe4000001160d */
[----:B------:R-:W-:Y:S02]  /*e0fd0*/  LOP3.LUT R3, R3, 0xffff, RZ, 0xc0, !PT ;  /* 0x0000ffff03037812 */ /* 0x000fe400078ec0ff */
[----:B----4-:R-:W-:Y:S02]  /*e0fe0*/  SHF.R.U32.HI R10, RZ, 0x8, R55 ;  /* 0x00000008ff0a7819 */ /* 0x010fe40000011637 */
[----:B------:R-:W-:-:S02]  /*e0ff0*/  LOP3.LUT R8, R8, 0xffff, RZ, 0xc0, !PT ;  /* 0x0000ffff08087812 */ /* 0x000fc400078ec0ff */
[----:B------:R-:W-:Y:S02]  /*e1000*/  LOP3.LUT R4, R4, 0xffff, RZ, 0xc0, !PT ;  /* 0x0000ffff04047812 */ /* 0x000fe400078ec0ff */
[----:B------:R-:W-:Y:S02]  /*e1010*/  LOP3.LUT R9, R9, 0xffff, RZ, 0xc0, !PT ;  /* 0x0000ffff09097812 */ /* 0x000fe400078ec0ff */
[----:B------:R-:W-:Y:S02]  /*e1020*/  PRMT R58, R3, 0x3340, R0 ;  /* 0x00003340033a7816 */ /* 0x000fe40000000000 */
[----:B------:R-:W-:Y:S02]  /*e1030*/  LOP3.LUT R3, R10, 0xffff, RZ, 0xc0, !PT ;  /* 0x0000ffff0a037812 */ /* 0x000fe400078ec0ff */
[----:B------:R-:W-:Y:S02]  /*e1040*/  PRMT R55, R8, 0x3340, R4 ;  /* 0x0000334008377816 */ /* 0x000fe40000000004 */
[----:B------:R-:W-:Y:S01]  /*e1050*/  PRMT R56, R9, 0x3340, R0 ;  /* 0x0000334009387816 */ /* 0x000fe20000000000 */
[----:B------:R-:W-:Y:S04]  /*e1060*/  STL [R1+0x5738], R58 ;  /* 0x0057383a01007387 */ /* 0x000fe80000100800 */
[----:B------:R-:W-:Y:S01]  /*e1070*/  STL [R1+0x573c], R55 ;  /* 0x00573c3701007387 */ /* 0x000fe20000100800 */
[----:B------:R-:W-:-:S03]  /*e1080*/  LOP3.LUT R33, R33, 0xffff, RZ, 0xc0, !PT ;  /* 0x0000ffff21217812 */ /* 0x000fc600078ec0ff */
[----:B------:R-:W-:Y:S01]  /*e1090*/  STL [R1+0x5740], R56 ;  /* 0x0057403801007387 */ /* 0x000fe20000100800 */
[----:B------:R-:W-:-:S03]  /*e10a0*/  LOP3.LUT R34, R30, 0xffff, RZ, 0xc0, !PT ;  /* 0x0000ffff1e227812 */ /* 0x000fc600078ec0ff */
[----:B------:R-:W4:Y:S01]  /*e10b0*/  LDL.LU R28, [R1+0x538c] ;  /* 0x00538c00011c7983 */ /* 0x000f220000300800 */
[----:B--2---:R-:W-:Y:S02]  /*e10c0*/  LOP3.LUT R32, R54, 0xffff, RZ, 0xc0, !PT ;  /* 0x0000ffff36207812 */ /* 0x004fe400078ec0ff */
[----:B------:R-:W-:Y:S02]  /*e10d0*/  PRMT R54, R3, 0x3340, R0 ;  /* 0x0000334003367816 */ /* 0x000fe40000000000 */
[--C-:B0-----:R-:W-:Y:S02]  /*e10e0*/  PRMT R2, R29, 0x4210, R32.reuse ;  /* 0x000042101d027816 */ /* 0x101fe40000000020 */
[----:B------:R-:W-:Y:S01]  /*e10f0*/  PRMT R32, R23, 0x5210, R32 ;  /* 0x0000521017207816 */ /* 0x000fe20000000020 */
[----:B------:R-:W-:Y:S04]  /*e1100*/  STL [R1+0x5744], R54 ;  /* 0x0057443601007387 */ /* 0x000fe80000100800 */
[----:B------:R-:W2:Y:S04]  /*e1110*/  LDL.LU R29, [R1+0x5394] ;  /* 0x00539400011d7983 */ /* 0x000ea80000300800 */
[----:B------:R0:W-:Y:S04]  /*e1120*/  STL [R1+0x80], R2 ;  /* 0x0000800201007387 */ /* 0x0001e80000100800 */
[----:B------:R-:W2:Y:S04]  /*e1130*/  LDL.LU R30, [R1+0x628] ;  /* 0x00062800011e7983 */ /* 0x000ea80000300800 */
[----:B------:R-:W2:Y:S01]  /*e1140*/  LDL.LU R24, [R1+0x8c] ;  /* 0x00008c0001187983 */ /* 0x000ea20000300800 */
[----:B0-----:R-:W-:-:S03]  /*e1150*/  PRMT R2, R52, 0x4210, R33 ;  /* 0x0000421034027816 */ /* 0x001fc60000000021 */
[----:B------:R-:W-:Y:S04]  /*e1160*/  STL [R1+0x5748], R32 ;  /* 0x0057482001007387 */ /* 0x000fe80000100800 */
[----:B------:R-:W2:Y:S04]  /*e1170*/  LDL.LU R52, [R1+0x57e0] ;  /* 0x0057e00001347983 */ /* 0x000ea80000300800 */
[----:B------:R-:W2:Y:S01]  /*e1180*/  LDL.LU R59, [R1+0x4c84] ;  /* 0x004c8400013b7983 */ /* 0x000ea20000300800 */
[----:B---3--:R-:W-:-:S03]  /*e1190*/  PRMT R33, R20, 0x5210, R33 ;  /* 0x0000521014217816 */ /* 0x008fc60000000021 */
[----:B------:R-:W3:Y:S04]  /*e11a0*/  LDL.LU R45, [R1+0x624] ;  /* 0x00062400012d7983 */ /* 0x000ee80000300800 */
[----:B------:R0:W-:Y:S04]  /*e11b0*/  STL [R1+0x84], R2 ;  /* 0x0000840201007387 */ /* 0x0001e80000100800 */
[----:B------:R-:W3:Y:S01]  /*e11c0*/  LDL.LU R20, [R1+0x7c] ;  /* 0x00007c0001147983 */ /* 0x000ee20000300800 */
[--C-:B0-----:R-:W-:Y:S02]  /*e11d0*/  PRMT R2, R22, 0x4210, R34.reuse ;  /* 0x0000421016027816 */ /* 0x101fe40000000022 */
[----:B------:R-:W-:Y:S01]  /*e11e0*/  PRMT R34, R21, 0x5210, R34 ;  /* 0x0000521015227816 */ /* 0x000fe20000000022 */
[----:B------:R-:W-:Y:S04]  /*e11f0*/  STL [R1+0x574c], R33 ;  /* 0x00574c2101007387 */ /* 0x000fe80000100800 */
[----:B------:R-:W-:Y:S04]  /*e1200*/  STL [R1+0x5750], R34 ;  /* 0x0057502201007387 */ /* 0x000fe80000100800 */
[----:B------:R0:W-:Y:S04]  /*e1210*/  STL [R1+0x88], R2 ;  /* 0x0000880201007387 */ /* 0x0001e80000100800 */
[----:B------:R-:W3:Y:S01]  /*e1220*/  LDL.LU R21, [R1+0x4ca8] ;  /* 0x004ca80001157983 */ /* 0x000ee20000300800 */
[----:B------:R-:W-:-:S02]  /*e1230*/  SHF.R.U32.HI R8, RZ, 0x8, R18 ;  /* 0x00000008ff087819 */ /* 0x000fc40000011612 */
[----:B------:R-:W-:Y:S01]  /*e1240*/  SHF.R.U32.HI R4, RZ, 0x8, R17 ;  /* 0x00000008ff047819 */ /* 0x000fe20000011611 */
[----:B------:R-:W3:Y:S01]  /*e1250*/  LDL.LU R23, [R1+0x4cac] ;  /* 0x004cac0001177983 */ /* 0x000ee20000300800 */
[----:B------:R-:W-:Y:S02]  /*e1260*/  SHF.R.U32.HI R9, RZ, 0x8, R16 ;  /* 0x00000008ff097819 */ /* 0x000fe40000011610 */
[----:B------:R-:W-:Y:S01]  /*e1270*/  LOP3.LUT R8, R8, 0xffff, RZ, 0xc0, !PT ;  /* 0x0000ffff08087812 */ /* 0x000fe200078ec0ff */
[----:B------:R-:W3:Y:S01]  /*e1280*/  LDL.LU R22, [R1+0x4c80] ;  /* 0x004c800001167983 */ /* 0x000ee20000300800 */
[----:B------:R-:W-:Y:S02]  /*e1290*/  LOP3.LUT R4, R4, 0xffff, RZ, 0xc0, !PT ;  /* 0x0000ffff04047812 */ /* 0x000fe400078ec0ff */
[----:B------:R-:W-:Y:S02]  /*e12a0*/  LOP3.LUT R9, R9, 0xffff, RZ, 0xc0, !PT ;  /* 0x0000ffff09097812 */ /* 0x000fe400078ec0ff */
[----:B----4-:R-:W-:-:S02]  /*e12b0*/  LOP3.LUT R28, R28, 0xffff, RZ, 0xc0, !PT ;  /* 0x0000ffff1c1c7812 */ /* 0x010fc400078ec0ff */
[----:B------:R-:W-:Y:S02]  /*e12c0*/  PRMT R26, R8, 0x3340, R4 ;  /* 0x00003340081a7816 */ /* 0x000fe40000000004 */
[----:B------:R-:W-:Y:S02]  /*e12d0*/  PRMT R27, R9, 0x3340, R0 ;  /* 0x00003340091b7816 */ /* 0x000fe40000000000 */
[----:B--2---:R-:W-:Y:S02]  /*e12e0*/  LOP3.LUT R29, R29, 0xffff, RZ, 0xc0, !PT ;  /* 0x0000ffff1d1d7812 */ /* 0x004fe400078ec0ff */
[----:B0-----:R-:W-:Y:S02]  /*e12f0*/  PRMT R2, R30, 0x4210, R28 ;  /* 0x000042101e027816 */ /* 0x001fe4000000001c */
[----:B------:R-:W-:-:S04]  /*e1300*/  SHF.R.U32.HI R3, RZ, 0x8, R52 ;  /* 0x00000008ff037819 */ /* 0x000fc80000011634 */
[----:B------:R-:W-:-:S04]  /*e1310*/  LOP3.LUT R3, R3, 0xffff, RZ, 0xc0, !PT ;  /* 0x0000ffff03037812 */ /* 0x000fc800078ec0ff */
[----:B------:R-:W-:Y:S02]  /*e1320*/  PRMT R52, R3, 0x3340, R0 ;  /* 0x0000334003347816 */ /* 0x000fe40000000000 */
[----:B------:R-:W-:-:S03]  /*e1330*/  PRMT R28, R24, 0x5210, R28 ;  /* 0x00005210181c7816 */ /* 0x000fc6000000001c */
[----:B------:R-:W-:Y:S04]  /*e1340*/  STL [R1+0x5754], R52 ;  /* 0x0057543401007387 */ /* 0x000fe80000100800 */
[----:B------:R-:W-:Y:S04]  /*e1350*/  STL [R1+0x5758], R26 ;  /* 0x0057581a01007387 */ /* 0x000fe80000100800 */
[----:B------:R-:W-:Y:S04]  /*e1360*/  STL [R1+0x575c], R27 ;  /* 0x00575c1b01007387 */ /* 0x000fe80000100800 */
[----:B------:R-:W2:Y:S04]  /*e1370*/  LDL.LU R30, [R1+0x532c] ;  /* 0x00532c00011e7983 */ /* 0x000ea80000300800 */
[----:B------:R3:W-:Y:S04]  /*e1380*/  STL [R1+0x70], R2 ;  /* 0x0000700201007387 */ /* 0x0007e80000100800 */
[----:B------:R-:W-:Y:S04]  /*e1390*/  STL [R1+0x5760], R28 ;  /* 0x0057601c01007387 */ /* 0x000fe80000100800 */
[----:B------:R-:W4:Y:S01]  /*e13a0*/  LDL.LU R36, [R1+0x554c] ;  /* 0x00554c0001247983 */ /* 0x000f220000300800 */
[----:B---3--:R-:W-:-:S03]  /*e13b0*/  PRMT R2, R45, 0x4210, R29 ;  /* 0x000042102d027816 */ /* 0x008fc6000000001d */
[----:B------:R-:W3:Y:S01]  /*e13c0*/  LDL.LU R7, [R1+0x620] ;  /* 0x0006200001077983 */ /* 0x000ee20000300800 */
[----:B------:R-:W-:-:S03]  /*e13d0*/  PRMT R29, R20, 0x5210, R29 ;  /* 0x00005210141d7816 */ /* 0x000fc6000000001d */
[----:B------:R0:W-:Y:S04]  /*e13e0*/  STL [R1+0x74], R2 ;  /* 0x0000740201007387 */ /* 0x0001e80000100800 */
[----:B------:R-:W3:Y:S04]  /*e13f0*/  LDL.LU R46, [R1+0x220] ;  /* 0x00022000012e7983 */ /* 0x000ee80000300800 */
[----:B------:R-:W3:Y:S01]  /*e1400*/  LDL.LU R44, [R1+0x5550] ;  /* 0x00555000012c7983 */ /* 0x000ee20000300800 */
[----:B------:R-:W-:-:S03]  /*e1410*/  SHF.R.U32.HI R3, RZ, 0x8, R59 ;  /* 0x00000008ff037819 */ /* 0x000fc6000001163b */
[----:B------:R-:W3:Y:S01]  /*e1420*/  LDL.LU R20, [R1+0x604] ;  /* 0x0006040001147983 */ /* 0x000ee20000300800 */
[----:B------:R-:W-:-:S03]  /*e1430*/  SHF.R.U32.HI R4, RZ, 0x8, R21 ;  /* 0x00000008ff047819 */ /* 0x000fc60000011615 */
[----:B------:R-:W-:Y:S04]  /*e1440*/  STL [R1+0x5764], R29 ;  /* 0x0057641d01007387 */ /* 0x000fe80000100800 */
[----:B------:R-:W3:Y:S04]  /*e1450*/  LDL.LU R49, [R1+0x21c] ;  /* 0x00021c0001317983 */ /* 0x000ee80000300800 */
[----:B------:R-:W3:Y:S04]  /*e1460*/  LDL.LU R19, [R1+0x5530] ;  /* 0x0055300001137983 */ /* 0x000ee80000300800 */
[----:B------:R-:W3:Y:S04]  /*e1470*/  LDL.LU R59, [R1+0x552c] ;  /* 0x00552c00013b7983 */ /* 0x000ee80000300800 */
[----:B------:R-:W3:Y:S04]  /*e1480*/  LDL.LU R21, [R1+0x600] ;  /* 0x0006000001157983 */ /* 0x000ee80000300800 */
[----:B------:R-:W3:Y:S01]  /*e1490*/  LDL.LU R45, [R1+0x228] ;  /* 0x00022800012d7983 */ /* 0x000ee20000300800 */
[----:B------:R-:W-:-:S02]  /*e14a0*/  LOP3.LUT R3, R3, 0xffff, RZ, 0xc0, !PT ;  /* 0x0000ffff03037812 */ /* 0x000fc400078ec0ff */
[----:B------:R-:W-:Y:S02]  /*e14b0*/  LOP3.LUT R4, R4, 0xffff, RZ, 0xc0, !PT ;  /* 0x0000ffff04047812 */ /* 0x000fe400078ec0ff */
[----:B------:R-:W-:Y:S02]  /*e14c0*/  SHF.R.U32.HI R8, RZ, 0x8, R23 ;  /* 0x00000008ff087819 */ /* 0x000fe40000011617 */
[----:B------:R-:W-:Y:S02]  /*e14d0*/  PRMT R25, R3, 0x3340, R0 ;  /* 0x0000334003197816 */ /* 0x000fe40000000000 */
[----:B------:R-:W-:Y:S02]  /*e14e0*/  SHF.R.U32.HI R9, RZ, 0x8, R22 ;  /* 0x00000008ff097819 */ /* 0x000fe40000011616 */
[----:B------:R-:W-:Y:S01]  /*e14f0*/  PRMT R24, R4, 0x3340, R0 ;  /* 0x0000334004187816 */ /* 0x000fe20000000000 */
[----:B------:R-:W3:Y:S01]  /*e1500*/  LDL.LU R22, [R1+0x5f4] ;  /* 0x0005f40001167983 */ /* 0x000ee20000300800 */
[----:B------:R-:W-:-:S03]  /*e1510*/  LOP3.LUT R3, R8, 0xffff, RZ, 0xc0, !PT ;  /* 0x0000ffff08037812 */ /* 0x000fc600078ec0ff */
[----:B------:R-:W3:Y:S01]  /*e1520*/  LDL.LU R42, [R1+0x224] ;  /* 0x00022400012a7983 */ /* 0x000ee20000300800 */
[----:B------:R-:W-:-:S03]  /*e1530*/  LOP3.LUT R8, R9, 0xffff, RZ, 0xc0, !PT ;  /* 0x0000ffff09087812 */ /* 0x000fc600078ec0ff */
[----:B------:R-:W3:Y:S01]  /*e1540*/  LDL.LU R23, [R1+0x5f8] ;  /* 0x0005f80001177983 */ /* 0x000ee20000300800 */
[----:B------:R-:W-:-:S03]  /*e1550*/  PRMT R3, R3, 0x3340, R0 ;  /* 0x0000334003037816 */ /* 0x000fc60000000000 */
[----:B------:R-:W-:Y:S01]  /*e1560*/  STL [R1+0x5768], R25 ;  /* 0x0057681901007387 */ /* 0x000fe20000100800 */
[----:B0-----:R-:W-:-:S03]  /*e1570*/  PRMT R2, R8, 0x3340, R0 ;  /* 0x0000334008027816 */ /* 0x001fc60000000000 */
[----:B------:R-:W-:Y:S04]  /*e1580*/  STL [R1+0x576c], R24 ;  /* 0x00576c1801007387 */ /* 0x000fe80000100800 */
[----:B------:R-:W3:Y:S04]  /*e1590*/  LDL.LU R41, [R1+0x22c] ;  /* 0x00022c0001297983 */ /* 0x000ee80000300800 */
[----:B------:R-:W3:Y:S04]  /*e15a0*/  LDL.LU R6, [R1+0x4c88] ;  /* 0x004c880001067983 */ /* 0x000ee80000300800 */
[----:B------:R-:W-:Y:S04]  /*e15b0*/  STL [R1+0x6c], R3 ;  /* 0x00006c0301007387 */ /* 0x000fe80000100800 */
[----:B------:R3:W-:Y:S01]  /*e15c0*/  STL [R1+0x5c], R2 ;  /* 0x00005c0201007387 */ /* 0x0007e20000100800 */
[----:B--2---:R-:W-:-:S02]  /*e15d0*/  LOP3.LUT R30, R30, 0xffff, RZ, 0xc0, !PT ;  /* 0x0000ffff1e1e7812 */ /* 0x004fc400078ec0ff */
[----:B----4-:R-:W-:Y:S02]  /*e15e0*/  LOP3.LUT R16, R36, 0xffff, RZ, 0xc0, !PT ;  /* 0x0000ffff24107812 */ /* 0x010fe400078ec0ff */
[--C-:B---3--:R-:W-:Y:S02]  /*e15f0*/  PRMT R2, R7, 0x4210, R30.reuse ;  /* 0x0000421007027816 */ /* 0x108fe4000000001e */
[----:B------:R-:W2:Y:S01]  /*e1600*/  LDL.LU R7, [R1+0x4c8c] ;  /* 0x004c8c0001077983 */ /* 0x000ea20000300800 */
[----:B------:R-:W-:Y:S02]  /*e1610*/  PRMT R30, R46, 0x5210, R30 ;  /* 0x000052102e1e7816 */ /* 0x000fe4000000001e */
[----:B------:R-:W-:Y:S01]  /*e1620*/  LOP3.LUT R17, R44, 0xffff, RZ, 0xc0, !PT ;  /* 0x0000ffff2c117812 */ /* 0x000fe200078ec0ff */
[----:B------:R0:W-:Y:S01]  /*e1630*/  STL [R1+0x78], R2 ;  /* 0x0000780201007387 */ /* 0x0001e20000100800 */
[----:B------:R-:W-:-:S03]  /*e1640*/  PRMT R20, R20, 0x4210, R16 ;  /* 0x0000421014147816 */ /* 0x000fc60000000010 */
[----:B------:R-:W-:Y:S01]  /*e1650*/  STL [R1+0x5770], R30 ;  /* 0x0057701e01007387 */ /* 0x000fe20000100800 */
[----:B------:R-:W-:-:S03]  /*e1660*/  PRMT R16, R49, 0x5210, R16 ;  /* 0x0000521031107816 */ /* 0x000fc60000000010 */
[----:B------:R-:W-:Y:S04]  /*e1670*/  STL [R1+0x5774], R20 ;  /* 0x0057741401007387 */ /* 0x000fe80000100800 */
[----:B------:R-:W-:Y:S01]  /*e1680*/  STL [R1+0x5778], R16 ;  /* 0x0057781001007387 */ /* 0x000fe20000100800 */
[----:B------:R-:W-:Y:S02]  /*e1690*/  PRMT R21, R21, 0x4210, R17 ;  /* 0x0000421015157816 */ /* 0x000fe40000000011 */
[----:B------:R-:W-:-:S03]  /*e16a0*/  LOP3.LUT R18, R19, 0xffff, RZ, 0xc0, !PT ;  /* 0x0000ffff13127812 */ /* 0x000fc600078ec0ff */
[----:B------:R-:W-:Y:S01]  /*e16b0*/  STL [R1+0x577c], R21 ;  /* 0x00577c1501007387 */ /* 0x000fe20000100800 */
[----:B------:R-:W-:-:S03]  /*e16c0*/  LOP3.LUT R19, R59, 0xffff, RZ, 0xc0, !PT ;  /* 0x0000ffff3b137812 */ /* 0x000fc600078ec0ff */
[----:B------:R-:W3:Y:S04]  /*e16d0*/  LDL.LU R46, [R1+0x2fc] ;  /* 0x0002fc00012e7983 */ /* 0x000ee80000300800 */
[----:B------:R-:W3:Y:S04]  /*e16e0*/  LDL.LU R44, [R1+0x320] ;  /* 0x00032000012c7983 */ /* 0x000ee80000300800 */
[----:B------:R-:W4:Y:S04]  /*e16f0*/  LDL.LU R49, [R1+0x1c8] ;  /* 0x0001c80001317983 */ /* 0x000f280000300800 */
[----:B------:R-:W4:Y:S01]  /*e1700*/  LDL.LU R59, [R1+0x4cb0] ;  /* 0x004cb000013b7983 */ /* 0x000f220000300800 */
[----:B------:R-:W-:-:S05]  /*e1710*/  PRMT R17, R45, 0x5210, R17 ;  /* 0x000052102d117816 */ /* 0x000fca0000000011 */
[----:B------:R-:W-:Y:S04]  /*e1720*/  STL [R1+0x5780], R17 ;  /* 0x0057801101007387 */ /* 0x000fe80000100800 */
[----:B------:R-:W4:Y:S01]  /*e1730*/  LDL.LU R45, [R1+0x4c90] ;  /* 0x004c9000012d7983 */ /* 0x000f220000300800 */
[----:B------:R-:W-:Y:S02]  /*e1740*/  PRMT R22, R22, 0x4210, R18 ;  /* 0x0000421016167816 */ /* 0x000fe40000000012 */
[----:B------:R-:W-:Y:S02]  /*e1750*/  SHF.R.U32.HI R8, RZ, 0x8, R39 ;  /* 0x00000008ff087819 */ /* 0x000fe40000011627 */
[----:B------:R-:W-:Y:S02]  /*e1760*/  SHF.R.U32.HI R4, RZ, 0x8, R35 ;  /* 0x00000008ff047819 */ /* 0x000fe40000011623 */
[----:B------:R-:W-:-:S02]  /*e1770*/  SHF.R.U32.HI R3, RZ, 0x8, R6 ;  /* 0x00000008ff037819 */ /* 0x000fc40000011606 */
[----:B------:R-:W-:Y:S02]  /*e1780*/  PRMT R18, R42, 0x5210, R18 ;  /* 0x000052102a127816 */ /* 0x000fe40000000012 */
[--C-:B------:R-:W-:Y:S02]  /*e1790*/  PRMT R23, R23, 0x4210, R19.reuse ;  /* 0x0000421017177816 */ /* 0x100fe40000000013 */
[----:B------:R-:W-:Y:S02]  /*e17a0*/  LOP3.LUT R3, R3, 0xffff, RZ, 0xc0, !PT ;  /* 0x0000ffff03037812 */ /* 0x000fe400078ec0ff */
[----:B------:R-:W-:Y:S01]  /*e17b0*/  PRMT R19, R41, 0x5210, R19 ;  /* 0x0000521029137816 */ /* 0x000fe20000000013 */
[----:B------:R-:W-:Y:S01]  /*e17c0*/  STL [R1+0x5784], R22 ;  /* 0x0057841601007387 */ /* 0x000fe20000100800 */
[----:B------:R-:W-:Y:S02]  /*e17d0*/  LOP3.LUT R8, R8, 0xffff, RZ, 0xc0, !PT ;  /* 0x0000ffff08087812 */ /* 0x000fe400078ec0ff */
[----:B------:R-:W-:Y:S01]  /*e17e0*/  LOP3.LUT R4, R4, 0xffff, RZ, 0xc0, !PT ;  /* 0x0000ffff04047812 */ /* 0x000fe200078ec0ff */
[----:B------:R-:W-:Y:S01]  /*e17f0*/  STL [R1+0x5788], R18 ;  /* 0x0057881201007387 */ /* 0x000fe20000100800 */
[----:B------:R-:W-:-:S02]  /*e1800*/  SHF.R.U32.HI R9, RZ, 0x8, R31 ;  /* 0x00000008ff097819 */ /* 0x000fc4000001161f */
[----:B------:R-:W-:Y:S01]  /*e1810*/  PRMT R6, R3, 0x3340, R0 ;  /* 0x0000334003067816 */ /* 0x000fe20000000000 */
[----:B------:R-:W-:Y:S01]  /*e1820*/  STL [R1+0x578c], R23 ;  /* 0x00578c1701007387 */ /* 0x000fe20000100800 */
[----:B------:R-:W-:Y:S02]  /*e1830*/  PRMT R3, R8, 0x3340, R4 ;  /* 0x0000334008037816 */ /* 0x000fe40000000004 */
[----:B------:R-:W-:Y:S01]  /*e1840*/  LOP3.LUT R9, R9, 0xffff, RZ, 0xc0, !PT ;  /* 0x0000ffff09097812 */ /* 0x000fe200078ec0ff */
[----:B------:R-:W-:Y:S04]  /*e1850*/  STL [R1+0x5790], R19 ;  /* 0x0057901301007387 */ /* 0x000fe80000100800 */
[----:B------:R-:W4:Y:S01]  /*e1860*/  LDL.LU R42, [R1+0x304] ;  /* 0x00030400012a7983 */ /* 0x000f220000300800 */
[----:B0-----:R-:W-:-:S03]  /*e1870*/  PRMT R2, R9, 0x3340, R0 ;  /* 0x0000334009027816 */ /* 0x001fc60000000000 */
[----:B------:R-:W4:Y:S04]  /*e1880*/  LDL.LU R41, [R1+0x324] ;  /* 0x0003240001297983 */ /* 0x000f280000300800 */
[----:B------:R0:W-:Y:S04]  /*e1890*/  STL [R1+0x2c], R6 ;  /* 0x00002c0601007387 */ /* 0x0001e80000100800 */
[----:B0-----:R-:W4:Y:S04]  /*e18a0*/  LDL.LU R6, [R1+0x4c94] ;  /* 0x004c940001067983 */ /* 0x001f280000300800 */
[----:B------:R0:W-:Y:S01]  /*e18b0*/  STL [R1+0x314], R3 ;  /* 0x0003140301007387 */ /* 0x0001e20000100800 */
[----:B------:R-:W-:-:S02]  /*e18c0*/  SHF.R.U32.HI R39, RZ, 0x8, R43 ;  /* 0x00000008ff277819 */ /* 0x000fc4000001162b */
[----:B--2---:R-:W-:Y:S02]  /*e18d0*/  SHF.R.U32.HI R10, RZ, 0x8, R7 ;  /* 0x00000008ff0a7819 */ /* 0x004fe40000011607 */
[----:B------:R-:W2:Y:S02]  /*e18e0*/  LDL.LU R7, [R1+0x4cb8] ;  /* 0x004cb80001077983 */ /* 0x000ea40000300800 */
[----:B------:R-:W-:-:S04]  /*e18f0*/  LOP3.LUT R10, R10, 0xffff, RZ, 0xc0, !PT ;  /* 0x0000ffff0a0a7812 */ /* 0x000fc800078ec0ff */
[----:B0-----:R-:W-:Y:S01]  /*e1900*/  PRMT R3, R10, 0x3340, R0 ;  /* 0x000033400a037816 */ /* 0x001fe20000000000 */
[----:B------:R3:W-:Y:S04]  /*e1910*/  STL [R1+0x1c], R2 ;  /* 0x00001c0201007387 */ /* 0x0007e80000100800 */
[----:B------:R4:W-:Y:S01]  /*e1920*/  STL [R1+0xc], R3 ;  /* 0x00000c0301007387 */ /* 0x0009e20000100800 */
[----:B---3--:R-:W-:Y:S02]  /*e1930*/  PRMT R2, R44, 0x5410, R46 ;  /* 0x000054102c027816 */ /* 0x008fe4000000002e */
[----:B----4-:R-:W-:-:S03]  /*e1940*/  SHF.R.U32.HI R3, RZ, 0x8, R59 ;  /* 0x00000008ff037819 */ /* 0x010fc6000001163b */
[----:B------:R0:W-:Y:S01]  /*e1950*/  STL [R1+0x308], R2 ;  /* 0x0003080201007387 */ /* 0x0001e20000100800 */
[----:B------:R-:W-:Y:S02]  /*e1960*/  SHF.R.U32.HI R4, RZ, 0x8, R49 ;  /* 0x00000008ff047819 */ /* 0x000fe40000011631 */
[----:B------:R-:W-:Y:S01]  /*e1970*/  LOP3.LUT R43, R3, 0xffff, RZ, 0xc0, !PT ;  /* 0x0000ffff032b7812 */ /* 0x000fe200078ec0ff */
[----:B------:R-:W3:Y:S04]  /*e1980*/  LDL.LU R46, [R1+0x300] ;  /* 0x00030000012e7983 */ /* 0x000ee80000300800 */
[----:B------:R-:W3:Y:S01]  /*e1990*/  LDL.LU R44, [R1+0x5f0] ;  /* 0x0005f000012c7983 */ /* 0x000ee20000300800 */
[----:B------:R-:W-:-:S03]  /*e19a0*/  PRMT R43, R43, 0x3340, R0 ;  /* 0x000033402b2b7816 */ /* 0x000fc60000000000 */
[----:B------:R-:W4:Y:S04]  /*e19b0*/  LDL.LU R49, [R1+0x2f0] ;  /* 0x0002f00001317983 */ /* 0x000f280000300800 */
[----:B------:R-:W4:Y:S01]  /*e19c0*/  LDL.LU R59, [R1+0x5d8] ;  /* 0x0005d800013b7983 */ /* 0x000f220000300800 */
[----:B------:R-:W-:-:S03]  /*e19d0*/  SHF.R.U32.HI R35, RZ, 0x8, R45 ;  /* 0x00000008ff237819 */ /* 0x000fc6000001162d */
[----:B------:R-:W-:Y:S04]  /*e19e0*/  STL [R1+0x5794], R43 ;  /* 0x0057942b01007387 */ /* 0x000fe80000100800 */
[----:B------:R-:W4:Y:S01]  /*e19f0*/  LDL.LU R45, [R1+0x4c98] ;  /* 0x004c9800012d7983 */ /* 0x000f220000300800 */
[----:B------:R-:W-:Y:S02]  /*e1a00*/  SHF.R.U32.HI R8, RZ, 0x8, R50 ;  /* 0x00000008ff087819 */ /* 0x000fe40000011632 */
[----:B------:R-:W-:Y:S01]  /*e1a10*/  LOP3.LUT R4, R4, 0xffff, RZ, 0xc0, !PT ;  /* 0x0000ffff04047812 */ /* 0x000fe200078ec0ff */
[----:B------:R-:W4:Y:S01]  /*e1a20*/  LDL.LU R50, [R1+0x4cd0] ;  /* 0x004cd00001327983 */ /* 0x000f220000300800 */
[----:B------:R-:W-:Y:S02]  /*e1a30*/  LOP3.LUT R3, R8, 0xffff, RZ, 0xc0, !PT ;  /* 0x0000ffff08037812 */ /* 0x000fe400078ec0ff */
[----:B------:R-:W-:-:S02]  /*e1a40*/  LOP3.LUT R39, R39, 0xffff, RZ, 0xc0, !PT ;  /* 0x0000ffff27277812 */ /* 0x000fc400078ec0ff */
[----:B------:R-:W-:Y:S02]  /*e1a50*/  LOP3.LUT R35, R35, 0xffff, RZ, 0xc0, !PT ;  /* 0x0000ffff23237812 */ /* 0x000fe400078ec0ff */
[----:B0-----:R-:W-:Y:S02]  /*e1a60*/  PRMT R2, R4, 0x3340, R3 ;  /* 0x0000334004027816 */ /* 0x001fe40000000003 */
[--C-:B------:R-:W-:Y:S02]  /*e1a70*/  PRMT R39, R39, 0x3340, R0.reuse ;  /* 0x0000334027277816 */ /* 0x100fe40000000000 */
[----:B------:R-:W-:Y:S01]  /*e1a80*/  PRMT R35, R35, 0x3340, R0 ;  /* 0x0000334023237816 */ /* 0x000fe20000000000 */
[----:B------:R0:W-:Y:S01]  /*e1a90*/  STL [R1+0x320], R2 ;  /* 0x0003200201007387 */ /* 0x0001e20000100800 */
[----:B------:R-:W-:Y:S02]  /*e1aa0*/  SHF.R.U32.HI R4, RZ, 0x8, R48 ;  /* 0x00000008ff047819 */ /* 0x000fe40000011630 */
[----:B------:R-:W-:Y:S01]  /*e1ab0*/  SHF.R.U32.HI R3, RZ, 0x8, R47 ;  /* 0x00000008ff037819 */ /* 0x000fe2000001162f */
[----:B------:R-:W-:Y:S01]  /*e1ac0*/  STL [R1+0x5798], R39 ;  /* 0x0057982701007387 */ /* 0x000fe20000100800 */
[----:B------:R-:W-:-:S02]  /*e1ad0*/  SHF.R.U32.HI R31, RZ, 0x8, R40 ;  /* 0x00000008ff1f7819 */ /* 0x000fc40000011628 */
[----:B0-----:R-:W-:Y:S01]  /*e1ae0*/  PRMT R2, R41, 0x5410, R42 ;  /* 0x0000541029027816 */ /* 0x001fe2000000002a */
[----:B------:R-:W-:Y:S01]  /*e1af0*/  STL [R1+0x579c], R35 ;  /* 0x00579c2301007387 */ /* 0x000fe20000100800 */
[----:B------:R-:W-:Y:S02]  /*e1b00*/  LOP3.LUT R4, R4, 0xffff, RZ, 0xc0, !PT ;  /* 0x0000ffff04047812 */ /* 0x000fe400078ec0ff */
[----:B------:R-:W-:Y:S01]  /*e1b10*/  LOP3.LUT R3, R3, 0xffff, RZ, 0xc0, !PT ;  /* 0x0000ffff03037812 */ /* 0x000fe200078ec0ff */
[----:B------:R-:W4:Y:S01]  /*e1b20*/  LDL.LU R48, [R1+0x57dc] ;  /* 0x0057dc0001307983 */ /* 0x000f220000300800 */
[----:B------:R-:W-:-:S03]  /*e1b30*/  LOP3.LUT R31, R31, 0xffff, RZ, 0xc0, !PT ;  /* 0x0000ffff1f1f7812 */ /* 0x000fc600078ec0ff */
[----:B------:R0:W-:Y:S01]  /*e1b40*/  STL [R1+0x304], R2 ;  /* 0x0003040201007387 */ /* 0x0001e20000100800 */
[----:B------:R-:W-:-:S03]  /*e1b50*/  SHF.R.U32.HI R15, RZ, 0x8, R6 ;  /* 0x00000008ff0f7819 */ /* 0x000fc60000011606 */
[----:B------:R-:W4:Y:S01]  /*e1b60*/  LDL.LU R47, [R1+0x57d8] ;  /* 0x0057d800012f7983 */ /* 0x000f220000300800 */
[----:B------:R-:W-:-:S03]  /*e1b70*/  LOP3.LUT R15, R15, 0xffff, RZ, 0xc0, !PT ;  /* 0x0000ffff0f0f7812 */ /* 0x000fc600078ec0ff */
[----:B------:R-:W4:Y:S01]  /*e1b80*/  LDL.LU R40, [R1+0x57d4] ;  /* 0x0057d40001287983 */ /* 0x000f220000300800 */
[----:B0-----:R-:W-:-:S03]  /*e1b90*/  PRMT R2, R4, 0x3340, R3 ;  /* 0x0000334004027816 */ /* 0x001fc60000000003 */
[----:B------:R-:W4:Y:S01]  /*e1ba0*/  LDL.LU R6, [R1+0x2030] ;  /* 0x0020300001067983 */ /* 0x000f220000300800 */
[--C-:B------:R-:W-:Y:S02]  /*e1bb0*/  PRMT R31, R31, 0x3340, R0.reuse ;  /* 0x000033401f1f7816 */ /* 0x100fe40000000000 */
[--C-:B------:R-:W-:Y:S02]  /*e1bc0*/  PRMT R15, R15, 0x3340, R0.reuse ;  /* 0x000033400f0f7816 */ /* 0x100fe40000000000 */
[----:B--2---:R-:W-:Y:S02]  /*e1bd0*/  SHF.R.U32.HI R14, RZ, 0x8, R7 ;  /* 0x00000008ff0e7819 */ /* 0x004fe40000011607 */
[----:B------:R-:W2:Y:S02]  /*e1be0*/  LDL.LU R7, [R1+0x562c] ;  /* 0x00562c0001077983 */ /* 0x000ea40000300800 */
[----:B------:R-:W-:Y:S02]  /*e1bf0*/  LOP3.LUT R14, R14, 0xffff, RZ, 0xc0, !PT ;  /* 0x0000ffff0e0e7812 */ /* 0x000fe400078ec0ff */
[----:B------:R4:W-:Y:S02]  /*e1c00*/  STL [R1+0x324], R2 ;  /* 0x0003240201007387 */ /* 0x0009e40000100800 */
[----:B------:R-:W-:-:S02]  /*e1c10*/  PRMT R14, R14, 0x3340, R0 ;  /* 0x000033400e0e7816 */ /* 0x000fc40000000000 */
[----:B------:R-:W-:Y:S04]  /*e1c20*/  STL [R1+0x57a0], R31 ;  /* 0x0057a01f01007387 */ /* 0x000fe80000100800 */
[----:B------:R-:W-:Y:S04]  /*e1c30*/  STL [R1+0x57a4], R15 ;  /* 0x0057a40f01007387 */ /* 0x000fe80000100800 */
[----:B------:R-:W-:Y:S01]  /*e1c40*/  STL [R1+0x57a8], R14 ;  /* 0x0057a80e01007387 */ /* 0x000fe20000100800 */
[----:B---3--:R-:W-:Y:S02]  /*e1c50*/  PRMT R3, R44, 0x5410, R46 ;  /* 0x000054102c037816 */ /* 0x008fe4000000002e */
[----:B----4-:R-:W-:-:S03]  /*e1c60*/  PRMT R2, R59, 0x5410, R49 ;  /* 0x000054103b027816 */ /* 0x010fc60000000031 */
[----:B------:R0:W-:Y:S04]  /*e1c70*/  STL [R1+0x2fc], R3 ;  /* 0x0002fc0301007387 */ /* 0x0001e80000100800 */
[----:B------:R1:W-:Y:S01]  /*e1c80*/  STL [R1+0x300], R2 ;  /* 0x0003000201007387 */ /* 0x0003e20000100800 */
[----:B------:R-:W-:-:S03]  /*e1c90*/  SHF.R.U32.HI R12, RZ, 0x8, R45 ;  /* 0x00000008ff0c7819 */ /* 0x000fc6000001162d */
[----:B------:R-:W3:Y:S04]  /*e1ca0*/  LDL.LU R59, [R1+0x2f8] ;  /* 0x0002f800013b7983 */ /* 0x000ee80000300800 */
[----:B------:R-:W3:Y:S01]  /*e1cb0*/  LDL.LU R45, [R1+0x5e8] ;  /* 0x0005e800012d7983 */ /* 0x000ee20000300800 */
[----:B------:R-:W-:Y:S02]  /*e1cc0*/  SHF.R.U32.HI R4, RZ, 0x8, R57 ;  /* 0x00000008ff047819 */ /* 0x000fe40000011639 */
[----:B0-----:R-:W-:Y:S02]  /*e1cd0*/  SHF.R.U32.HI R3, RZ, 0x8, R53 ;  /* 0x00000008ff037819 */ /* 0x001fe40000011635 */
[----:B------:R-:W-:Y:S02]  /*e1ce0*/  SHF.R.U32.HI R13, RZ, 0x8, R51 ;  /* 0x00000008ff0d7819 */ /* 0x000fe40000011633 */
[----:B------:R-:W-:-:S02]  /*e1cf0*/  LOP3.LUT R4, R4, 0xffff, RZ, 0xc0, !PT ;  /* 0x0000ffff04047812 */ /* 0x000fc400078ec0ff */
[----:B------:R-:W-:Y:S02]  /*e1d00*/  LOP3.LUT R3, R3, 0xffff, RZ, 0xc0, !PT ;  /* 0x0000ffff03037812 */ /* 0x000fe400078ec0ff */
[----:B------:R-:W-:Y:S02]  /*e1d10*/  LOP3.LUT R13, R13, 0xffff, RZ, 0xc0, !PT ;  /* 0x0000ffff0d0d7812 */ /* 0x000fe400078ec0ff */
[----:B------:R-:W-:Y:S02]  /*e1d20*/  SHF.R.U32.HI R11, RZ, 0x8, R50 ;  /* 0x00000008ff0b7819 */ /* 0x000fe40000011632 */
[----:B-1----:R-:W-:Y:S02]  /*e1d30*/  PRMT R2, R4, 0x3340, R3 ;  /* 0x0000334004027816 */ /* 0x002fe40000000003 */
[----:B------:R-:W-:Y:S02]  /*e1d40*/  LOP3.LUT R12, R12, 0xffff, RZ, 0xc0, !PT ;  /* 0x0000ffff0c0c7812 */ /* 0x000fe400078ec0ff */
[----:B------:R-:W-:-:S02]  /*e1d50*/  PRMT R13, R13, 0x3340, R0 ;  /* 0x000033400d0d7816 */ /* 0x000fc40000000000 */
[----:B------:R-:W-:Y:S02]  /*e1d60*/  LOP3.LUT R11, R11, 0xffff, RZ, 0xc0, !PT ;  /* 0x0000ffff0b0b7812 */ /* 0x000fe400078ec0ff */
[----:B------:R-:W-:Y:S01]  /*e1d70*/  SHF.R.U32.HI R4, RZ, 0x8, R48 ;  /* 0x00000008ff047819 */ /* 0x000fe20000011630 */
[----:B------:R-:W-:Y:S01]  /*e1d80*/  STL [R1+0x57ac], R13 ;  /* 0x0057ac0d01007387 */ /* 0x000fe20000100800 */
[----:B------:R-:W-:Y:S02]  /*e1d90*/  PRMT R12, R12, 0x3340, R0 ;  /* 0x000033400c0c7816 */ /* 0x000fe40000000000 */
[----:B------:R-:W-:Y:S02]  /*e1da0*/  LOP3.LUT R4, R4, 0xffff, RZ, 0xc0, !PT ;  /* 0x0000ffff04047812 */ /* 0x000fe400078ec0ff */
[----:B------:R-:W-:Y:S02]  /*e1db0*/  SHF.R.U32.HI R3, RZ, 0x8, R47 ;  /* 0x00000008ff037819 */ /* 0x000fe4000001162f */
[----:B------:R-:W-:-:S02]  /*e1dc0*/  SHF.R.U32.HI R10, RZ, 0x8, R40 ;  /* 0x00000008ff0a7819 */ /* 0x000fc40000011628 */
[----:B------:R-:W-:Y:S02]  /*e1dd0*/  LOP3.LUT R3, R3, 0xffff, RZ, 0xc0, !PT ;  /* 0x0000ffff03037812 */ /* 0x000fe400078ec0ff */
[----:B------:R-:W-:Y:S02]  /*e1de0*/  SHF.R.U32.HI R9, RZ, 0x8, R6 ;  /* 0x00000008ff097819 */ /* 0x000fe40000011606 */
[----:B------:R-:W-:Y:S01]  /*e1df0*/  LOP3.LUT R10, R10, 0xffff, RZ, 0xc0, !PT ;  /* 0x0000ffff0a0a7812 */ /* 0x000fe200078ec0ff */
[----:B------:R0:W-:Y:S01]  /*e1e00*/  STL [R1+0x328], R2 ;  /* 0x0003280201007387 */ /* 0x0001e20000100800 */
[--C-:B------:R-:W-:Y:S02]  /*e1e10*/  PRMT R11, R11, 0x3340, R0.reuse ;  /* 0x000033400b0b7816 */ /* 0x100fe40000000000 */
[----:B------:R-:W-:Y:S02]  /*e1e20*/  LOP3.LUT R9, R9, 0xffff, RZ, 0xc0, !PT ;  /* 0x0000ffff09097812 */ /* 0x000fe400078ec0ff */
[--C-:B------:R-:W-:Y:S01]  /*e1e30*/  PRMT R10, R10, 0x3340, R0.reuse ;  /* 0x000033400a0a7816 */ /* 0x100fe20000000000 */
[----:B------:R-:W-:Y:S01]  /*e1e40*/  STL [R1+0x57b0], R12 ;  /* 0x0057b00c01007387 */ /* 0x000fe20000100800 */
[----:B------:R-:W-:-:S02]  /*e1e50*/  PRMT R9, R9, 0x3340, R0 ;  /* 0x0000334009097816 */ /* 0x000fc40000000000 */
[----:B0-----:R-:W-:Y:S01]  /*e1e60*/  PRMT R2, R4, 0x3340, R3 ;  /* 0x0000334004027816 */ /* 0x001fe20000000003 */
[----:B------:R-:W-:Y:S04]  /*e1e70*/  STL [R1+0x57b4], R11 ;  /* 0x0057b40b01007387 */ /* 0x000fe80000100800 */
[----:B------:R-:W-:Y:S04]  /*e1e80*/  STL [R1+0x57b8], R10 ;  /* 0x0057b80a01007387 */ /* 0x000fe80000100800 */
[----:B------:R3:W-:Y:S04]  /*e1e90*/  STL [R1+0x32c], R2 ;  /* 0x00032c0201007387 */ /* 0x0007e80000100800 */
[----:B------:R-:W-:Y:S01]  /*e1ea0*/  STL [R1+0x57bc], R9 ;  /* 0x0057bc0901007387 */ /* 0x000fe20000100800 */
[----:B--2---:R-:W-:-:S04]  /*e1eb0*/  SHF.R.U32.HI R8, RZ, 0x8, R7 ;  /* 0x00000008ff087819 */ /* 0x004fc80000011607 */
[----:B------:R-:W-:-:S04]  /*e1ec0*/  LOP3.LUT R8, R8, 0xffff, RZ, 0xc0, !PT ;  /* 0x0000ffff08087812 */ /* 0x000fc800078ec0ff */
[----:B------:R-:W-:-:S05]  /*e1ed0*/  PRMT R8, R8, 0x3340, R0 ;  /* 0x0000334008087816 */ /* 0x000fca0000000000 */
[----:B------:R-:W-:Y:S04]  /*e1ee0*/  STL [R1+0x57c0], R8 ;  /* 0x0057c00801007387 */ /* 0x000fe80000100800 */
[----:B------:R-:W2:Y:S01]  /*e1ef0*/  LDL.LU R28, [R1+0x57c] ;  /* 0x00057c00011c7983 */ /* 0x000ea20000300800 */
[----:B---3--:R-:W-:-:S05]  /*e1f00*/  PRMT R2, R45, 0x5410, R59 ;  /* 0x000054102d027816 */ /* 0x008fca000000003b */
[----:B------:R0:W-:Y:S04]  /*e1f10*/  STL [R1+0x2f8], R2 ;  /* 0x0002f80201007387 */ /* 0x0001e80000100800 */
        /* <DEDUP_REMOVED lines=31> */
[----:B------:R-:W-:-:S03]  /*e2110*/  SHF.R.U32.HI R4, RZ, 0x8, R5 ;  /* 0x00000008ff047819 */ /* 0x000fc60000011605 */
[----:B------:R-:W4:Y:S01]  /*e2120*/  LDL.LU R5, [R1+0x2b8] ;  /* 0x0002b80001057983 */ /* 0x000f220000300800 */
[----:B------:R-:W-:-:S03]  /*e2130*/  LOP3.LUT R4, R4, 0xffff, RZ, 0xc0, !PT ;  /* 0x0000ffff04047812 */ /* 0x000fc600078ec0ff */
[----:B------:R-:W4:Y:S01]  /*e2140*/  LDL.LU R45, [R1+0x540] ;  /* 0x00054000012d7983 */ /* 0x000f220000300800 */
[----:B--2---:R-:W-:-:S04]  /*e2150*/  SHF.R.U32.HI R3, RZ, 0x8, R28 ;  /* 0x00000008ff037819 */ /* 0x004fc8000001161c */
[----:B------:R-:W-:-:S04]  /*e2160*/  LOP3.LUT R3, R3, 0xffff, RZ, 0xc0, !PT ;  /* 0x0000ffff03037812 */ /* 0x000fc800078ec0ff */
[----:B------:R-:W-:Y:S02]  /*e2170*/  PRMT R3, R4, 0x3340, R3 ;  /* 0x0000334004037816 */ /* 0x000fe40000000003 */
[----:B---3--:R-:W-:-:S04]  /*e2180*/  SHF.R.U32.HI R10, RZ, 0x8, R27 ;  /* 0x00000008ff0a7819 */ /* 0x008fc8000001161b */
[----:B------:R-:W-:Y:S02]  /*e2190*/  LOP3.LUT R10, R10, 0xffff, RZ, 0xc0, !PT ;  /* 0x0000ffff0a0a7812 */ /* 0x000fe400078ec0ff */
[----:B----4-:R-:W-:Y:S02]  /*e21a0*/  SHF.R.U32.HI R9, RZ, 0x8, R26 ;  /* 0x00000008ff097819 */ /* 0x010fe4000001161a */
[----:B------:R-:W-:Y:S02]  /*e21b0*/  PRMT R4, R10, 0x3340, R0 ;  /* 0x000033400a047816 */ /* 0x000fe40000000000 */
[----:B------:R-:W-:Y:S02]  /*e21c0*/  LOP3.LUT R9, R9, 0xffff, RZ, 0xc0, !PT ;  /* 0x0000ffff09097812 */ /* 0x000fe400078ec0ff */
[----:B------:R-:W-:Y:S01]  /*e21d0*/  SHF.R.U32.HI R8, RZ, 0x8, R52 ;  /* 0x00000008ff087819 */ /* 0x000fe20000011634 */
[----:B------:R-:W-:Y:S04]  /*e21e0*/  STL [R1+0x57c4], R4 ;  /* 0x0057c40401007387 */ /* 0x000fe80000100800 */
[----:B------:R0:W-:Y:S01]  /*e21f0*/  STL [R1+0x330], R3 ;  /* 0x0003300301007387 */ /* 0x0001e20000100800 */
[----:B------:R-:W-:-:S02]  /*e2200*/  LOP3.LUT R8, R8, 0xffff, RZ, 0xc0, !PT ;  /* 0x0000ffff08087812 */ /* 0x000fc400078ec0ff */
[----:B0-----:R-:W-:-:S05]  /*e2210*/  PRMT R3, R9, 0x3340, R0 ;  /* 0x0000334009037816 */ /* 0x001fca0000000000 */
[----:B------:R0:W-:Y:S04]  /*e2220*/  STL [R1+0x57c8], R3 ;  /* 0x0057c80301007387 */ /* 0x0001e80000100800 */
[----:B------:R1:W-:Y:S01]  /*e2230*/  STL [R1+0x57cc], R0 ;  /* 0x0057cc0001007387 */ /* 0x0003e20000100800 */
[----:B0-----:R-:W-:Y:S02]  /*e2240*/  PRMT R3, R8, 0x3340, R0 ;  /* 0x0000334008037816 */ /* 0x001fe40000000000 */
[----:B-1----:R-:W-:-:S03]  /*e2250*/  PRMT R0, R33, 0x5410, R34 ;  /* 0x0000541021007816 */ /* 0x002fc60000000022 */
[----:B------:R0:W-:Y:S01]  /*e2260*/  STL [R1+0x13c], R3 ;  /* 0x00013c0301007387 */ /* 0x0001e20000100800 */
[----:B------:R-:W-:-:S03]  /*e2270*/  PRMT R4, R55, 0x5410, R56 ;  /* 0x0000541037047816 */ /* 0x000fc60000000038 */
[----:B------:R1:W-:Y:S01]  /*e2280*/  STL [R1+0x2f0], R0 ;  /* 0x0002f00001007387 */ /* 0x0003e20000100800 */
[----:B0-----:R-:W-:Y:S02]  /*e2290*/  PRMT R3, R54, 0x5410, R32 ;  /* 0x0000541036037816 */ /* 0x001fe40000000020 */
[----:B-1----:R-:W-:-:S03]  /*e22a0*/  PRMT R0, R38, 0x5410, R58 ;  /* 0x0000541026007816 */ /* 0x002fc6000000003a */
[----:B------:R0:W-:Y:S04]  /*e22b0*/  STL [R1+0x2ec], R3 ;  /* 0x0002ec0301007387 */ /* 0x0001e80000100800 */
[----:B------:R-:W-:Y:S01]  /*e22c0*/  STL [R1+0x2e8], R4 ;  /* 0x0002e80401007387 */ /* 0x000fe20000100800 */
[----:B0-----:R-:W-:-:S03]  /*e22d0*/  PRMT R3, R2, 0x5410, R60 ;  /* 0x0000541002037816 */ /* 0x001fc6000000003c */
[----:B------:R0:W-:Y:S01]  /*e22e0*/  STL [R1+0x2e4], R0 ;  /* 0x0002e40001007387 */ /* 0x0001e20000100800 */
[----:B------:R-:W-:-:S03]  /*e22f0*/  PRMT R2, R37, 0x5410, R61 ;  /* 0x0000541025027816 */ /* 0x000fc6000000003d */
[----:B------:R1:W-:Y:S01]  /*e2300*/  STL [R1+0x2dc], R3 ;  /* 0x0002dc0301007387 */ /* 0x0003e20000100800 */
[----:B0-----:R-:W-:-:S03]  /*e2310*/  PRMT R0, R42, 0x5410, R36 ;  /* 0x000054102a007816 */ /* 0x001fc60000000024 */
[----:B------:R0:W-:Y:S01]  /*e2320*/  STL [R1+0x2e0], R2 ;  /* 0x0002e00201007387 */ /* 0x0001e20000100800 */
[----:B-1----:R-:W-:-:S03]  /*e2330*/  PRMT R3, R46, 0x5410, R41 ;  /* 0x000054102e037816 */ /* 0x002fc60000000029 */
[----:B------:R1:W-:Y:S04]  /*e2340*/  STL [R1+0x2d8], R0 ;  /* 0x0002d80001007387 */ /* 0x0003e80000100800 */
[----:B------:R2:W-:Y:S01]  /*e2350*/  STL [R1+0x2d4], R3 ;  /* 0x0002d40301007387 */ /* 0x0005e20000100800 */
[----:B0-----:R-:W-:Y:S02]  /*e2360*/  PRMT R2, R49, 0x5410, R44 ;  /* 0x0000541031027816 */ /* 0x001fe4000000002c */
[----:B-1----:R-:W-:-:S03]  /*e2370*/  PRMT R0, R48, 0x5410, R40 ;  /* 0x0000541030007816 */ /* 0x002fc60000000028 */
[----:B------:R0:W-:Y:S01]  /*e2380*/  STL [R1+0x2d0], R2 ;  /* 0x0002d00201007387 */ /* 0x0001e20000100800 */
[----:B--2---:R-:W-:-:S03]  /*e2390*/  PRMT R3, R57, 0x5410, R51 ;  /* 0x0000541039037816 */ /* 0x004fc60000000033 */
[----:B------:R1:W-:Y:S04]  /*e23a0*/  STL [R1+0x2cc], R0 ;  /* 0x0002cc0001007387 */ /* 0x0003e80000100800 */
[----:B------:R2:W-:Y:S01]  /*e23b0*/  STL [R1+0x2c8], R3 ;  /* 0x0002c80301007387 */ /* 0x0005e20000100800 */
[----:B0-----:R-:W-:Y:S02]  /*e23c0*/  PRMT R2, R47, 0x5410, R53 ;  /* 0x000054102f027816 */ /* 0x001fe40000000035 */
[----:B-1----:R-:W-:-:S03]  /*e23d0*/  PRMT R0, R6, 0x5410, R50 ;  /* 0x0000541006007816 */ /* 0x002fc60000000032 */
[----:B------:R-:W-:Y:S01]  /*e23e0*/  STL [R1+0x2c4], R2 ;  /* 0x0002c40201007387 */ /* 0x000fe20000100800 */
[----:B--2---:R-:W-:-:S03]  /*e23f0*/  PRMT R3, R59, 0x5410, R7 ;  /* 0x000054103b037816 */ /* 0x004fc60000000007 */
[----:B------:R0:W-:Y:S04]  /*e2400*/  STL [R1+0x2c0], R0 ;  /* 0x0002c00001007387 */ /* 0x0001e80000100800 */
[----:B0-----:R-:W2:Y:S04]  /*e2410*/  LDL.LU R0, [R1+0x548] ;  /* 0x0005480001007983 */ /* 0x001ea80000300800 */
[----:B------:R0:W-:Y:S04]  /*e2420*/  STL [R1+0x2bc], R3 ;  /* 0x0002bc0301007387 */ /* 0x0001e80000100800 */
[----:B0-----:R-:W3:Y:S01]  /*e2430*/  LDL.LU R3, [R1+0x2b0] ;  /* 0x0002b00001037983 */ /* 0x001ee20000300800 */
[----:B------:R-:W-:-:S05]  /*e2440*/  PRMT R2, R45, 0x5410, R5 ;  /* 0x000054102d027816 */ /* 0x000fca0000000005 */
        /* <DEDUP_REMOVED lines=62> */
[----:B--2---:R-:W-:-:S03]  /*e2830*/  PRMT R0, R0, 0x5410, R3 ;  /* 0x0000541000007816 */ /* 0x004fc60000000003 */
[----:B------:R-:W2:Y:S04]  /*e2840*/  LDL.LU R3, [R1+0x57d0] ;  /* 0x0057d00001037983 */ /* 0x000ea80000300800 */
[----:B------:R0:W-:Y:S01]  /*e2850*/  STL [R1+0x2b4], R0 ;  /* 0x0002b40001007387 */ /* 0x0001e20000100800 */
[----:B----4-:R-:W-:-:S03]  /*e2860*/  PRMT R9, R9, 0x5410, R8 ;  /* 0x0000541009097816 */ /* 0x010fc60000000008 */
[----:B0-----:R-:W4:Y:S01]  /*e2870*/  LDL.LU R0, [R1+0x57cc] ;  /* 0x0057cc0001007983 */ /* 0x001f220000300800 */
[----:B---3--:R-:W-:Y:S02]  /*e2880*/  PRMT R10, R11, 0x5410, R10 ;  /* 0x000054100b0a7816 */ /* 0x008fe4000000000a */
[----:B------:R-:W-:Y:S02]  /*e2890*/  PRMT R8, R13, 0x5410, R12 ;  /* 0x000054100d087816 */ /* 0x000fe4000000000c */
[----:B--2---:R-:W-:Y:S02]  /*e28a0*/  PRMT R4, R4, 0x5410, R3 ;  /* 0x0000541004047816 */ /* 0x004fe40000000003 */
[----:B------:R-:W2:Y:S04]  /*e28b0*/  LDL.LU R3, [R1+0x57c8] ;  /* 0x0057c80001037983 */ /* 0x000ea80000300800 */
[----:B------:R0:W-:Y:S04]  /*e28c0*/  STL [R1+0x2b0], R4 ;  /* 0x0002b00401007387 */ /* 0x0001e80000100800 */
[----:B0-----:R-:W3:Y:S04]  /*e28d0*/  LDL.LU R4, [R1+0x57c4] ;  /* 0x0057c40001047983 */ /* 0x001ee80000300800 */
[----:B------:R0:W-:Y:S04]  /*e28e0*/  STL [R1+0x2ac], R9 ;  /* 0x0002ac0901007387 */ /* 0x0001e80000100800 */
[----:B------:R1:W-:Y:S04]  /*e28f0*/  STL [R1+0x2a8], R10 ;  /* 0x0002a80a01007387 */ /* 0x0003e80000100800 */
[----:B------:R4:W-:Y:S01]  /*e2900*/  STL [R1+0x2a4], R8 ;  /* 0x0002a40801007387 */ /* 0x0009e20000100800 */
[----:B0-----:R-:W-:-:S02]  /*e2910*/  PRMT R9, R15, 0x5410, R14 ;  /* 0x000054100f097816 */ /* 0x001fc4000000000e */
[----:B-1----:R-:W-:-:S03]  /*e2920*/  PRMT R10, R35, 0x5410, R31 ;  /* 0x00005410230a7816 */ /* 0x002fc6000000001f */
[----:B------:R0:W-:Y:S01]  /*e2930*/  STL [R1+0x2a0], R9 ;  /* 0x0002a00901007387 */ /* 0x0001e20000100800 */
[----:B----4-:R-:W-:-:S03]  /*e2940*/  PRMT R8, R43, 0x5410, R39 ;  /* 0x000054102b087816 */ /* 0x010fc60000000027 */
[----:B------:R1:W-:Y:S04]  /*e2950*/  STL [R1+0x29c], R10 ;  /* 0x00029c0a01007387 */ /* 0x0003e80000100800 */
[----:B------:R4:W-:Y:S01]  /*e2960*/  STL [R1+0x298], R8 ;  /* 0x0002980801007387 */ /* 0x0009e20000100800 */
[----:B0-----:R-:W-:Y:S02]  /*e2970*/  PRMT R9, R23, 0x5410, R19 ;  /* 0x0000541017097816 */ /* 0x001fe40000000013 */
        /* <DEDUP_REMOVED lines=21> */
[----:B------:R-:W-:Y:S04]  /*e2ad0*/  STL [R1+0x26c], R10 ;  /* 0x00026c0a01007387 */ /* 0x000fe80000100800 */
[----:B------:R1:W-:Y:S01]  /*e2ae0*/  STL [R1+0x268], R8 ;  /* 0x0002680801007387 */ /* 0x0003e20000100800 */
[----:B0-----:R-:W-:Y:S02]  /*e2af0*/  PRMT R9, R2, 0x5410, R60 ;  /* 0x0000541002097816 */ /* 0x001fe4000000003c */
[----:B------:R-:W-:-:S03]  /*e2b00*/  PRMT R2, R37, 0x5410, R61 ;  /* 0x0000541025027816 */ /* 0x000fc6000000003d */
[----:B------:R0:W-:Y:S01]  /*e2b10*/  STL [R1+0x264], R9 ;  /* 0x0002640901007387 */ /* 0x0001e20000100800 */
[----:B-1----:R-:W-:-:S03]  /*e2b20*/  PRMT R8, R42, 0x5410, R36 ;  /* 0x000054102a087816 */ /* 0x002fc60000000024 */
        /* <DEDUP_REMOVED lines=10> */
[----:B------:R-:W-:Y:S01]  /*e2bd0*/  STL [R1+0x22c], R9 ;  /* 0x00022c0901007387 */ /* 0x000fe20000100800 */
[----:B----4-:R-:W-:-:S03]  /*e2be0*/  PRMT R8, R6, 0x5410, R50 ;  /* 0x0000541006087816 */ /* 0x010fc60000000032 */
[----:B------:R0:W-:Y:S01]  /*e2bf0*/  STL [R1+0x248], R2 ;  /* 0x0002480201007387 */ /* 0x0001e20000100800 */
[----:B------:R-:W-:-:S03]  /*e2c00*/  PRMT R6, R59, 0x5410, R7 ;  /* 0x000054103b067816 */ /* 0x000fc60000000007 */
[----:B------:R1:W-:Y:S01]  /*e2c10*/  STL [R1+0x228], R8 ;  /* 0x0002280801007387 */ /* 0x0003e20000100800 */
[----:B0-----:R-:W-:-:S03]  /*e2c20*/  PRMT R2, R45, 0x5410, R5 ;  /* 0x000054102d027816 */ /* 0x001fc60000000005 */
[----:B-1----:R-:W4:Y:S04]  /*e2c30*/  LDL.LU R8, [R1+0x234] ;  /* 0x0002340001087983 */ /* 0x002f280000300800 */
[----:B------:R-:W-:Y:S04]  /*e2c40*/  STL [R1+0x21c], R6 ;  /* 0x00021c0601007387 */ /* 0x000fe80000100800 */
[----:B------:R-:W4:Y:S04]  /*e2c50*/  LDL.LU R9, [R1+0x444] ;  /* 0x0004440001097983 */ /* 0x000f280000300800 */
[----:B------:R0:W-:Y:S04]  /*e2c60*/  STL [R1+0x220], R2 ;  /* 0x0002200201007387 */ /* 0x0001e80000100800 */
        /* <DEDUP_REMOVED lines=56> */
[----:B----4-:R-:W-:-:S03]  /*e2ff0*/  PRMT R9, R9, 0x5410, R8 ;  /* 0x0000541009097816 */ /* 0x010fc60000000008 */
[----:B------:R-:W4:Y:S04]  /*e3000*/  LDL.LU R8, [R1+0x57c0] ;  /* 0x0057c00001087983 */ /* 0x000f280000300800 */
[----:B------:R0:W-:Y:S01]  /*e3010*/  STL [R1+0x224], R9 ;  /* 0x0002240901007387 */ /* 0x0001e20000100800 */
[----:B--2---:R-:W-:-:S03]  /*e3020*/  PRMT R11, R11, 0x5410, R10 ;  /* 0x000054100b0b7816 */ /* 0x004fc6000000000a */
[----:B0-----:R-:W2:Y:S01]  /*e3030*/  LDL.LU R9, [R1+0x57bc] ;  /* 0x0057bc0001097983 */ /* 0x001ea20000300800 */
[----:B---3--:R-:W-:-:S03]  /*e3040*/  PRMT R13, R13, 0x5410, R12 ;  /* 0x000054100d0d7816 */ /* 0x008fc6000000000c */
[----:B------:R-:W3:Y:S04]  /*e3050*/  LDL.LU R10, [R1+0x57b8] ;  /* 0x0057b800010a7983 */ /* 0x000ee80000300800 */
[----:B------:R0:W-:Y:S01]  /*e3060*/  STL [R1+0x204], R11 ;  /* 0x0002040b01007387 */ /* 0x0001e20000100800 */
[----:B------:R-:W-:-:S03]  /*e3070*/  PRMT R15, R15, 0x5410, R14 ;  /* 0x000054100f0f7816 */ /* 0x000fc6000000000e */
[----:B0-----:R-:W4:Y:S01]  /*e3080*/  LDL.LU R11, [R1+0x57b4] ;  /* 0x0057b400010b7983 */ /* 0x001f220000300800 */
[----:B------:R-:W-:-:S03]  /*e3090*/  PRMT R35, R35, 0x5410, R31 ;  /* 0x0000541023237816 */ /* 0x000fc6000000001f */
[----:B------:R-:W2:Y:S04]  /*e30a0*/  LDL.LU R12, [R1+0x57b0] ;  /* 0x0057b000010c7983 */ /* 0x000ea80000300800 */
[----:B------:R0:W-:Y:S01]  /*e30b0*/  STL [R1+0x210], R13 ;  /* 0x0002100d01007387 */ /* 0x0001e20000100800 */
[----:B------:R-:W-:-:S03]  /*e30c0*/  PRMT R43, R43, 0x5410, R39 ;  /* 0x000054102b2b7816 */ /* 0x000fc60000000027 */
[----:B0-----:R-:W3:Y:S04]  /*e30d0*/  LDL.LU R13, [R1+0x57ac] ;  /* 0x0057ac00010d7983 */ /* 0x001ee80000300800 */
[----:B------:R-:W4:Y:S04]  /*e30e0*/  LDL.LU R14, [R1+0x57a8] ;  /* 0x0057a800010e7983 */ /* 0x000f280000300800 */
[----:B------:R0:W-:Y:S01]  /*e30f0*/  STL [R1+0x20c], R15 ;  /* 0x00020c0f01007387 */ /* 0x0001e20000100800 */
[----:B------:R-:W-:Y:S02]  /*e3100*/  PRMT R23, R23, 0x5410, R19 ;  /* 0x0000541017177816 */ /* 0x000fe40000000013 */
[----:B------:R-:W-:Y:S01]  /*e3110*/  PRMT R22, R22, 0x5410, R18 ;  /* 0x0000541016167816 */ /* 0x000fe20000000012 */
[----:B0-----:R-:W2:Y:S04]  /*e3120*/  LDL.LU R15, [R1+0x57a4] ;  /* 0x0057a400010f7983 */ /* 0x001ea80000300800 */
[----:B------:R-:W3:Y:S04]  /*e3130*/  LDL.LU R31, [R1+0x57a0] ;  /* 0x0057a000011f7983 */ /* 0x000ee80000300800 */
[----:B------:R0:W-:Y:S01]  /*e3140*/  STL [R1+0x200], R35 ;  /* 0x0002002301007387 */ /* 0x0001e20000100800 */
[----:B------:R-:W-:-:S03]  /*e3150*/  PRMT R21, R21, 0x5410, R17 ;  /* 0x0000541015157816 */ /* 0x000fc60000000011 */
[----:B0-----:R-:W4:Y:S04]  /*e3160*/  LDL.LU R35, [R1+0x579c] ;  /* 0x00579c0001237983 */ /* 0x001f280000300800 */
[----:B------:R-:W2:Y:S04]  /*e3170*/  LDL.LU R39, [R1+0x5798] ;  /* 0x0057980001277983 */ /* 0x000ea80000300800 */
[----:B------:R0:W-:Y:S01]  /*e3180*/  STL [R1+0x1fc], R43 ;  /* 0x0001fc2b01007387 */ /* 0x0001e20000100800 */
[----:B------:R-:W-:-:S03]  /*e3190*/  PRMT R20, R20, 0x5410, R16 ;  /* 0x0000541014147816 */ /* 0x000fc60000000010 */
[----:B0-----:R-:W3:Y:S04]  /*e31a0*/  LDL.LU R43, [R1+0x5794] ;  /* 0x00579400012b7983 */ /* 0x001ee80000300800 */
[----:B------:R-:W4:Y:S04]  /*e31b0*/  LDL.LU R19, [R1+0x5790] ;  /* 0x0057900001137983 */ /* 0x000f280000300800 */
[----:B------:R0:W-:Y:S01]  /*e31c0*/  STL [R1+0x1e4], R23 ;  /* 0x0001e41701007387 */ /* 0x0001e20000100800 */
[----:B------:R-:W-:-:S03]  /*e31d0*/  PRMT R24, R24, 0x5410, R30 ;  /* 0x0000541018187816 */ /* 0x000fc6000000001e */
[----:B0-----:R-:W2:Y:S04]  /*e31e0*/  LDL.LU R23, [R1+0x578c] ;  /* 0x00578c0001177983 */ /* 0x001ea80000300800 */
[----:B------:R-:W4:Y:S04]  /*e31f0*/  LDL.LU R18, [R1+0x5788] ;  /* 0x0057880001127983 */ /* 0x000f280000300800 */
[----:B------:R0:W-:Y:S01]  /*e3200*/  STL [R1+0x1e8], R22 ;  /* 0x0001e81601007387 */ /* 0x0001e20000100800 */
[----:B------:R-:W-:-:S03]  /*e3210*/  PRMT R29, R29, 0x5410, R25 ;  /* 0x000054101d1d7816 */ /* 0x000fc60000000019 */
[----:B0-----:R-:W2:Y:S04]  /*e3220*/  LDL.LU R22, [R1+0x5784] ;  /* 0x0057840001167983 */ /* 0x001ea80000300800 */
[----:B------:R-:W3:Y:S04]  /*e3230*/  LDL.LU R17, [R1+0x5780] ;  /* 0x0057800001117983 */ /* 0x000ee80000300800 */
[----:B------:R0:W-:Y:S01]  /*e3240*/  STL [R1+0x1e0], R21 ;  /* 0x0001e01501007387 */ /* 0x0001e20000100800 */
[----:B------:R-:W-:-:S03]  /*e3250*/  PRMT R27, R27, 0x5410, R28 ;  /* 0x000054101b1b7816 */ /* 0x000fc6000000001c */
[----:B0-----:R-:W4:Y:S04]  /*e3260*/  LDL.LU R21, [R1+0x577c] ;  /* 0x00577c0001157983 */ /* 0x001f280000300800 */
[----:B------:R-:W3:Y:S04]  /*e3270*/  LDL.LU R16, [R1+0x5778] ;  /* 0x0057780001107983 */ /* 0x000ee80000300800 */
[----:B------:R0:W-:Y:S01]  /*e3280*/  STL [R1+0x1d4], R20 ;  /* 0x0001d41401007387 */ /* 0x0001e20000100800 */
[----:B------:R-:W-:-:S03]  /*e3290*/  PRMT R52, R52, 0x5410, R26 ;  /* 0x0000541034347816 */ /* 0x000fc6000000001a */
[----:B0-----:R-:W4:Y:S04]  /*e32a0*/  LDL.LU R20, [R1+0x5774] ;  /* 0x0057740001147983 */ /* 0x001f280000300800 */
[----:B------:R-:W3:Y:S04]  /*e32b0*/  LDL.LU R30, [R1+0x5770] ;  /* 0x00577000011e7983 */ /* 0x000ee80000300800 */
[----:B------:R0:W-:Y:S01]  /*e32c0*/  STL [R1+0x1d8], R24 ;  /* 0x0001d81801007387 */ /* 0x0001e20000100800 */
[----:B------:R-:W-:-:S03]  /*e32d0*/  PRMT R33, R33, 0x5410, R34 ;  /* 0x0000541021217816 */ /* 0x000fc60000000022 */
[----:B0-----:R-:W2:Y:S04]  /*e32e0*/  LDL.LU R24, [R1+0x576c] ;  /* 0x00576c0001187983 */ /* 0x001ea80000300800 */
[----:B------:R-:W4:Y:S04]  /*e32f0*/  LDL.LU R25, [R1+0x5768] ;  /* 0x0057680001197983 */ /* 0x000f280000300800 */
[----:B------:R0:W-:Y:S01]  /*e3300*/  STL [R1+0x1cc], R29 ;  /* 0x0001cc1d01007387 */ /* 0x0001e20000100800 */
[----:B------:R-:W-:-:S03]  /*e3310*/  PRMT R54, R54, 0x5410, R32 ;  /* 0x0000541036367816 */ /* 0x000fc60000000020 */
[----:B0-----:R-:W3:Y:S04]  /*e3320*/  LDL.LU R29, [R1+0x5764] ;  /* 0x00576400011d7983 */ /* 0x001ee80000300800 */
[----:B------:R-:W3:Y:S04]  /*e3330*/  LDL.LU R28, [R1+0x5760] ;  /* 0x00576000011c7983 */ /* 0x000ee80000300800 */
[----:B------:R0:W-:Y:S01]  /*e3340*/  STL [R1+0x1c8], R27 ;  /* 0x0001c81b01007387 */ /* 0x0001e20000100800 */
[----:B------:R-:W-:-:S03]  /*e3350*/  PRMT R55, R55, 0x5410, R56 ;  /* 0x0000541037377816 */ /* 0x000fc60000000038 */
[----:B0-----:R-:W2:Y:S04]  /*e3360*/  LDL.LU R27, [R1+0x575c] ;  /* 0x00575c00011b7983 */ /* 0x001ea80000300800 */
[----:B------:R-:W2:Y:S04]  /*e3370*/  LDL.LU R26, [R1+0x5758] ;  /* 0x00575800011a7983 */ /* 0x000ea80000300800 */
[----:B------:R0:W-:Y:S01]  /*e3380*/  STL [R1+0x1d0], R52 ;  /* 0x0001d03401007387 */ /* 0x0001e20000100800 */
[----:B------:R-:W-:-:S03]  /*e3390*/  PRMT R38, R38, 0x5410, R58 ;  /* 0x0000541026267816 */ /* 0x000fc6000000003a */
[----:B0-----:R-:W4:Y:S04]  /*e33a0*/  LDL.LU R52, [R1+0x5754] ;  /* 0x0057540001347983 */ /* 0x001f280000300800 */
[----:B------:R-:W3:Y:S04]  /*e33b0*/  LDL.LU R34, [R1+0x5750] ;  /* 0x0057500001227983 */ /* 0x000ee80000300800 */
[----:B------:R0:W-:Y:S01]  /*e33c0*/  STL [R1+0x1c0], R33 ;  /* 0x0001c02101007387 */ /* 0x0001e20000100800 */
[----:B------:R-:W-:-:S03]  /*e33d0*/  PRMT R2, R2, 0x5410, R60 ;  /* 0x0000541002027816 */ /* 0x000fc6000000003c */
[----:B0-----:R-:W3:Y:S04]  /*e33e0*/  LDL.LU R33, [R1+0x574c] ;  /* 0x00574c0001217983 */ /* 0x001ee80000300800 */
[----:B------:R-:W3:Y:S04]  /*e33f0*/  LDL.LU R32, [R1+0x5748] ;  /* 0x0057480001207983 */ /* 0x000ee80000300800 */
[----:B------:R0:W-:Y:S01]  /*e3400*/  STL [R1+0x1b8], R54 ;  /* 0x0001b83601007387 */ /* 0x0001e20000100800 */
[----:B------:R-:W-:-:S03]  /*e3410*/  PRMT R37, R37, 0x5410, R61 ;  /* 0x0000541025257816 */ /* 0x000fc6000000003d */
[----:B0-----:R-:W4:Y:S04]  /*e3420*/  LDL.LU R54, [R1+0x5744] ;  /* 0x0057440001367983 */ /* 0x001f280000300800 */
[----:B------:R-:W2:Y:S04]  /*e3430*/  LDL.LU R56, [R1+0x5740] ;  /* 0x0057400001387983 */ /* 0x000ea80000300800 */
        /* <DEDUP_REMOVED lines=15> */
[----:B------:R-:W4:Y:S04]  /*e3530*/  LDL.LU R36, [R1+0x5720] ;  /* 0x0057200001247983 */ /* 0x000f280000300800 */
[----:B------:R0:W-:Y:S01]  /*e3540*/  STL [R1+0x1a8], R42 ;  /* 0x0001a82a01007387 */ /* 0x0001e20000100800 */
[----:B------:R-:W-:-:S03]  /*e3550*/  PRMT R57, R57, 0x5410, R51 ;  /* 0x0000541039397816 */ /* 0x000fc60000000033 */
[----:B0-----:R-:W4:Y:S04]  /*e3560*/  LDL.LU R42, [R1+0x571c] ;  /* 0x00571c00012a7983 */ /* 0x001f280000300800 */
[----:B------:R-:W4:Y:S04]  /*e3570*/  LDL.LU R41, [R1+0x5718] ;  /* 0x0057180001297983 */ /* 0x000f280000300800 */
[----:B------:R0:W-:Y:S01]  /*e3580*/  STL [R1+0x1a4], R46 ;  /* 0x0001a42e01007387 */ /* 0x0001e20000100800 */
[----:B------:R-:W-:-:S03]  /*e3590*/  PRMT R47, R47, 0x5410, R53 ;  /* 0x000054102f2f7816 */ /* 0x000fc60000000035 */
[----:B0-----:R-:W3:Y:S04]  /*e35a0*/  LDL.LU R46, [R1+0x5714] ;  /* 0x00571400012e7983 */ /* 0x001ee80000300800 */
[----:B------:R-:W2:Y:S04]  /*e35b0*/  LDL.LU R44, [R1+0x5710] ;  /* 0x00571000012c7983 */ /* 0x000ea80000300800 */
[----:B------:R0:W-:Y:S01]  /*e35c0*/  STL [R1+0x1a0], R49 ;  /* 0x0001a03101007387 */ /* 0x0001e20000100800 */
[----:B------:R-:W-:-:S03]  /*e35d0*/  PRMT R45, R45, 0x5410, R50 ;  /* 0x000054102d2d7816 */ /* 0x000fc60000000032 */
[----:B0-----:R-:W4:Y:S04]  /*e35e0*/  LDL.LU R49, [R1+0x570c] ;  /* 0x00570c0001317983 */ /* 0x001f280000300800 */
[----:B------:R-:W3:Y:S04]  /*e35f0*/  LDL.LU R40, [R1+0x5708] ;  /* 0x0057080001287983 */ /* 0x000ee80000300800 */
[----:B------:R0:W-:Y:S04]  /*e3600*/  STL [R1+0x19c], R48 ;  /* 0x00019c3001007387 */ /* 0x0001e80000100800 */
[----:B0-----:R-:W4:Y:S04]  /*e3610*/  LDL.LU R48, [R1+0x5704] ;  /* 0x0057040001307983 */ /* 0x001f280000300800 */
[----:B------:R-:W2:Y:S04]  /*e3620*/  LDL.LU R51, [R1+0x5700] ;  /* 0x0057000001337983 */ /* 0x000ea80000300800 */
[----:B------:R0:W-:Y:S04]  /*e3630*/  STL [R1+0x198], R57 ;  /* 0x0001983901007387 */ /* 0x0001e80000100800 */
[----:B0-----:R-:W3:Y:S04]  /*e3640*/  LDL.LU R57, [R1+0x56fc] ;  /* 0x0056fc0001397983 */ /* 0x001ee80000300800 */
[----:B------:R-:W3:Y:S04]  /*e3650*/  LDL.LU R53, [R1+0x56f8] ;  /* 0x0056f80001357983 */ /* 0x000ee80000300800 */
[----:B------:R0:W-:Y:S04]  /*e3660*/  STL [R1+0x194], R47 ;  /* 0x0001942f01007387 */ /* 0x0001e80000100800 */
[----:B0-----:R-:W2:Y:S04]  /*e3670*/  LDL.LU R47, [R1+0x56f4] ;  /* 0x0056f400012f7983 */ /* 0x001ea80000300800 */
[----:B------:R-:W4:Y:S04]  /*e3680*/  LDL.LU R50, [R1+0x56f0] ;  /* 0x0056f00001327983 */ /* 0x000f280000300800 */
[----:B------:R0:W-:Y:S04]  /*e3690*/  STL [R1+0x190], R45 ;  /* 0x0001902d01007387 */ /* 0x0001e80000100800 */
[----:B0-----:R-:W3:Y:S02]  /*e36a0*/  LDL.LU R45, [R1+0x56ec] ;  /* 0x0056ec00012d7983 */ /* 0x001ee40000300800 */
[----:B---3--:R-:W-:-:S02]  /*e36b0*/  PRMT R45, R45, 0x5410, R6 ;  /* 0x000054102d2d7816 */ /* 0x008fc40000000006 */
[----:B------:R-:W3:Y:S04]  /*e36c0*/  LDL.LU R6, [R1+0x56e8] ;  /* 0x0056e80001067983 */ /* 0x000ee80000300800 */
[----:B------:R0:W-:Y:S04]  /*e36d0*/  STL [R1+0x18c], R45 ;  /* 0x00018c2d01007387 */ /* 0x0001e80000100800 */
[----:B0-----:R-:W2:Y:S02]  /*e36e0*/  LDL.LU R45, [R1+0x56e4] ;  /* 0x0056e400012d7983 */ /* 0x001ea40000300800 */
[----:B--2---:R-:W-:-:S02]  /*e36f0*/  PRMT R45, R45, 0x5410, R7 ;  /* 0x000054102d2d7816 */ /* 0x004fc40000000007 */
[----:B------:R-:W3:Y:S04]  /*e3700*/  LDL.LU R7, [R1+0x56e0] ;  /* 0x0056e00001077983 */ /* 0x000ee80000300800 */
[----:B------:R0:W-:Y:S04]  /*e3710*/  STL [R1+0x188], R45 ;  /* 0x0001882d01007387 */ /* 0x0001e80000100800 */
[----:B0-----:R-:W2:Y:S02]  /*e3720*/  LDL.LU R45, [R1+0x56dc] ;  /* 0x0056dc00012d7983 */ /* 0x001ea40000300800 */
[----:B--2---:R-:W-:-:S02]  /*e3730*/  PRMT R45, R45, 0x5410, R59 ;  /* 0x000054102d2d7816 */ /* 0x004fc4000000003b */
[----:B------:R-:W2:Y:S04]  /*e3740*/  LDL.LU R59, [R1+0x56d8] ;  /* 0x0056d800013b7983 */ /* 0x000ea80000300800 */
[----:B------:R0:W-:Y:S04]  /*e3750*/  STL [R1+0x184], R45 ;  /* 0x0001842d01007387 */ /* 0x0001e80000100800 */
[----:B0-----:R-:W4:Y:S02]  /*e3760*/  LDL.LU R45, [R1+0x56d4] ;  /* 0x0056d400012d7983 */ /* 0x001f240000300800 */
[----:B----4-:R-:W-:-:S02]  /*e3770*/  PRMT R45, R45, 0x5410, R5 ;  /* 0x000054102d2d7816 */ /* 0x010fc40000000005 */
[----:B------:R-:W4:Y:S04]  /*e3780*/  LDL.LU R5, [R1+0x56d0] ;  /* 0x0056d00001057983 */ /* 0x000f280000300800 */
[----:B------:R0:W-:Y:S04]  /*e3790*/  STL [R1+0x180], R45 ;  /* 0x0001802d01007387 */ /* 0x0001e80000100800 */
[----:B0-----:R-:W4:Y:S02]  /*e37a0*/  LDL.LU R45, [R1+0x56cc] ;  /* 0x0056cc00012d7983 */ /* 0x001f240000300800 */
[----:B----4-:R-:W-:-:S02]  /*e37b0*/  PRMT R45, R45, 0x5410, R5 ;  /* 0x000054102d2d7816 */ /* 0x010fc40000000005 */
[----:B------:R-:W2:Y:S04]  /*e37c0*/  LDL.LU R5, [R1+0x56c8] ;  /* 0x0056c80001057983 */ /* 0x000ea80000300800 */
[----:B------:R0:W-:Y:S04]  /*e37d0*/  STL [R1+0x17c], R45 ;  /* 0x00017c2d01007387 */ /* 0x0001e80000100800 */
[----:B0-----:R-:W4:Y:S01]  /*e37e0*/  LDL.LU R45, [R1+0x56c4] ;  /* 0x0056c400012d7983 */ /* 0x001f220000300800 */
[----:B---3--:R-:W-:Y:S02]  /*e37f0*/  PRMT R7, R7, 0x5410, R6 ;  /* 0x0000541007077816 */ /* 0x008fe40000000006 */
[----:B--2---:R-:W-:-:S02]  /*e3800*/  PRMT R5, R5, 0x5410, R59 ;  /* 0x0000541005057816 */ /* 0x004fc4000000003b */
[----:B------:R-:W2:Y:S04]  /*e3810*/  LDL.LU R59, [R1+0x56c0] ;  /* 0x0056c000013b7983 */ /* 0x000ea80000300800 */
[----:B------:R0:W-:Y:S04]  /*e3820*/  STL [R1+0x178], R5 ;  /* 0x0001780501007387 */ /* 0x0001e80000100800 */
[----:B0-----:R-:W3:Y:S01]  /*e3830*/  LDL.LU R5, [R1+0x56bc] ;  /* 0x0056bc0001057983 */ /* 0x001ee20000300800 */
[----:B----4-:R-:W-:-:S03]  /*e3840*/  PRMT R45, R45, 0x5410, R50 ;  /* 0x000054102d2d7816 */ /* 0x010fc60000000032 */
[----:B------:R-:W4:Y:S04]  /*e3850*/  LDL.LU R6, [R1+0x56b8] ;  /* 0x0056b80001067983 */ /* 0x000f280000300800 */
[----:B------:R0:W-:Y:S04]  /*e3860*/  STL [R1+0x174], R7 ;  /* 0x0001740701007387 */ /* 0x0001e80000100800 */
[----:B0-----:R-:W3:Y:S04]  /*e3870*/  LDL.LU R7, [R1+0x56b4] ;  /* 0x0056b40001077983 */ /* 0x001ee80000300800 */
[----:B------:R-:W4:Y:S04]  /*e3880*/  LDL.LU R50, [R1+0x56b0] ;  /* 0x0056b00001327983 */ /* 0x000f280000300800 */
[----:B------:R0:W-:Y:S01]  /*e3890*/  STL [R1+0x170], R45 ;  /* 0x0001702d01007387 */ /* 0x0001e20000100800 */
[----:B------:R-:W-:-:S03]  /*e38a0*/  PRMT R53, R53, 0x5410, R57 ;  /* 0x0000541035357816 */ /* 0x000fc60000000039 */
[----:B0-----:R-:W3:Y:S01]  /*e38b0*/  LDL.LU R45, [R1+0x56ac] ;  /* 0x0056ac00012d7983 */ /* 0x001ee20000300800 */
[----:B------:R-:W-:Y:S02]  /*e38c0*/  PRMT R48, R48, 0x5410, R49 ;  /* 0x0000541030307816 */ /* 0x000fe40000000031 */
[----:B--2---:R-:W-:Y:S02]  /*e38d0*/  PRMT R59, R59, 0x5410, R47 ;  /* 0x000054103b3b7816 */ /* 0x004fe4000000002f */
[----:B------:R-:W2:Y:S04]  /*e38e0*/  LDL.LU R47, [R1+0x56a8] ;  /* 0x0056a800012f7983 */ /* 0x000ea80000300800 */
[----:B------:R0:W-:Y:S04]  /*e38f0*/  STL [R1+0x16c], R59 ;  /* 0x00016c3b01007387 */ /* 0x0001e80000100800 */
[----:B0-----:R-:W2:Y:S04]  /*e3900*/  LDL.LU R59, [R1+0x56a4] ;  /* 0x0056a400013b7983 */ /* 0x001ea80000300800 */
[----:B------:R-:W2:Y:S04]  /*e3910*/  LDL.LU R57, [R1+0x56a0] ;  /* 0x0056a00001397983 */ /* 0x000ea80000300800 */
[----:B------:R0:W-:Y:S04]  /*e3920*/  STL [R1+0x15c], R53 ;  /* 0x00015c3501007387 */ /* 0x0001e80000100800 */
[----:B0-----:R-:W2:Y:S01]  /*e3930*/  LDL.LU R53, [R1+0x569c] ;  /* 0x00569c0001357983 */ /* 0x001ea20000300800 */
[----:B----4-:R-:W-:-:S03]  /*e3940*/  PRMT R50, R50, 0x5410, R51 ;  /* 0x0000541032327816 */ /* 0x010fc60000000033 */
[----:B------:R-:W4:Y:S04]  /*e3950*/  LDL.LU R51, [R1+0x5698] ;  /* 0x0056980001337983 */ /* 0x000f280000300800 */
[----:B------:R0:W-:Y:S04]  /*e3960*/  STL [R1+0x14c], R50 ;  /* 0x00014c3201007387 */ /* 0x0001e80000100800 */
[----:B0-----:R-:W4:Y:S04]  /*e3970*/  LDL.LU R50, [R1+0x5694] ;  /* 0x0056940001327983 */ /* 0x001f280000300800 */
[----:B------:R-:W4:Y:S01]  /*e3980*/  LDL.LU R49, [R1+0x5690] ;  /* 0x0056900001317983 */ /* 0x000f220000300800 */
[----:B---3--:R-:W-:-:S03]  /*e3990*/  PRMT R45, R45, 0x5410, R44 ;  /* 0x000054102d2d7816 */ /* 0x008fc6000000002c */
[----:B------:R0:W-:Y:S01]  /*e39a0*/  STL [R1+0x12c], R48 ;  /* 0x00012c3001007387 */ /* 0x0001e20000100800 */
[----:B------:R-:W-:Y:S02]  /*e39b0*/  PRMT R61, R61, 0x5410, R2 ;  /* 0x000054103d3d7816 */ /* 0x000fe40000000002 */
[----:B------:R-:W-:Y:S01]  /*e39c0*/  PRMT R55, R55, 0x5410, R56 ;  /* 0x0000541037377816 */ /* 0x000fe20000000038 */
[----:B0-----:R-:W3:Y:S04]  /*e39d0*/  LDL.LU R48, [R1+0x568c] ;  /* 0x00568c0001307983 */ /* 0x001ee80000300800 */
[----:B------:R-:W3:Y:S04]  /*e39e0*/  LDL.LU R44, [R1+0x5688] ;  /* 0x00568800012c7983 */ /* 0x000ee80000300800 */
[----:B------:R0:W-:Y:S01]  /*e39f0*/  STL [R1+0x11c], R45 ;  /* 0x00011c2d01007387 */ /* 0x0001e20000100800 */
[----:B------:R-:W-:-:S03]  /*e3a00*/  PRMT R26, R26, 0x5410, R27 ;  /* 0x000054101a1a7816 */ /* 0x000fc6000000001b */
[----:B0-----:R-:W3:Y:S01]  /*e3a10*/  LDL.LU R45, [R1+0x5684] ;  /* 0x00568400012d7983 */ /* 0x001ee20000300800 */
[----:B--2---:R-:W-:-:S03]  /*e3a20*/  PRMT R47, R47, 0x5410, R46 ;  /* 0x000054102f2f7816 */ /* 0x004fc6000000002e */
[----:B------:R-:W2:Y:S04]  /*e3a30*/  LDL.LU R46, [R1+0x5680] ;  /* 0x00568000012e7983 */ /* 0x000ea80000300800 */
[----:B------:R0:W-:Y:S01]  /*e3a40*/  STL [R1+0x10c], R47 ;  /* 0x00010c2f01007387 */ /* 0x0001e20000100800 */
[----:B------:R-:W-:-:S03]  /*e3a50*/  PRMT R59, R59, 0x5410, R60 ;  /* 0x000054103b3b7816 */ /* 0x000fc6000000003c */
[----:B0-----:R-:W2:Y:S01]  /*e3a60*/  LDL.LU R47, [R1+0x567c] ;  /* 0x00567c00012f7983 */ /* 0x001ea20000300800 */
[----:B------:R-:W-:-:S03]  /*e3a70*/  PRMT R57, R57, 0x5410, R58 ;  /* 0x0000541039397816 */ /* 0x000fc6000000003a */
[----:B------:R-:W2:Y:S04]  /*e3a80*/  LDL.LU R2, [R1+0x5678] ;  /* 0x0056780001027983 */ /* 0x000ea80000300800 */
[----:B------:R-:W-:Y:S04]  /*e3a90*/  STL [R1+0xfc], R61 ;  /* 0x0000fc3d01007387 */ /* 0x000fe80000100800 */
[----:B------:R-:W-:Y:S01]  /*e3aa0*/  STL [R1+0xec], R59 ;  /* 0x0000ec3b01007387 */ /* 0x000fe20000100800 */
[----:B------:R-:W-:-:S03]  /*e3ab0*/  PRMT R53, R53, 0x5410, R54 ;  /* 0x0000541035357816 */ /* 0x000fc60000000036 */
[----:B------:R-:W-:Y:S01]  /*e3ac0*/  STL [R1+0xdc], R57 ;  /* 0x0000dc3901007387 */ /* 0x000fe20000100800 */
[----:B----4-:R-:W-:-:S03]  /*e3ad0*/  PRMT R51, R51, 0x5410, R52 ;  /* 0x0000541033337816 */ /* 0x010fc60000000034 */
[----:B------:R-:W-:Y:S04]  /*e3ae0*/  STL [R1+0xcc], R55 ;  /* 0x0000cc3701007387 */ /* 0x000fe80000100800 */
[----:B------:R-:W-:Y:S04]  /*e3af0*/  STL [R1+0xbc], R53 ;  /* 0x0000bc3501007387 */ /* 0x000fe80000100800 */
[----:B------:R-:W-:Y:S01]  /*e3b00*/  STL [R1+0x1c4], R51 ;  /* 0x0001c43301007387 */ /* 0x000fe20000100800 */
[----:B------:R-:W-:-:S03]  /*e3b10*/  PRMT R25, R50, 0x5410, R25 ;  /* 0x0000541032197816 */ /* 0x000fc60000000019 */
[----:B------:R0:W-:Y:S01]  /*e3b20*/  STL [R1+0x9c], R26 ;  /* 0x00009c1a01007387 */ /* 0x0001e20000100800 */
[----:B------:R-:W-:-:S03]  /*e3b30*/  PRMT R24, R49, 0x5410, R24 ;  /* 0x0000541031187816 */ /* 0x000fc60000000018 */
[----:B0-----:R-:W4:Y:S04]  /*e3b40*/  LDL.LU R26, [R1+0x4ff4] ;  /* 0x004ff400011a7983 */ /* 0x001f280000300800 */
[----:B------:R0:W-:Y:S04]  /*e3b50*/  STL [R1+0x6ac], R25 ;  /* 0x0006ac1901007387 */ /* 0x0001e80000100800 */
[----:B------:R-:W2:Y:S04]  /*e3b60*/  LDL R27, [R1+0x217c] ;  /* 0x00217c00011b7983 */ /* 0x000ea80000100800 */
[----:B------:R1:W-:Y:S04]  /*e3b70*/  STL [R1+0x6bc], R24 ;  /* 0x0006bc1801007387 */ /* 0x0003e80000100800 */
[----:B------:R-:W4:Y:S04]  /*e3b80*/  LDL R55, [R1+0x23cc] ;  /* 0x0023cc0001377983 */ /* 0x000f280000100800 */
[----:B------:R-:W2:Y:S04]  /*e3b90*/  LDL R53, [R1+0x23dc] ;  /* 0x0023dc0001357983 */ /* 0x000ea80000100800 */
[----:B------:R-:W2:Y:S04]  /*e3ba0*/  LDL R54, [R1+0x23d0] ;  /* 0x0023d00001367983 */ /* 0x000ea80000100800 */
[----:B------:R-:W2:Y:S04]  /*e3bb0*/  LDL R52, [R1+0x23e8] ;  /* 0x0023e80001347983 */ /* 0x000ea80000100800 */
[----:B------:R-:W2:Y:S04]  /*e3bc0*/  LDL R51, [R1+0x23f8] ;  /* 0x0023f80001337983 */ /* 0x000ea80000100800 */
[----:B------:R-:W2:Y:S04]  /*e3bd0*/  LDL R50, [R1+0x2400] ;  /* 0x0024000001327983 */ /* 0x000ea80000100800 */
[----:B------:R-:W2:Y:S04]  /*e3be0*/  LDL R49, [R1+0x2408] ;  /* 0x0024080001317983 */ /* 0x000ea80000100800 */
[----:B------:R-:W2:Y:S04]  /*e3bf0*/  LDL R59, [R1+0x23a8] ;  /* 0x0023a800013b7983 */ /* 0x000ea80000100800 */
[----:B0-----:R-:W2:Y:S04]  /*e3c00*/  LDL R25, [R1+0x2388] ;  /* 0x0023880001197983 */ /* 0x001ea80000100800 */
[----:B-1----:R-:W2:Y:S04]  /*e3c10*/  LDL R24, [R1+0x2390] ;  /* 0x0023900001187983 */ /* 0x002ea80000100800 */
[----:B------:R-:W2:Y:S04]  /*e3c20*/  LDL R61, [R1+0x239c] ;  /* 0x00239c00013d7983 */ /* 0x000ea80000100800 */
[----:B------:R-:W2:Y:S04]  /*e3c30*/  LDL R60, [R1+0x23a4] ;  /* 0x0023a400013c7983 */ /* 0x000ea80000100800 */
[----:B------:R-:W2:Y:S04]  /*e3c40*/  LDL R58, [R1+0x23b0] ;  /* 0x0023b000013a7983 */ /* 0x000ea80000100800 */
[----:B------:R-:W2:Y:S04]  /*e3c50*/  LDL R57, [R1+0x23b8] ;  /* 0x0023b80001397983 */ /* 0x000ea80000100800 */
[----:B------:R-:W2:Y:S01]  /*e3c60*/  LDL R56, [R1+0x23c4] ;  /* 0x0023c40001387983 */ /* 0x000ea20000100800 */
[----:B---3--:R-:W-:-:S02]  /*e3c70*/  LOP3.LUT R48, R48, 0xfffffffd, RZ, 0xc0, !PT ;  /* 0xfffffffd30307812 */ /* 0x008fc400078ec0ff */
[----:B------:R-:W-:Y:S02]  /*e3c80*/  LOP3.LUT R6, R6, 0x7fffffff, RZ, 0xc0, !PT ;  /* 0x7fffffff06067812 */ /* 0x000fe400078ec0ff */
[----:B----4-:R-:W-:Y:S01]  /*e3c90*/  ISETP.LT.AND P1, PT, R55, UR39, !P0 ;  /* 0x0000002737007c0c */ /* 0x010fe2000c721270 */
[----:B------:R-:W-:Y:S01]  /*e3ca0*/  ULDC UR39, c[0x0][0x228] ;  /* 0x00008a0000277ab9 */ /* 0x000fe20000000800 */
[----:B--2---:R-:W-:Y:S02]  /*e3cb0*/  ISETP.LT.AND P2, PT, R53, UR8, !P0 ;  /* 0x0000000835007c0c */ /* 0x004fe4000c741270 */
[----:B------:R-:W-:Y:S01]  /*e3cc0*/  ISETP.LT.AND P3, PT, R54, UR9, !P0 ;  /* 0x0000000936007c0c */ /* 0x000fe2000c761270 */
[----:B------:R-:W-:-:S08]  /*e3cd0*/  ULDC.64 UR8, c[0x0][0x228] ;  /* 0x00008a0000087ab9 */ /* 0x000fd00000000a00 */
        /* <DEDUP_REMOVED lines=24> */
[----:B------:R-:W-:Y:S01]  /*e3e60*/  ISETP.GE.AND P0, PT, R26, UR43, PT ;  /* 0x0000002b1a007c0c */ /* 0x000fe2000bf06270 */
[----:B------:R-:W-:Y:S01]  /*e3e70*/  ULDC UR43, c[0x0][0x228] ;  /* 0x00008a00002b7ab9 */ /* 0x000fe20000000800 */
[----:B------:R-:W2:Y:S02]  /*e3e80*/  LDL.LU R26, [R1+0x4ff8] ;  /* 0x004ff800011a7983 */ /* 0x000ea40000300800 */
        /* <DEDUP_REMOVED lines=63> */
[----:B------:R-:W-:Y:S01]  /*e4280*/  ULDC.64 UR8, c[0x0][0x228] ;  /* 0x00008a0000087ab9 */ /* 0x000fe20000000a00 */
        /* <DEDUP_REMOVED lines=67> */
[----:B------:R-:W-:Y:S01]  /*e46c0*/  ISETP.LT.AND P3, PT, R59, UR8, !P0 ;  /* 0x000000083b007c0c */ /* 0x000fe2000c761270 */
[----:B------:R-:W-:Y:S01]  /*e46d0*/  ULDC UR8, c[0x0][0x228] ;  /* 0x00008a0000087ab9 */ /* 0x000fe20000000800 */
        /* <DEDUP_REMOVED lines=519> */
[----:B------:R-:W-:-:S04]  /*e6750*/  @P1 LOP3.LUT R46, R46, 0x8000000, RZ, 0xfc, !PT ;  /* 0x080000002e2e1812 */ /* 0x000fc800078efcff */
[----:B------:R-:W-:-:S04]  /*e6760*/  LOP3.LUT R46, R46, 0xfbffffff, RZ, 0xc0, !PT ;  /* 0xfbffffff2e2e7812 */ /* 0x000fc800078ec0ff */
[----:B------:R-:W-:Y:S02]  /*e6770*/  @P0 LOP3.LUT R46, R46, 0x4000000, RZ, 0xfc, !PT ;  /* 0x040000002e2e0812 */ /* 0x000fe400078efcff */
[----:B--2---:R-:W-:Y:S02]  /*e6780*/  ISETP.GE.AND P0, PT, R26, UR13, PT ;  /* 0x0000000d1a007c0c */ /* 0x004fe4000bf06270 */
[----:B------:R-:W-:Y:S01]  /*e6790*/  LOP3.LUT R46, R46, 0xffdfffff, RZ, 0xc0, !PT ;  /* 0xffdfffff2e2e7812 */ /* 0x000fe200078ec0ff */
[----:B------:R-:W2:Y:S01]  /*e67a0*/  LDL.LU R26, [R1+0x5020] ;  /* 0x00502000011a7983 */ /* 0x000ea20000300800 */
[----:B------:R-:W-:Y:S02]  /*e67b0*/  LOP3.LUT R47, R47, 0x7fffffff, RZ, 0xc0, !PT ;  /* 0x7fffffff2f2f7812 */ /* 0x000fe400078ec0ff */
[----:B------:R-:W-:Y:S02]  /*e67c0*/  ISETP.LT.AND P2, PT, R59, UR20, !P0 ;  /* 0x000000143b007c0c */ /* 0x000fe4000c741270 */
[----:B------:R-:W-:-:S02]  /*e67d0*/  ISETP.LT.AND P1, PT, R25, UR40, !P0 ;  /* 0x0000002819007c0c */ /* 0x000fc4000c721270 */
[----:B------:R-:W-:Y:S01]  /*e67e0*/  ISETP.LT.AND P3, PT, R61, UR28, !P0 ;  /* 0x0000001c3d007c0c */ /* 0x000fe2000c761270 */
[----:B------:R-:W-:Y:S01]  /*e67f0*/  ULDC UR40, c[0x0][0x228] ;  /* 0x00008a0000287ab9 */ /* 0x000fe20000000800 */
[----:B------:R-:W-:Y:S01]  /*e6800*/  ULDC UR28, c[0x0][0x228] ;  /* 0x00008a00001c7ab9 */ /* 0x000fe20000000800 */
[----:B------:R-:W-:Y:S01]  /*e6810*/  LOP3.LUT R0, R0, 0x7fffffff, RZ, 0xc0, !PT ;  /* 0x7fffffff00007812 */ /* 0x000fe200078ec0ff */
[----:B------:R-:W-:Y:S01]  /*e6820*/  ULDC UR13, c[0x0][0x228] ;  /* 0x00008a00000d7ab9 */ /* 0x000fe20000000800 */
[----:B------:R-:W-:Y:S01]  /*e6830*/  LOP3.LUT R2, R2, 0x7fffffff, RZ, 0xc0, !PT ;  /* 0x7fffffff02027812 */ /* 0x000fe200078ec0ff */
[----:B------:R-:W-:-:S03]  /*e6840*/  ULDC UR20, c[0x0][0x228] ;  /* 0x00008a0000147ab9 */ /* 0x000fc60000000800 */
        /* <DEDUP_REMOVED lines=46> */
[----:B------:R-:W-:Y:S02]  /*e6b30*/  ISETP.LT.AND P1, PT, R49, UR10, !P0 ;  /* 0x0000000a31007c0c */ /* 0x000fe4000c721270 */
[----:B------:R-:W-:Y:S01]  /*e6b40*/  @P3 LOP3.LUT R46, R46, 0x2000, RZ, 0xfc, !PT ;  /* 0x000020002e2e3812 */ /* 0x000fe200078efcff */
[----:B------:R-:W-:-:S03]  /*e6b50*/  ULDC UR10, c[0x0][0x228] ;  /* 0x00008a00000a7ab9 */ /* 0x000fc60000000800 */
        /* <DEDUP_REMOVED lines=8> */
[----:B--2---:R-:W-:Y:S02]  /*e6be0*/  ISETP.GE.AND P0, PT, R26, UR21, PT ;  /* 0x000000151a007c0c */ /* 0x004fe4000bf06270 */
[----:B------:R-:W-:Y:S01]  /*e6bf0*/  LOP3.LUT R46, R46, 0xffffffdf, RZ, 0xc0, !PT ;  /* 0xffffffdf2e2e7812 */ /* 0x000fe200078ec0ff */
[----:B------:R-:W2:Y:S01]  /*e6c00*/  LDL.LU R26, [R1+0x5024] ;  /* 0x00502400011a7983 */ /* 0x000ea20000300800 */
[----:B------:R-:W-:Y:S01]  /*e6c10*/  ULDC UR21, c[0x0][0x228] ;  /* 0x00008a0000157ab9 */ /* 0x000fe20000000800 */
[----:B------:R-:W-:Y:S02]  /*e6c20*/  ISETP.LT.AND P2, PT, R59, UR30, !P0 ;  /* 0x0000001e3b007c0c */ /* 0x000fe4000c741270 */
[----:B------:R-:W-:Y:S02]  /*e6c30*/  ISETP.LT.AND P1, PT, R25, UR40, !P0 ;  /* 0x0000002819007c0c */ /* 0x000fe4000c721270 */
[----:B------:R-:W-:Y:S01]  /*e6c40*/  ISETP.LT.AND P3, PT, R61, UR28, !P0 ;  /* 0x0000001c3d007c0c */ /* 0x000fe2000c761270 */
[----:B------:R-:W-:Y:S01]  /*e6c50*/  ULDC UR40, c[0x0][0x228] ;  /* 0x00008a0000287ab9 */ /* 0x000fe20000000800 */
[----:B------:R-:W-:-:S07]  /*e6c60*/  ULDC UR28, c[0x0][0x228] ;  /* 0x00008a00001c7ab9 */ /* 0x000fce0000000800 */
        /* <DEDUP_REMOVED lines=35> */
[----:B------:R-:W-:-:S03]  /*e6ea0*/  LOP3.LUT R46, R46, 0xfffffffe, RZ, 0xc0, !PT ;  /* 0xfffffffe2e2e7812 */ /* 0x000fc600078ec0ff */
[----:B------:R-:W-:Y:S02]  /*e6eb0*/  @P2 LOP3.LUT R47, R47, 0x80000000, RZ, 0xfc, !PT ;  /* 0x800000002f2f2812 */ /* 0x000fe400078efcff */
[----:B------:R-:W-:Y:S02]  /*e6ec0*/  @P3 LOP3.LUT R46, R46, 0x1, RZ, 0xfc, !PT ;  /* 0x000000012e2e3812 */ /* 0x000fe400078efcff */
[----:B------:R-:W-:Y:S02]  /*e6ed0*/  ISETP.LT.AND P3, PT, R51, UR23, !P0 ;  /* 0x0000001733007c0c */ /* 0x000fe4000c761270 */
[----:B------:R-:W-:Y:S02]  /*e6ee0*/  LOP3.LUT R47, R47, 0xbfffffff, RZ, 0xc0, !PT ;  /* 0xbfffffff2f2f7812 */ /* 0x000fe400078ec0ff */
[----:B------:R-:W-:Y:S01]  /*e6ef0*/  ISETP.LT.AND P2, PT, R50, UR24, !P0 ;  /* 0x0000001832007c0c */ /* 0x000fe2000c741270 */
[----:B------:R-:W-:Y:S01]  /*e6f00*/  ULDC UR23, c[0x0][0x228] ;  /* 0x00008a0000177ab9 */ /* 0x000fe20000000800 */
        /* <DEDUP_REMOVED lines=17> */
[----:B------:R-:W-:Y:S01]  /*e7020*/  ULDC.64 UR30, c[0x0][0x228] ;  /* 0x00008a00001e7ab9 */ /* 0x000fe20000000a00 */
[----:B------:R-:W-:Y:S02]  /*e7030*/  ISETP.LT.AND P3, PT, R59, UR32, !P0 ;  /* 0x000000203b007c0c */ /* 0x000fe4000c761270 */
[----:B------:R-:W-:Y:S02]  /*e7040*/  ISETP.LT.AND P2, PT, R25, UR56, !P0 ;  /* 0x0000003819007c0c */ /* 0x000fe4000c741270 */
[----:B------:R-:W-:Y:S01]  /*e7050*/  ISETP.LT.AND P1, PT, R24, UR55, !P0 ;  /* 0x0000003718007c0c */ /* 0x000fe2000c721270 */
[----:B------:R-:W-:Y:S01]  /*e7060*/  ULDC UR32, c[0x0][0x228] ;  /* 0x00008a0000207ab9 */ /* 0x000fe20000000800 */
[----:B------:R-:W-:Y:S01]  /*e7070*/  ULDC UR55, c[0x0][0x228] ;  /* 0x00008a0000377ab9 */ /* 0x000fe20000000800 */
[----:B------:R-:W-:-:S06]  /*e7080*/  ULDC UR56, c[0x0][0x228] ;  /* 0x00008a0000387ab9 */ /* 0x000fcc0000000800 */
        /* <DEDUP_REMOVED lines=69> */
[----:B------:R-:W-:Y:S02]  /*e74e0*/  ISETP.LT.AND P3, PT, R61, UR33, !P0 ;  /* 0x000000213d007c0c */ /* 0x000fe4000c761270 */
[----:B------:R-:W-:-:S04]  /*e74f0*/  @P2 LOP3.LUT R47, R47, 0x200, RZ, 0xfc, !PT ;  /* 0x000002002f2f2812 */ /* 0x000fc800078efcff */
[----:B------:R-:W-:Y:S02]  /*e7500*/  LOP3.LUT R47, R47, 0xfffffeff, RZ, 0xc0, !PT ;  /* 0xfffffeff2f2f7812 */ /* 0x000fe400078ec0ff */
[----:B------:R-:W-:Y:S01]  /*e7510*/  ISETP.LT.AND P2, PT, R60, UR32, !P0 ;  /* 0x000000203c007c0c */ /* 0x000fe2000c741270 */
[----:B------:R-:W-:Y:S01]  /*e7520*/  ULDC.64 UR32, c[0x0][0x228] ;  /* 0x00008a0000207ab9 */ /* 0x000fe20000000a00 */
        /* <DEDUP_REMOVED lines=21> */
[----:B------:R-:W-:Y:S02]  /*e7680*/  ISETP.LT.AND P2, PT, R53, UR34, !P0 ;  /* 0x0000002235007c0c */ /* 0x000fe4000c741270 */
[----:B------:R-:W-:-:S04]  /*e7690*/  LOP3.LUT R47, R47, 0xfffffffd, RZ, 0xc0, !PT ;  /* 0xfffffffd2f2f7812 */ /* 0x000fc800078ec0ff */
[----:B------:R-:W-:Y:S02]  /*e76a0*/  @P1 LOP3.LUT R47, R47, 0x2, RZ, 0xfc, !PT ;  /* 0x000000022f2f1812 */ /* 0x000fe400078efcff */
[----:B------:R-:W-:Y:S01]  /*e76b0*/  ISETP.LT.AND P1, PT, R52, UR35, !P0 ;  /* 0x0000002334007c0c */ /* 0x000fe2000c721270 */
[----:B------:R-:W-:Y:S01]  /*e76c0*/  ULDC.64 UR34, c[0x0][0x228] ;  /* 0x00008a0000227ab9 */ /* 0x000fe20000000a00 */
[----:B------:R-:W-:-:S03]  /*e76d0*/  LOP3.LUT R47, R47, 0xfffffffe, RZ, 0xc0, !PT ;  /* 0xfffffffe2f2f7812 */ /* 0x000fc600078ec0ff */
[----:B------:R-:W-:Y:S02]  /*e76e0*/  @P2 LOP3.LUT R0, R0, 0x80000000, RZ, 0xfc, !PT ;  /* 0x8000000000002812 */ /* 0x000fe400078efcff */
[----:B------:R-:W-:Y:S02]  /*e76f0*/  @P3 LOP3.LUT R47, R47, 0x1, RZ, 0xfc, !PT ;  /* 0x000000012f2f3812 */ /* 0x000fe400078efcff */
[----:B------:R-:W-:Y:S02]  /*e7700*/  ISETP.LT.AND P3, PT, R51, UR36, !P0 ;  /* 0x0000002433007c0c */ /* 0x000fe4000c761270 */
[----:B------:R-:W-:Y:S02]  /*e7710*/  LOP3.LUT R0, R0, 0xbfffffff, RZ, 0xc0, !PT ;  /* 0xbfffffff00007812 */ /* 0x000fe400078ec0ff */
[----:B------:R-:W-:Y:S01]  /*e7720*/  ISETP.LT.AND P2, PT, R50, UR37, !P0 ;  /* 0x0000002532007c0c */ /* 0x000fe2000c741270 */
[----:B------:R-:W-:Y:S01]  /*e7730*/  ULDC.64 UR36, c[0x0][0x228] ;  /* 0x00008a0000247ab9 */ /* 0x000fe20000000a00 */
        /* <DEDUP_REMOVED lines=17> */
[----:B------:R-:W-:Y:S02]  /*e7850*/  ISETP.LT.AND P3, PT, R25, UR31, !P0 ;  /* 0x0000001f19007c0c */ /* 0x000fe4000c761270 */
[----:B------:R-:W-:-:S02]  /*e7860*/  LOP3.LUT R0, R0, 0xffdfffff, RZ, 0xc0, !PT ;  /* 0xffdfffff00007812 */ /* 0x000fc400078ec0ff */
[----:B------:R-:W-:Y:S01]  /*e7870*/  ISETP.LT.AND P2, PT, R24, UR7, !P0 ;  /* 0x0000000718007c0c */ /* 0x000fe2000c741270 */
        /* <DEDUP_REMOVED lines=25> */
[----:B------:R-:W-:Y:S02]  /*e7a10*/  @P2 LOP3.LUT R0, R0, 0x40000, RZ, 0xfc, !PT ;  /* 0x0004000000002812 */ /* 0x000fe400078efcff */
[----:B------:R-:W-:Y:S02]  /*e7a20*/  ISETP.LT.AND P2, PT, R55, UR7, !P0 ;  /* 0x0000000737007c0c */ /* 0x000fe4000c741270 */
        /* <DEDUP_REMOVED lines=15> */
[----:B------:R-:W-:-:S04]  /*e7b20*/  @P1 LOP3.LUT R0, R0, 0x2000, RZ, 0xfc, !PT ;  /* 0x0000200000001812 */ /* 0x000fc800078efcff */
[----:B------:R-:W-:Y:S02]  /*e7b30*/  LOP3.LUT R0, R0, 0xffffefff, RZ, 0xc0, !PT ;  /* 0xffffefff00007812 */ /* 0x000fe400078ec0ff */
[----:B------:R-:W-:Y:S02]  /*e7b40*/  ISETP.LT.AND P3, PT, R50, UR7, !P0 ;  /* 0x0000000732007c0c */ /* 0x000fe4000c761270 */
[----:B------:R-:W-:Y:S02]  /*e7b50*/  ISETP.LT.AND P1, PT, R49, UR8, !P0 ;  /* 0x0000000831007c0c */ /* 0x000fe4000c721270 */
[----:B------:R-:W-:Y:S02]  /*e7b60*/  @P2 LOP3.LUT R0, R0, 0x1000, RZ, 0xfc, !PT ;  /* 0x0000100000002812 */ /* 0x000fe400078efcff */
[----:B------:R-:W-:Y:S02]  /*e7b70*/  ISETP.LT.AND P2, PT, R27, UR9, !P0 ;  /* 0x000000091b007c0c */ /* 0x000fe4000c741270 */
[----:B--2---:R-:W-:-:S02]  /*e7b80*/  ISETP.GE.AND P0, PT, R26, UR33, PT ;  /* 0x000000211a007c0c */ /* 0x004fc4000bf06270 */
[----:B------:R-:W2:Y:S01]  /*e7b90*/  LDL.LU R26, [R1+0x5034] ;  /* 0x00503400011a7983 */ /* 0x000ea20000300800 */
        /* <DEDUP_REMOVED lines=33> */
[----:B------:R-:W-:-:S03]  /*e7db0*/  LOP3.LUT R0, R0, 0xfffffffe, RZ, 0xc0, !PT ;  /* 0xfffffffe00007812 */ /* 0x000fc600078ec0ff */
[----:B------:R-:W-:Y:S02]  /*e7dc0*/  @P1 LOP3.LUT R2, R2, 0x80000000, RZ, 0xfc, !PT ;  /* 0x8000000002021812 */ /* 0x000fe400078efcff */
        /* <DEDUP_REMOVED lines=12> */
[----:B------:R-:W-:-:S05]  /*e7e90*/  LOP3.LUT R2, R2, 0xf7ffffff, RZ, 0xc0, !PT ;  /* 0xf7ffffff02027812 */ /* 0x000fca00078ec0ff */
[----:B------:R-:W-:-:S04]  /*e7ea0*/  @P3 LOP3.LUT R2, R2, 0x8000000, RZ, 0xfc, !PT ;  /* 0x0800000002023812 */ /* 0x000fc800078efcff */
[----:B------:R-:W-:Y:S02]  /*e7eb0*/  LOP3.LUT R2, R2, 0xfbffffff, RZ, 0xc0, !PT ;  /* 0xfbffffff02027812 */ /* 0x000fe400078ec0ff */
[----:B--2---:R-:W-:Y:S02]  /*e7ec0*/  ISETP.GE.AND P0, PT, R26, UR35, PT ;  /* 0x000000231a007c0c */ /* 0x004fe4000bf06270 */
[----:B------:R-:W2:Y:S01]  /*e7ed0*/  LDL R26, [R1+0x211c] ;  /* 0x00211c00011a7983 */ /* 0x000ea20000100800 */
[----:B------:R-:W-:Y:S02]  /*e7ee0*/  @P2 LOP3.LUT R2, R2, 0x4000000, RZ, 0xfc, !PT ;  /* 0x0400000002022812 */ /* 0x000fe400078efcff */
[----:B------:R-:W-:Y:S02]  /*e7ef0*/  ISETP.LT.AND P3, PT, R25, UR25, !P0 ;  /* 0x0000001919007c0c */ /* 0x000fe4000c761270 */
        /* <DEDUP_REMOVED lines=44> */
[----:B------:R-:W3:Y:S01]  /*e81c0*/  LDL.LU R27, [R1+0x5674] ;  /* 0x00567400011b7983 */ /* 0x000ee20000300800 */
[----:B------:R-:W-:-:S04]  /*e81d0*/  @P2 LOP3.LUT R2, R2, 0x800, RZ, 0xfc, !PT ;  /* 0x0000080002022812 */ /* 0x000fc800078efcff */
[----:B------:R-:W-:-:S04]  /*e81e0*/  LOP3.LUT R2, R2, 0xfffffbff, RZ, 0xc0, !PT ;  /* 0xfffffbff02027812 */ /* 0x000fc800078ec0ff */
[----:B------:R-:W-:-:S04]  /*e81f0*/  @P1 LOP3.LUT R2, R2, 0x400, RZ, 0xfc, !PT ;  /* 0x0000040002021812 */ /* 0x000fc800078efcff */
[----:B------:R-:W-:-:S04]  /*e8200*/  LOP3.LUT R2, R2, 0xfffffdff, RZ, 0xc0, !PT ;  /* 0xfffffdff02027812 */ /* 0x000fc800078ec0ff */
[----:B------:R-:W-:-:S04]  /*e8210*/  @P0 LOP3.LUT R2, R2, 0x200, RZ, 0xfc, !PT ;  /* 0x0000020002020812 */ /* 0x000fc800078efcff */
[----:B------:R-:W-:Y:S02]  /*e8220*/  LOP3.LUT R2, R2, 0xfffffeff, RZ, 0xc0, !PT ;  /* 0xfffffeff02027812 */ /* 0x000fe400078ec0ff */
[----:B--2---:R-:W-:Y:S02]  /*e8230*/  ISETP.GE.AND P6, PT, R26, UR37, PT ;  /* 0x000000251a007c0c */ /* 0x004fe4000bfc6270 */
[----:B------:R-:W3:Y:S02]  /*e8240*/  LDL.LU R26, [R1+0x5670] ;  /* 0x00567000011a7983 */ /* 0x000ee40000300800 */
[----:B------:R-:W-:Y:S02]  /*e8250*/  ISETP.LT.AND P1, PT, R25, UR48, !P6 ;  /* 0x0000003019007c0c */ /* 0x000fe4000f721270 */
[----:B------:R-:W-:Y:S02]  /*e8260*/  ISETP.LT.AND P2, PT, R24, UR49, !P6 ;  /* 0x0000003118007c0c */ /* 0x000fe4000f741270 */
[----:B------:R-:W-:Y:S01]  /*e8270*/  ISETP.LT.AND P0, PT, R61, UR50, !P6 ;  /* 0x000000323d007c0c */ /* 0x000fe2000f701270 */
[----:B------:R-:W2:Y:S04]  /*e8280*/  LDL.LU R25, [R1+0x566c] ;  /* 0x00566c0001197983 */ /* 0x000ea80000300800 */
[----:B------:R-:W2:Y:S04]  /*e8290*/  LDL.LU R24, [R1+0x5668] ;  /* 0x0056680001187983 */ /* 0x000ea80000300800 */
[----:B------:R-:W4:Y:S01]  /*e82a0*/  LDL.LU R61, [R1+0x5664] ;  /* 0x00566400013d7983 */ /* 0x000f220000300800 */
[----:B------:R-:W-:-:S04]  /*e82b0*/  @P1 LOP3.LUT R2, R2, 0x100, RZ, 0xfc, !PT ;  /* 0x0000010002021812 */ /* 0x000fc800078efcff */
[----:B------:R-:W-:Y:S02]  /*e82c0*/  LOP3.LUT R2, R2, 0xffffff7f, RZ, 0xc0, !PT ;  /* 0xffffff7f02027812 */ /* 0x000fe400078ec0ff */
[----:B------:R-:W-:Y:S02]  /*e82d0*/  ISETP.LT.AND P1, PT, R60, UR51, !P6 ;  /* 0x000000333c007c0c */ /* 0x000fe4000f721270 */
[----:B------:R-:W3:Y:S01]  /*e82e0*/  LDL.LU R60, [R1+0x5660] ;  /* 0x00566000013c7983 */ /* 0x000ee20000300800 */
[----:B------:R-:W-:-:S04]  /*e82f0*/  @P2 LOP3.LUT R2, R2, 0x80, RZ, 0xfc, !PT ;  /* 0x0000008002022812 */ /* 0x000fc800078efcff */
[----:B------:R-:W-:Y:S02]  /*e8300*/  LOP3.LUT R2, R2, 0xffffffbf, RZ, 0xc0, !PT ;  /* 0xffffffbf02027812 */ /* 0x000fe400078ec0ff */
[----:B------:R-:W-:Y:S02]  /*e8310*/  ISETP.LT.AND P2, PT, R59, UR52, !P6 ;  /* 0x000000343b007c0c */ /* 0x000fe4000f741270 */
[----:B------:R-:W4:Y:S01]  /*e8320*/  LDL.LU R59, [R1+0x565c] ;  /* 0x00565c00013b7983 */ /* 0x000f220000300800 */
        /* <DEDUP_REMOVED lines=13> */
[----:B------:R-:W-:-:S04]  /*e8400*/  LOP3.LUT R2, R2, 0xfffffffb, RZ, 0xc0, !PT ;  /* 0xfffffffb02027812 */ /* 0x000fc800078ec0ff */
[----:B------:R-:W-:Y:S02]  /*e8410*/  @P1 LOP3.LUT R2, R2, 0x4, RZ, 0xfc, !PT ;  /* 0x0000000402021812 */ /* 0x000fe400078efcff */
[----:B------:R-:W-:Y:S02]  /*e8420*/  ISETP.LT.AND P0, PT, R55, UR56, !P6 ;  /* 0x0000003837007c0c */ /* 0x000fe4000f701270 */
[----:B------:R-:W-:Y:S01]  /*e8430*/  ISETP.LT.AND P1, PT, R54, UR30, !P6 ;  /* 0x0000001e36007c0c */ /* 0x000fe2000f721270 */
[----:B------:R-:W4:Y:S01]  /*e8440*/  LDL.LU R55, [R1+0x564c] ;  /* 0x00564c0001377983 */ /* 0x000f220000300800 */
[----:B------:R-:W-:-:S03]  /*e8450*/  LOP3.LUT R2, R2, 0xfffffffd, RZ, 0xc0, !PT ;  /* 0xfffffffd02027812 */ /* 0x000fc600078ec0ff */
[----:B------:R-:W4:Y:S01]  /*e8460*/  LDL.LU R54, [R1+0x5648] ;  /* 0x0056480001367983 */ /* 0x000f220000300800 */
[----:B------:R-:W-:Y:S02]  /*e8470*/  ISETP.LT.AND P3, PT, R52, UR58, !P6 ;  /* 0x0000003a34007c0c */ /* 0x000fe4000f761270 */
[----:B------:R-:W-:Y:S02]  /*e8480*/  @P2 LOP3.LUT R2, R2, 0x2, RZ, 0xfc, !PT ;  /* 0x0000000202022812 */ /* 0x000fe400078efcff */
[----:B------:R-:W-:Y:S02]  /*e8490*/  ISETP.LT.AND P2, PT, R53, UR57, !P6 ;  /* 0x0000003935007c0c */ /* 0x000fe4000f741270 */
[----:B------:R-:W-:Y:S01]  /*e84a0*/  ISETP.LT.AND P4, PT, R51, UR59, !P6 ;  /* 0x0000003b33007c0c */ /* 0x000fe2000f781270 */
[----:B------:R-:W4:Y:S04]  /*e84b0*/  LDL.LU R53, [R1+0x5644] ;  /* 0x0056440001357983 */ /* 0x000f280000300800 */
[----:B------:R-:W4:Y:S04]  /*e84c0*/  LDL.LU R52, [R1+0x5640] ;  /* 0x0056400001347983 */ /* 0x000f280000300800 */
[----:B------:R-:W4:Y:S01]  /*e84d0*/  LDL.LU R51, [R1+0x563c] ;  /* 0x00563c0001337983 */ /* 0x000f220000300800 */
[----:B------:R-:W-:-:S02]  /*e84e0*/  ISETP.LT.AND P5, PT, R50, UR60, !P6 ;  /* 0x0000003c32007c0c */ /* 0x000fc4000f7a1270 */
[----:B------:R-:W-:Y:S01]  /*e84f0*/  ISETP.LT.AND P6, PT, R49, UR61, !P6 ;  /* 0x0000003d31007c0c */ /* 0x000fe2000f7c1270 */
[----:B------:R-:W4:Y:S04]  /*e8500*/  LDL.LU R50, [R1+0x5638] ;  /* 0x0056380001327983 */ /* 0x000f280000300800 */
[----:B------:R-:W4:Y:S04]  /*e8510*/  LDL.LU R49, [R1+0x5634] ;  /* 0x0056340001317983 */ /* 0x000f280000300800 */
[----:B------:R0:W-:Y:S01]  /*e8520*/  STL.64 [R1+0x57a8], R22 ;  /* 0x0057a81601007387 */ /* 0x0001e20000100a00 */
[----:B---3--:R-:W-:Y:S01]  /*e8530*/  LOP3.LUT R60, R60, 0xfbffffff, RZ, 0xc0, !PT ;  /* 0xfbffffff3c3c7812 */ /* 0x008fe200078ec0ff */
[----:B------:R-:W1:Y:S01]  /*e8540*/  S2UR UR7, SR_CgaCtaId ;  /* 0x00000000000779c3 */ /* 0x000e620000008800 */
[----:B------:R-:W-:Y:S01]  /*e8550*/  UMOV UR6, 0x400 ;  /* 0x0000040000067882 */ /* 0x000fe20000000000 */
[----:B------:R-:W-:Y:S01]  /*e8560*/  ULDC.64 UR26, c[0x0][0x228] ;  /* 0x00008a00001a7ab9 */ /* 0x000fe20000000a00 */
[----:B------:R-:W-:Y:S01]  /*e8570*/  ULDC.64 UR24, c[0x0][0x228] ;  /* 0x00008a0000187ab9 */ /* 0x000fe20000000a00 */
[----:B------:R-:W-:Y:S01]  /*e8580*/  ULDC.64 UR22, c[0x0][0x228] ;  /* 0x00008a0000167ab9 */ /* 0x000fe20000000a00 */
[----:B------:R-:W-:Y:S01]  /*e8590*/  ULDC.64 UR20, c[0x0][0x228] ;  /* 0x00008a0000147ab9 */ /* 0x000fe20000000a00 */
[----:B------:R-:W-:Y:S01]  /*e85a0*/  ULDC.64 UR18, c[0x0][0x228] ;  /* 0x00008a0000127ab9 */ /* 0x000fe20000000a00 */
[----:B------:R-:W-:Y:S01]  /*e85b0*/  ULDC.64 UR16, c[0x0][0x228] ;  /* 0x00008a0000107ab9 */ /* 0x000fe20000000a00 */
[----:B------:R-:W-:Y:S01]  /*e85c0*/  ULDC.64 UR14, c[0x0][0x228] ;  /* 0x00008a00000e7ab9 */ /* 0x000fe20000000a00 */
[----:B------:R-:W-:Y:S01]  /*e85d0*/  ULDC.64 UR12, c[0x0][0x228] ;  /* 0x00008a00000c7ab9 */ /* 0x000fe20000000a00 */
[----:B0-----:R-:W3:Y:S01]  /*e85e0*/  LDL.LU R22, [R1+0x4c60] ;  /* 0x004c600001167983 */ /* 0x001ee20000300800 */
[----:B------:R-:W-:Y:S01]  /*e85f0*/  ULDC.64 UR10, c[0x0][0x228] ;  /* 0x00008a00000a7ab9 */ /* 0x000fe20000000a00 */
[----:B------:R-:W-:-:S02]  /*e8600*/  ULDC.64 UR8, c[0x0][0x228] ;  /* 0x00008a0000087ab9 */ /* 0x000fc40000000a00 */
[----:B------:R-:W3:Y:S04]  /*e8610*/  LDL.LU R23, [R1+0x328] ;  /* 0x0003280001177983 */ /* 0x000ee80000300800 */
[----:B------:R0:W-:Y:S04]  /*e8620*/  STL.64 [R1+0x57a0], R20 ;  /* 0x0057a01401007387 */ /* 0x0001e80000100a00 */
[----:B0-----:R-:W3:Y:S04]  /*e8630*/  LDL.LU R21, [R1+0x324] ;  /* 0x0003240001157983 */ /* 0x001ee80000300800 */
[----:B------:R-:W3:Y:S04]  /*e8640*/  LDL.LU R20, [R1+0x2404] ;  /* 0x0024040001147983 */ /* 0x000ee80000300800 */
[----:B------:R0:W-:Y:S04]  /*e8650*/  STL.64 [R1+0x5798], R18 ;  /* 0x0057981201007387 */ /* 0x0001e80000100a00 */
[----:B0-----:R-:W3:Y:S04]  /*e8660*/  LDL.LU R18, [R1+0x2020] ;  /* 0x0020200001127983 */ /* 0x001ee80000300800 */
[----:B------:R-:W3:Y:S04]  /*e8670*/  LDL.LU R19, [R1+0x320] ;  /* 0x0003200001137983 */ /* 0x000ee80000300800 */
[----:B------:R0:W-:Y:S04]  /*e8680*/  STL.64 [R1+0x5790], R16 ;  /* 0x0057901001007387 */ /* 0x0001e80000100a00 */
[----:B0-----:R-:W3:Y:S04]  /*e8690*/  LDL R16, [R1+0x3a8] ;  /* 0x0003a80001107983 */ /* 0x001ee80000100800 */
[----:B------:R-:W3:Y:S04]  /*e86a0*/  LDL.LU R17, [R1+0x2c] ;  /* 0x00002c0001117983 */ /* 0x000ee80000300800 */
[----:B------:R-:W-:Y:S04]  /*e86b0*/  STL.64 [R1+0x5788], R26 ;  /* 0x0057881a01007387 */ /* 0x000fe80000100a00 */
[----:B--2---:R-:W-:Y:S04]  /*e86c0*/  STL.64 [R1+0x5780], R24 ;  /* 0x0057801801007387 */ /* 0x004fe80000100a00 */
[----:B------:R0:W-:Y:S04]  /*e86d0*/  STL [R1+0x5744], R2 ;  /* 0x0057440201007387 */ /* 0x0001e80000100800 */
[----:B0-----:R-:W2:Y:S04]  /*e86e0*/  LDL.LU R2, [R1+0x23fc] ;  /* 0x0023fc0001027983 */ /* 0x001ea80000300800 */
[----:B------:R-:W-:Y:S04]  /*e86f0*/  STL [R1+0x5740], R0 ;  /* 0x0057400001007387 */ /* 0x000fe80000100800 */
[----:B------:R0:W-:Y:S04]  /*e8700*/  STL [R1+0x5730], R47 ;  /* 0x0057302f01007387 */ /* 0x0001e80000100800 */
[----:B0-----:R-:W2:Y:S04]  /*e8710*/  LDL.LU R47, [R1+0x23ec] ;  /* 0x0023ec00012f7983 */ /* 0x001ea80000300800 */
        /* <DEDUP_REMOVED lines=14> */
[----:B----4-:R0:W-:Y:S04]  /*e8800*/  STL [R1+0x56e4], R49 ;  /* 0x0056e43101007387 */ /* 0x0101e80000100800 */
[----:B0-----:R-:W4:Y:S01]  /*e8810*/  LDL.LU R49, [R1+0x6c] ;  /* 0x00006c0001317983 */ /* 0x001f220000300800 */
[----:B------:R-:W-:-:S03]  /*e8820*/  @P0 LOP3.LUT R60, R60, 0x4000000, RZ, 0xfc, !PT ;  /* 0x040000003c3c0812 */ /* 0x000fc600078efcff */
        /* <DEDUP_REMOVED lines=12> */
[----:B------:R-:W4:Y:S04]  /*e88f0*/  LDL.LU R0, [R1+0x4c64] ;  /* 0x004c640001007983 */ /* 0x000f280000300800 */
[----:B------:R-:W4:Y:S04]  /*e8900*/  LDL.LU R24, [R1+0x4c70] ;  /* 0x004c700001187983 */ /* 0x000f280000300800 */
[----:B------:R-:W4:Y:S04]  /*e8910*/  LDL.LU R25, [R1+0x32c] ;  /* 0x00032c0001197983 */ /* 0x000f280000300800 */
[----:B------:R-:W4:Y:S04]  /*e8920*/  LDL.LU R26, [R1+0x4ca0] ;  /* 0x004ca000011a7983 */ /* 0x000f280000300800 */
[----:B------:R-:W4:Y:S01]  /*e8930*/  LDL.LU R27, [R1+0x4ca4] ;  /* 0x004ca400011b7983 */ /* 0x000f220000300800 */
[----:B------:R-:W-:Y:S01]  /*e8940*/  BAR.SYNC.DEFER_BLOCKING 0x0 ;  /* 0x0000000000007b1d */ /* 0x000fe20000010000 */
[----:B---3--:R-:W-:-:S05]  /*e8950*/  LOP3.LUT P0, RZ, R16, 0x4, RZ, 0xc0, !PT ;  /* 0x0000000410ff7812 */ /* 0x008fca000780c0ff */
[----:B------:R-:W3:Y:S01]  /*e8960*/  LDL.LU R16, [R1+0x330] ;  /* 0x0003300001107983 */ /* 0x000ee20000300800 */
[----:B--2---:R-:W-:Y:S02]  /*e8970*/  PRMT R7, R7, 0x5410, R6 ;  /* 0x0000541007077816 */ /* 0x004fe40000000006 */
[----:B------:R-:W-:Y:S02]  /*e8980*/  PRMT R6, R18, 0x5410, R17 ;  /* 0x0000541012067816 */ /* 0x000fe40000000011 */
[----:B----4-:R-:W-:-:S05]  /*e8990*/  PRMT R48, R48, 0x5410, R49 ;  /* 0x0000541030307816 */ /* 0x010fca0000000031 */
[----:B------:R-:W-:Y:S04]  /*e89a0*/  STL [R1+0x6cc], R48 ;  /* 0x0006cc3001007387 */ /* 0x000fe80000100800 */
[----:B------:R-:W2:Y:S04]  /*e89b0*/  LDL.LU R17, [R1+0x5600] ;  /* 0x0056000001117983 */ /* 0x000ea80000300800 */
[----:B------:R0:W-:Y:S04]  /*e89c0*/  STL [R1+0x6ec], R7 ;  /* 0x0006ec0701007387 */ /* 0x0001e80000100800 */
[----:B------:R-:W4:Y:S04]  /*e89d0*/  LDL.LU R18, [R1+0x5588] ;  /* 0x0055880001127983 */ /* 0x000f280000300800 */
[----:B------:R1:W-:Y:S01]  /*e89e0*/  STL [R1+0x6fc], R6 ;  /* 0x0006fc0601007387 */ /* 0x0003e20000100800 */
[----:B0-----:R-:W-:-:S02]  /*e89f0*/  PRMT R7, R46, 0x5410, R45 ;  /* 0x000054102e077816 */ /* 0x001fc4000000002d */
[----:B-1----:R-:W-:-:S05]  /*e8a00*/  PRMT R6, R5, 0x5410, R44 ;  /* 0x0000541005067816 */ /* 0x002fca000000002c */
[----:B------:R0:W-:Y:S04]  /*e8a10*/  STL [R1+0x70c], R6 ;  /* 0x00070c0601007387 */ /* 0x0001e80000100800 */
[----:B------:R-:W-:Y:S01]  /*e8a20*/  STL [R1+0x72c], R7 ;  /* 0x00072c0701007387 */ /* 0x000fe20000100800 */
[----:B0-----:R-:W-:-:S03]  /*e8a30*/  PRMT R6, R19, 0x5410, R39 ;  /* 0x0000541013067816 */ /* 0x001fc60000000027 */
[----:B------:R-:W4:Y:S01]  /*e8a40*/  LDL.LU R19, [R1+0x5584] ;  /* 0x0055840001137983 */ /* 0x000f220000300800 */
[----:B------:R-:W-:-:S05]  /*e8a50*/  PRMT R5, R47, 0x5410, R43 ;  /* 0x000054102f057816 */ /* 0x000fca000000002b */
[----:B------:R0:W-:Y:S04]  /*e8a60*/  STL [R1+0x73c], R5 ;  /* 0x00073c0501007387 */ /* 0x0001e80000100800 */
[----:B------:R-:W-:Y:S01]  /*e8a70*/  STL [R1+0x76c], R6 ;  /* 0x00076c0601007387 */ /* 0x000fe20000100800 */
[----:B0-----:R-:W-:Y:S02]  /*e8a80*/  PRMT R5, R2, 0x5410, R35 ;  /* 0x0000541002057816 */ /* 0x001fe40000000023 */
[----:B------:R-:W-:Y:S02]  /*e8a90*/  PRMT R2, R21, 0x5410, R31 ;  /* 0x0000541015027816 */ /* 0x000fe4000000001f */
[----:B------:R-:W4:Y:S04]  /*e8aa0*/  LDL.LU R21, [R1+0x557c] ;  /* 0x00557c0001157983 */ /* 0x000f280000300800 */
[----:B------:R0:W-:Y:S04]  /*e8ab0*/  STL [R1+0x79c], R5 ;  /* 0x00079c0501007387 */ /* 0x0001e80000100800 */
[----:B------:R1:W-:Y:S01]  /*e8ac0*/  STL [R1+0x7ac], R2 ;  /* 0x0007ac0201007387 */ /* 0x0003e20000100800 */
[----:B0-----:R-:W-:-:S03]  /*e8ad0*/  PRMT R5, R20, 0x5410, R15 ;  /* 0x0000541014057816 */ /* 0x001fc6000000000f */
[----:B------:R-:W4:Y:S01]  /*e8ae0*/  LDL.LU R20, [R1+0x5578] ;  /* 0x0055780001147983 */ /* 0x000f220000300800 */
[----:B-1----:R-:W-:-:S03]  /*e8af0*/  PRMT R2, R22, 0x5410, R14 ;  /* 0x0000541016027816 */ /* 0x002fc6000000000e */
[----:B------:R0:W-:Y:S01]  /*e8b00*/  STL [R1+0x7bc], R5 ;  /* 0x0007bc0501007387 */ /* 0x0001e20000100800 */
[----:B------:R-:W-:-:S03]  /*e8b10*/  PRMT R6, R23, 0x5410, R13 ;  /* 0x0000541017067816 */ /* 0x000fc6000000000d */
[----:B0-----:R-:W4:Y:S04]  /*e8b20*/  LDL.LU R5, [R1+0x428] ;  /* 0x0004280001057983 */ /* 0x001f280000300800 */
[----:B------:R0:W-:Y:S04]  /*e8b30*/  STL [R1+0x81c], R2 ;  /* 0x00081c0201007387 */ /* 0x0001e80000100800 */
[----:B------:R-:W4:Y:S04]  /*e8b40*/  LDL.LU R45, [R1+0x424] ;  /* 0x00042400012d7983 */ /* 0x000f280000300800 */
[----:B------:R-:W4:Y:S04]  /*e8b50*/  LDL.LU R46, [R1+0x414] ;  /* 0x00041400012e7983 */ /* 0x000f280000300800 */
[----:B------:R-:W4:Y:S04]  /*e8b60*/  LDL.LU R47, [R1+0x410] ;  /* 0x00041000012f7983 */ /* 0x000f280000300800 */
[----:B0-----:R-:W4:Y:S04]  /*e8b70*/  LDL.LU R2, [R1+0x13c] ;  /* 0x00013c0001027983 */ /* 0x001f280000300800 */
[----:B------:R-:W4:Y:S04]  /*e8b80*/  LDL.LU R22, [R1+0x5608] ;  /* 0x0056080001167983 */ /* 0x000f280000300800 */
[----:B------:R0:W-:Y:S04]  /*e8b90*/  STL [R1+0x82c], R6 ;  /* 0x00082c0601007387 */ /* 0x0001e80000100800 */
[----:B------:R-:W4:Y:S01]  /*e8ba0*/  LDL.LU R23, [R1+0x211c] ;  /* 0x00211c0001177983 */ /* 0x000f220000300800 */
[----:B------:R-:W-:-:S02]  /*e8bb0*/  PRMT R7, R0, 0x5410, R12 ;  /* 0x0000541000077816 */ /* 0x000fc4000000000c */
[----:B------:R-:W-:Y:S02]  /*e8bc0*/  PRMT R0, R25, 0x5410, R10 ;  /* 0x0000541019007816 */ /* 0x000fe4000000000a */
[----:B0-----:R-:W-:Y:S01]  /*e8bd0*/  PRMT R6, R24, 0x5410, R11 ;  /* 0x0000541018067816 */ /* 0x001fe2000000000b */
[----:B------:R0:W-:Y:S04]  /*e8be0*/  STL [R1+0x83c], R7 ;  /* 0x00083c0701007387 */ /* 0x0001e80000100800 */
[----:B------:R1:W-:Y:S01]  /*e8bf0*/  STL [R1+0x84c], R6 ;  /* 0x00084c0601007387 */ /* 0x0003e20000100800 */
[----:B0-----:R-:W-:-:S03]  /*e8c00*/  PRMT R7, R26, 0x5410, R9 ;  /* 0x000054101a077816 */ /* 0x001fc60000000009 */
[----:B------:R3:W-:Y:S01]  /*e8c10*/  STL [R1+0x888], R0 ;  /* 0x0008880001007387 */ /* 0x0007e20000100800 */
[----:B-1----:R-:W-:-:S03]  /*e8c20*/  PRMT R6, R27, 0x5410, R8 ;  /* 0x000054101b067816 */ /* 0x002fc60000000008 */
[----:B------:R-:W-:Y:S04]  /*e8c30*/  STL [R1+0x88c], R7 ;  /* 0x00088c0701007387 */ /* 0x000fe80000100800 */
[----:B------:R-:W4:Y:S01]  /*e8c40*/  LDL.LU R24, [R1+0x54a4] ;  /* 0x0054a40001187983 */ /* 0x000f220000300800 */
[----:B---3--:R-:W-:-:S03]  /*e8c50*/  PRMT R0, R16, 0x5410, R4 ;  /* 0x0000541010007816 */ /* 0x008fc60000000004 */
[----:B------:R-:W-:Y:S04]  /*e8c60*/  STL [R1+0x948], R6 ;  /* 0x0009480601007387 */ /* 0x000fe80000100800 */
[----:B------:R-:W3:Y:S04]  /*e8c70*/  LDL.LU R25, [R1+0x54a0] ;  /* 0x0054a00001197983 */ /* 0x000ee80000300800 */
[----:B------:R0:W-:Y:S04]  /*e8c80*/  STL [R1+0x1d58], R0 ;  /* 0x001d580001007387 */ /* 0x0001e80000100800 */
[----:B------:R-:W3:Y:S04]  /*e8c90*/  LDL.LU R26, [R1+0x5470] ;  /* 0x00547000011a7983 */ /* 0x000ee80000300800 */
[----:B------:R-:W-:Y:S04]  /*e8ca0*/  STL [R1+0x5718], R4 ;  /* 0x0057180401007387 */ /* 0x000fe80000100800 */
[----:B------:R-:W3:Y:S04]  /*e8cb0*/  LDL.LU R27, [R1+0x546c] ;  /* 0x00546c00011b7983 */ /* 0x000ee80000300800 */
[----:B------:R-:W3:Y:S01]  /*e8cc0*/  LDL.LU R16, [R1+0x448] ;  /* 0x0004480001107983 */ /* 0x000ee20000300800 */
[----:B0-----:R-:W0:Y:S01]  /*e8cd0*/  S2R R0, SR_TID.X ;  /* 0x0000000000007919 */ /* 0x001e220000002100 */
[----:B------:R-:W-:Y:S01]  /*e8ce0*/  ULEA UR6, UR7, UR6, 0x18 ;  /* 0x0000000607067291 */ /* 0x000fe2000f8ec03f */
[----:B0-----:R-:W-:-:S02]  /*e8cf0*/  LOP3.LUT R0, R0, 0x1f, RZ, 0xc0, !PT ;  /* 0x0000001f00007812 */ /* 0x001fc400078ec0ff */
[----:B--2---:R-:W-:Y:S02]  /*e8d00*/  PRMT R60, R17, 0x5410, R3 ;  /* 0x00005410113c7816 */ /* 0x004fe40000000003 */
[----:B------:R-:W2:Y:S01]  /*e8d10*/  LDL.LU R17, [R1+0x43c] ;  /* 0x00043c0001117983 */ /* 0x000ea20000300800 */
[----:B----4-:R-:W-:-:S03]  /*e8d20*/  LOP3.LUT R51, R18, 0xffff, RZ, 0xc0, !PT ;  /* 0x0000ffff12337812 */ /* 0x010fc600078ec0ff */
[----:B------:R-:W4:Y:S01]  /*e8d30*/  LDL.LU R18, [R1+0x438] ;  /* 0x0004380001127983 */ /* 0x000f220000300800 */
[----:B------:R-:W-:-:S03]  /*e8d40*/  LOP3.LUT R49, R19, 0xffff, RZ, 0xc0, !PT ;  /* 0x0000ffff13317812 */ /* 0x000fc600078ec0ff */
[----:B------:R-:W4:Y:S01]  /*e8d50*/  LDL.LU R19, [R1+0x418] ;  /* 0x0004180001137983 */ /* 0x000f220000300800 */
[----:B------:R-:W-:Y:S01]  /*e8d60*/  LEA R3, R0, UR6, 0x4 ;  /* 0x0000000600037c11 */ /* 0x000fe2000f8e20ff */
[----:B------:R-:W-:Y:S02]  /*e8d70*/  ULDC UR6, c[0x0][0x22c] ;  /* 0x00008b0000067ab9 */ /* 0x000fe40000000800 */
[----:B------:R-:W4:Y:S01]  /*e8d80*/  LDL.LU R7, [R1+0x5274] ;  /* 0x0052740001077983 */ /* 0x000f220000300800 */
[----:B------:R-:W-:-:S03]  /*e8d90*/  PRMT R8, R5, 0x4210, R51 ;  /* 0x0000421005087816 */ /* 0x000fc60000000033 */
[----:B------:R-:W4:Y:S04]  /*e8da0*/  LDL.LU R5, [R1+0x5270] ;  /* 0x0052700001057983 */ /* 0x000f280000300800 */
[----:B------:R-:W4:Y:S01]  /*e8db0*/  LDL.LU R0, [R1+0x5254] ;  /* 0x0052540001007983 */ /* 0x000f220000300800 */
[----:B------:R-:W-:-:S03]  /*e8dc0*/  PRMT R2, R22, 0x5410, R2 ;  /* 0x0000541016027816 */ /* 0x000fc60000000002 */
[----:B------:R-:W4:Y:S01]  /*e8dd0*/  LDL.LU R22, [R1+0x5250] ;  /* 0x0052500001167983 */ /* 0x000f220000300800 */
[----:B------:R-:W-:-:S03]  /*e8de0*/  ISETP.LT.AND P0, PT, R23, UR27, !P0 ;  /* 0x0000001b17007c0c */ /* 0x000fc6000c701270 */
[----:B------:R-:W4:Y:S01]  /*e8df0*/  LDL.LU R23, [R1+0x468] ;  /* 0x0004680001177983 */ /* 0x000f220000300800 */
[----:B------:R-:W-:Y:S02]  /*e8e00*/  LOP3.LUT R21, R21, 0xffff, RZ, 0xc0, !PT ;  /* 0x0000ffff15157812 */ /* 0x000fe400078ec0ff */
[----:B------:R-:W-:Y:S02]  /*e8e10*/  LOP3.LUT R20, R20, 0xffff, RZ, 0xc0, !PT ;  /* 0x0000ffff14147812 */ /* 0x000fe400078ec0ff */
[----:B------:R-:W-:Y:S02]  /*e8e20*/  PRMT R9, R45, 0x4210, R49 ;  /* 0x000042102d097816 */ /* 0x000fe40000000031 */
[----:B------:R-:W-:Y:S01]  /*e8e30*/  PRMT R10, R46, 0x4210, R21 ;  /* 0x000042102e0a7816 */ /* 0x000fe20000000015 */
[----:B------:R-:W4:Y:S01]  /*e8e40*/  LDL.LU R45, [R1+0x464] ;  /* 0x00046400012d7983 */ /* 0x000f220000300800 */
[----:B------:R-:W-:-:S03]  /*e8e50*/  PRMT R11, R47, 0x4210, R20 ;  /* 0x000042102f0b7816 */ /* 0x000fc60000000014 */
[----:B------:R-:W4:Y:S04]  /*e8e60*/  LDL.LU R47, [R1+0x460] ;  /* 0x00046000012f7983 */ /* 0x000f280000300800 */
[----:B------:R0:W-:Y:S01]  /*e8e70*/  STSM.16.M88.4 [R3], R8 ;  /* 0x0000000803007844 */ /* 0x0001e20000000200 */
[----:B------:R-:W-:-:S03]  /*e8e80*/  NOP ;  /* 0x0000000000007918 */ /* 0x000fc60000000000 */
[----:B------:R-:W1:Y:S01]  /*e8e90*/  LDS.128 R12, [R3] ;  /* 0x00000000030c7984 */ /* 0x000e620000000c00 */
[----:B------:R-:W-:Y:S02]  /*e8ea0*/  LOP3.LUT R39, R24, 0xffff, RZ, 0xc0, !PT ;  /* 0x0000ffff18277812 */ /* 0x000fe400078ec0ff */
[----:B---3--:R-:W-:Y:S02]  /*e8eb0*/  LOP3.LUT R44, R25, 0xffff, RZ, 0xc0, !PT ;  /* 0x0000ffff192c7812 */ /* 0x008fe400078ec0ff */
[----:B------:R-:W-:Y:S02]  /*e8ec0*/  LOP3.LUT R25, R26, 0xffff, RZ, 0xc0, !PT ;  /* 0x0000ffff1a197812 */ /* 0x000fe400078ec0ff */
[----:B------:R-:W3:Y:S01]  /*e8ed0*/  LDL.LU R26, [R1+0x450] ;  /* 0x00045000011a7983 */ /* 0x000ee20000300800 */
[----:B------:R-:W-:-:S03]  /*e8ee0*/  LOP3.LUT R24, R27, 0xffff, RZ, 0xc0, !PT ;  /* 0x0000ffff1b187812 */ /* 0x000fc600078ec0ff */
[----:B------:R-:W3:Y:S01]  /*e8ef0*/  LDL.LU R27, [R1+0x1fe4] ;  /* 0x001fe400011b7983 */ /* 0x000ee20000300800 */
[----:B0-----:R-:W-:-:S03]  /*e8f00*/  PRMT R8, R16, 0x4210, R39 ;  /* 0x0000421010087816 */ /* 0x001fc60000000027 */
[----:B-1----:R-:W-:Y:S01]  /*e8f10*/  STL.64 [R1+0x660], R12 ;  /* 0x0006600c01007387 */ /* 0x002fe20000100a00 */
[----:B------:R-:W-:-:S03]  /*e8f20*/  IMAD.MOV.U32 R46, RZ, RZ, R15 ;  /* 0x000000ffff2e7224 */ /* 0x000fc600078e000f */
[----:B------:R-:W-:Y:S01]  /*e8f30*/  STL [R1+0x668], R14 ;  /* 0x0006680e01007387 */ /* 0x000fe20000100800 */
[----:B------:R-:W-:-:S03]  /*e8f40*/  NOP ;  /* 0x0000000000007918 */ /* 0x000fc60000000000 */
[----:B------:R-:W3:Y:S01]  /*e8f50*/  LDL.LU R16, [R1+0x1fe0] ;  /* 0x001fe00001107983 */ /* 0x000ee20000300800 */
[----:B--2---:R-:W-:-:S03]  /*e8f60*/  PRMT R9, R17, 0x4210, R44 ;  /* 0x0000421011097816 */ /* 0x004fc6000000002c */
[----:B------:R-:W2:Y:S01]  /*e8f70*/  LDL.LU R17, [R1+0x1f88] ;  /* 0x001f880001117983 */ /* 0x000ea20000300800 */
[----:B----4-:R-:W-:-:S03]  /*e8f80*/  PRMT R10, R18, 0x4210, R25 ;  /* 0x00004210120a7816 */ /* 0x010fc60000000019 */
[----:B------:R-:W4:Y:S01]  /*e8f90*/  LDL.LU R18, [R1+0x1f7c] ;  /* 0x001f7c0001127983 */ /* 0x000f220000300800 */
[----:B------:R-:W-:-:S03]  /*e8fa0*/  PRMT R11, R19, 0x4210, R24 ;  /* 0x00004210130b7816 */ /* 0x000fc60000000018 */
[----:B------:R-:W4:Y:S04]  /*e8fb0*/  LDL.LU R19, [R1+0x48c] ;  /* 0x00048c0001137983 */ /* 0x000f280000300800 */
[----:B------:R-:W-:Y:S04]  /*e8fc0*/  STL [R1+0x5728], R46 ;  /* 0x0057282e01007387 */ /* 0x000fe80000100800 */
[----:B------:R-:W4:Y:S04]  /*e8fd0*/  LDL.LU R54, [R1+0x488] ;  /* 0x0004880001367983 */ /* 0x000f280000300800 */
[----:B------:R-:W4:Y:S04]  /*e8fe0*/  LDL.LU R53, [R1+0x480] ;  /* 0x0004800001357983 */ /* 0x000f280000300800 */
[----:B------:R-:W4:Y:S01]  /*e8ff0*/  LDL.LU R52, [R1+0x47c] ;  /* 0x00047c0001347983 */ /* 0x000f220000300800 */
[----:B------:R-:W-:-:S03]  /*e9000*/  LOP3.LUT R35, R7, 0xffff, RZ, 0xc0, !PT ;  /* 0x0000ffff07237812 */ /* 0x000fc600078ec0ff */
[----:B------:R-:W4:Y:S04]  /*e9010*/  LDL.LU R50, [R1+0x1a4] ;  /* 0x0001a40001327983 */ /* 0x000f280000300800 */
[----:B------:R0:W-:Y:S01]  /*e9020*/  STSM.16.M88.4 [R3], R8 ;  /* 0x0000000803007844 */ /* 0x0001e20000000200 */
[----:B------:R-:W-:-:S03]  /*e9030*/  NOP ;  /* 0x0000000000007918 */ /* 0x000fc60000000000 */
[----:B------:R-:W4:Y:S04]  /*e9040*/  LDL.LU R48, [R1+0x1a8] ;  /* 0x0001a80001307983 */ /* 0x000f280000300800 */
[----:B------:R-:W1:Y:S01]  /*e9050*/  LDS.128 R12, [R3] ;  /* 0x00000000030c7984 */ /* 0x000e620000000c00 */
[----:B------:R-:W-:Y:S02]  /*e9060*/  LOP3.LUT R6, R0, 0xffff, RZ, 0xc0, !PT ;  /* 0x0000ffff00067812 */ /* 0x000fe400078ec0ff */
[----:B------:R-:W-:Y:S02]  /*e9070*/  LOP3.LUT R0, R22, 0xffff, RZ, 0xc0, !PT ;  /* 0x0000ffff16007812 */ /* 0x000fe400078ec0ff */
[----:B------:R-:W4:Y:S01]  /*e9080*/  LDL.LU R22, [R1+0x1a0] ;  /* 0x0001a00001167983 */ /* 0x000f220000300800 */
[----:B0-----:R-:W-:-:S03]  /*e9090*/  PRMT R8, R23, 0x4210, R35 ;  /* 0x0000421017087816 */ /* 0x001fc60000000023 */
[----:B------:R-:W4:Y:S01]  /*e90a0*/  LDL.LU R23, [R1+0x19c] ;  /* 0x00019c0001177983 */ /* 0x000f220000300800 */
[----:B------:R-:W-:-:S03]  /*e90b0*/  LOP3.LUT R7, R5, 0xffff, RZ, 0xc0, !PT ;  /* 0x0000ffff05077812 */ /* 0x000fc600078ec0ff */
[----:B-1----:R0:W-:Y:S01]  /*e90c0*/  STL.64 [R1+0x650], R12 ;  /* 0x0006500c01007387 */ /* 0x0021e20000100a00 */
[----:B------:R-:W-:-:S03]  /*e90d0*/  PRMT R9, R45, 0x4210, R7 ;  /* 0x000042102d097816 */ /* 0x000fc60000000007 */
[----:B------:R1:W-:Y:S01]  /*e90e0*/  STL.64 [R1+0x658], R14 ;  /* 0x0006580e01007387 */ /* 0x0003e20000100a00 */
[----:B------:R-:W-:-:S03]  /*e90f0*/  PRMT R10, R47, 0x4210, R6 ;  /* 0x000042102f0a7816 */ /* 0x000fc60000000006 */
[----:B------:R-:W4:Y:S04]  /*e9100*/  LDL.LU R45, [R1+0x1b4] ;  /* 0x0001b400012d7983 */ /* 0x000f280000300800 */
[----:B------:R-:W4:Y:S01]  /*e9110*/  LDL.LU R47, [R1+0x1ac] ;  /* 0x0001ac00012f7983 */ /* 0x000f220000300800 */
[----:B---3--:R-:W-:Y:S01]  /*e9120*/  PRMT R11, R26, 0x4210, R0 ;  /* 0x000042101a0b7816 */ /* 0x008fe20000000000 */
[----:B------:R-:W-:Y:S02]  /*e9130*/  NOP ;  /* 0x0000000000007918 */ /* 0x000fe40000000000 */
[----:B------:R-:W3:Y:S01]  /*e9140*/  LDL.LU R26, [R1+0x1b0] ;  /* 0x0001b000011a7983 */ /* 0x000ee20000300800 */
[----:B------:R-:W-:-:S03]  /*e9150*/  LOP3.LUT R31, R27, 0xffff, RZ, 0xc0, !PT ;  /* 0x0000ffff1b1f7812 */ /* 0x000fc600078ec0ff */
[----:B------:R-:W3:Y:S04]  /*e9160*/  LDL.LU R27, [R1+0x198] ;  /* 0x00019800011b7983 */ /* 0x000ee80000300800 */
[----:B------:R-:W-:Y:S01]  /*e9170*/  STSM.16.M88.4 [R3], R8 ;  /* 0x0000000803007844 */ /* 0x000fe20000000200 */
[----:B------:R-:W-:-:S03]  /*e9180*/  NOP ;  /* 0x0000000000007918 */ /* 0x000fc60000000000 */
[----:B------:R-:W1:Y:S01]  /*e9190*/  LDS.128 R8, [R3] ;  /* 0x0000000003087984 */ /* 0x000e620000000c00 */
[----:B------:R-:W-:-:S03]  /*e91a0*/  LOP3.LUT R43, R16, 0xffff, RZ, 0xc0, !PT ;  /* 0x0000ffff102b7812 */ /* 0x000fc600078ec0ff */
[----:B------:R-:W3:Y:S01]  /*e91b0*/  LDL.LU R16, [R1+0x1b8] ;  /* 0x0001b80001107983 */ /* 0x000ee20000300800 */
[----:B--2---:R-:W-:-:S03]  /*e91c0*/  LOP3.LUT R5, R17, 0xffff, RZ, 0xc0, !PT ;  /* 0x0000ffff11057812 */ /* 0x004fc600078ec0ff */
[----:B------:R-:W2:Y:S01]  /*e91d0*/  LDL.LU R17, [R1+0x1c0] ;  /* 0x0001c00001117983 */ /* 0x000ea20000300800 */
[----:B----4-:R-:W-:-:S03]  /*e91e0*/  LOP3.LUT R4, R18, 0xffff, RZ, 0xc0, !PT ;  /* 0x0000ffff12047812 */ /* 0x010fc600078ec0ff */
[----:B------:R-:W4:Y:S01]  /*e91f0*/  LDL.LU R18, [R1+0x1bc] ;  /* 0x0001bc0001127983 */ /* 0x000f220000300800 */
[----:B0-----:R-:W-:-:S03]  /*e9200*/  PRMT R12, R19, 0x4210, R31 ;  /* 0x00004210130c7816 */ /* 0x001fc6000000001f */
[----:B------:R-:W4:Y:S01]  /*e9210*/  LDL.LU R19, [R1+0x194] ;  /* 0x0001940001137983 */ /* 0x000f220000300800 */
[----:B------:R-:W-:Y:S02]  /*e9220*/  PRMT R13, R54, 0x4210, R43 ;  /* 0x00004210360d7816 */ /* 0x000fe4000000002b */
[----:B-1----:R-:W-:Y:S02]  /*e9230*/  PRMT R14, R53, 0x4210, R5 ;  /* 0x00004210350e7816 */ /* 0x002fe40000000005 */
[----:B------:R-:W-:Y:S01]  /*e9240*/  PRMT R15, R52, 0x4210, R4 ;  /* 0x00004210340f7816 */ /* 0x000fe20000000004 */
[----:B------:R-:W-:-:S04]  /*e9250*/  NOP ;  /* 0x0000000000007918 */ /* 0x000fc80000000000 */
[----:B------:R-:W-:Y:S01]  /*e9260*/  STSM.16.M88.4 [R3], R12 ;  /* 0x0000000c03007844 */ /* 0x000fe20000000200 */
[----:B------:R-:W-:-:S03]  /*e9270*/  NOP ;  /* 0x0000000000007918 */ /* 0x000fc60000000000 */
[----:B------:R-:W0:Y:S04]  /*e9280*/  LDS.128 R12, [R3] ;  /* 0x00000000030c7984 */ /* 0x000e280000000c00 */
[----:B------:R-:W-:Y:S04]  /*e9290*/  STL.64 [R1+0x640], R8 ;  /* 0x0006400801007387 */ /* 0x000fe80000100a00 */
[----:B------:R1:W-:Y:S02]  /*e92a0*/  STL.64 [R1+0x648], R10 ;  /* 0x0006480a01007387 */ /* 0x0003e40000100a00 */
[----:B-1----:R-:W-:-:S02]  /*e92b0*/  PRMT R10, R22, 0x5210, R21 ;  /* 0x00005210160a7816 */ /* 0x002fc40000000015 */
[----:B------:R-:W-:Y:S02]  /*e92c0*/  PRMT R11, R23, 0x5210, R20 ;  /* 0x00005210170b7816 */ /* 0x000fe40000000014 */
[----:B------:R-:W4:Y:S04]  /*e92d0*/  LDL.LU R20, [R1+0x1c8] ;  /* 0x0001c80001147983 */ /* 0x000f280000300800 */
[----:B------:R-:W4:Y:S04]  /*e92e0*/  LDL.LU R21, [R1+0x1cc] ;  /* 0x0001cc0001157983 */ /* 0x000f280000300800 */
[----:B0-----:R-:W-:Y:S04]  /*e92f0*/  STL.64 [R1+0x630], R12 ;  /* 0x0006300c01007387 */ /* 0x001fe80000100a00 */
[----:B------:R-:W-:Y:S01]  /*e9300*/  STL.64 [R1+0x638], R14 ;  /* 0x0006380e01007387 */ /* 0x000fe20000100a00 */
[----:B------:R-:W-:-:S03]  /*e9310*/  NOP ;  /* 0x0000000000007918 */ /* 0x000fc60000000000 */
[----:B------:R-:W4:Y:S04]  /*e9320*/  LDL.LU R22, [R1+0x1d0] ;  /* 0x0001d00001167983 */ /* 0x000f280000300800 */
[----:B------:R-:W4:Y:S01]  /*e9330*/  LDL.LU R23, [R1+0x190] ;  /* 0x0001900001177983 */ /* 0x000f220000300800 */
[----:B------:R-:W-:Y:S02]  /*e9340*/  PRMT R8, R50, 0x5210, R51 ;  /* 0x0000521032087816 */ /* 0x000fe40000000033 */
[----:B------:R-:W-:-:S05]  /*e9350*/  PRMT R9, R48, 0x5210, R49 ;  /* 0x0000521030097816 */ /* 0x000fca0000000031 */
[----:B------:R0:W-:Y:S01]  /*e9360*/  STSM.16.M88.4 [R3], R8 ;  /* 0x0000000803007844 */ /* 0x0001e20000000200 */
[----:B------:R-:W-:-:S03]  /*e9370*/  NOP ;  /* 0x0000000000007918 */ /* 0x000fc60000000000 */
[----:B------:R-:W1:Y:S01]  /*e9380*/  LDS.128 R12, [R3] ;  /* 0x00000000030c7984 */ /* 0x000e620000000c00 */
[----:B0-----:R-:W-:Y:S02]  /*e9390*/  PRMT R8, R45, 0x5210, R39 ;  /* 0x000052102d087816 */ /* 0x001fe40000000027 */
[----:B------:R-:W-:Y:S02]  /*e93a0*/  PRMT R9, R47, 0x5210, R44 ;  /* 0x000052102f097816 */ /* 0x000fe4000000002c */
[----:B---3--:R-:W-:Y:S02]  /*e93b0*/  PRMT R10, R26, 0x5210, R25 ;  /* 0x000052101a0a7816 */ /* 0x008fe40000000019 */
[----:B------:R-:W-:Y:S01]  /*e93c0*/  PRMT R11, R27, 0x5210, R24 ;  /* 0x000052101b0b7816 */ /* 0x000fe20000000018 */
[----:B------:R-:W-:-:S04]  /*e93d0*/  NOP ;  /* 0x0000000000007918 */ /* 0x000fc80000000000 */
[----:B------:R0:W-:Y:S04]  /*e93e0*/  STSM.16.M88.4 [R3], R8 ;  /* 0x0000000803007844 */ /* 0x0001e80000000200 */
[----:B-1----:R-:W-:Y:S04]  /*e93f0*/  STL.64 [R1+0x620], R12 ;  /* 0x0006200c01007387 */ /* 0x002fe80000100a00 */
[----:B------:R-:W-:Y:S01]  /*e9400*/  STL.64 [R1+0x628], R14 ;  /* 0x0006280e01007387 */ /* 0x000fe20000100a00 */
[----:B------:R-:W-:-:S03]  /*e9410*/  NOP ;  /* 0x0000000000007918 */ /* 0x000fc60000000000 */
[----:B------:R-:W1:Y:S01]  /*e9420*/  LDS.128 R12, [R3] ;  /* 0x00000000030c7984 */ /* 0x000e620000000c00 */
[----:B0-----:R-:W-:Y:S01]  /*e9430*/  PRMT R8, R16, 0x5210, R35 ;  /* 0x0000521010087816 */ /* 0x001fe20000000023 */
[----:B-1----:R-:W-:Y:S01]  /*e9440*/  IMAD.MOV.U32 R45, RZ, RZ, R15 ;  /* 0x000000ffff2d7224 */ /* 0x002fe200078e000f */
[----:B--2---:R-:W-:Y:S02]  /*e9450*/  PRMT R9, R17, 0x5210, R7 ;  /* 0x0000521011097816 */ /* 0x004fe40000000007 */
[----:B----4-:R-:W-:Y:S02]  /*e9460*/  PRMT R10, R18, 0x5210, R6 ;  /* 0x00005210120a7816 */ /* 0x010fe40000000006 */
[----:B------:R-:W2:Y:S04]  /*e9470*/  LDL.LU R6, [R1+0x559c] ;  /* 0x00559c0001067983 */ /* 0x000ea80000300800 */
[----:B------:R-:W3:Y:S04]  /*e9480*/  LDL.LU R7, [R1+0x5598] ;  /* 0x0055980001077983 */ /* 0x000ee80000300800 */
[----:B------:R-:W4:Y:S04]  /*e9490*/  LDL.LU R44, [R1+0x5590] ;  /* 0x00559000012c7983 */ /* 0x000f280000300800 */
[----:B------:R-:W4:Y:S04]  /*e94a0*/  LDL.LU R26, [R1+0x558c] ;  /* 0x00558c00011a7983 */ /* 0x000f280000300800 */
[----:B------:R-:W4:Y:S04]  /*e94b0*/  LDL.LU R27, [R1+0x4c8] ;  /* 0x0004c800011b7983 */ /* 0x000f280000300800 */
[----:B------:R-:W4:Y:S04]  /*e94c0*/  LDL.LU R16, [R1+0x4b8] ;  /* 0x0004b80001107983 */ /* 0x000f280000300800 */
[----:B------:R-:W4:Y:S01]  /*e94d0*/  LDL.LU R17, [R1+0x4b4] ;  /* 0x0004b40001117983 */ /* 0x000f220000300800 */
[----:B------:R-:W-:Y:S01]  /*e94e0*/  PRMT R11, R19, 0x5210, R0 ;  /* 0x00005210130b7816 */ /* 0x000fe20000000000 */
[----:B------:R-:W-:-:S02]  /*e94f0*/  NOP ;  /* 0x0000000000007918 */ /* 0x000fc40000000000 */
[----:B------:R-:W4:Y:S01]  /*e9500*/  LDL.LU R19, [R1+0x4b0] ;  /* 0x0004b00001137983 */ /* 0x000f220000300800 */
[----:B------:R-:W-:-:S03]  /*e9510*/  IMAD.MOV.U32 R0, RZ, RZ, R12 ;  /* 0x000000ffff007224 */ /* 0x000fc600078e000c */
[----:B------:R-:W-:Y:S04]  /*e9520*/  STL [R1+0x614], R13 ;  /* 0x0006140d01007387 */ /* 0x000fe80000100800 */
[----:B------:R-:W-:Y:S04]  /*e9530*/  STSM.16.M88.4 [R3], R8 ;  /* 0x0000000803007844 */ /* 0x000fe80000000200 */
[----:B------:R-:W-:Y:S01]  /*e9540*/  STL [R1+0x618], R14 ;  /* 0x0006180e01007387 */ /* 0x000fe20000100800 */
[----:B------:R-:W-:-:S03]  /*e9550*/  NOP ;  /* 0x0000000000007918 */ /* 0x000fc60000000000 */
[----:B------:R-:W0:Y:S04]  /*e9560*/  LDS.128 R12, [R3] ;  /* 0x00000000030c7984 */ /* 0x000e280000000c00 */
[----:B------:R-:W-:Y:S04]  /*e9570*/  STL [R1+0x5724], R45 ;  /* 0x0057242d01007387 */ /* 0x000fe80000100800 */
[----:B0-----:R-:W-:Y:S04]  /*e9580*/  STL [R1+0x600], R12 ;  /* 0x0006000c01007387 */ /* 0x001fe80000100800 */
[----:B------:R-:W-:Y:S01]  /*e9590*/  STL [R1+0x60c], R15 ;  /* 0x00060c0f01007387 */ /* 0x000fe20000100800 */
[----:B------:R-:W-:-:S02]  /*e95a0*/  PRMT R8, R20, 0x5210, R31 ;  /* 0x0000521014087816 */ /* 0x000fc4000000001f */
[----:B------:R-:W-:Y:S02]  /*e95b0*/  PRMT R9, R21, 0x5210, R43 ;  /* 0x0000521015097816 */ /* 0x000fe4000000002b */
[----:B------:R-:W-:Y:S02]  /*e95c0*/  PRMT R10, R22, 0x5210, R5 ;  /* 0x00005210160a7816 */ /* 0x000fe40000000005 */
[----:B------:R-:W4:Y:S04]  /*e95d0*/  LDL.LU R5, [R1+0x54e4] ;  /* 0x0054e40001057983 */ /* 0x000f280000300800 */
[----:B------:R-:W4:Y:S04]  /*e95e0*/  LDL.LU R24, [R1+0x54e0] ;  /* 0x0054e00001187983 */ /* 0x000f280000300800 */
        /* <DEDUP_REMOVED lines=8> */
[----:B------:R-:W-:Y:S02]  /*e9670*/  IMAD.MOV.U32 R47, RZ, RZ, R13 ;  /* 0x000000ffff2f7224 */ /* 0x000fe400078e000d */
[----:B------:R-:W-:Y:S01]  /*e9680*/  IMAD.MOV.U32 R46, RZ, RZ, R14 ;  /* 0x000000ffff2e7224 */ /* 0x000fe200078e000e */
[----:B------:R-:W-:Y:S01]  /*e9690*/  STSM.16.M88.4 [R3], R8 ;  /* 0x0000000803007844 */ /* 0x000fe20000000200 */
[----:B------:R-:W-:-:S03]  /*e96a0*/  NOP ;  /* 0x0000000000007918 */ /* 0x000fc60000000000 */
[----:B------:R-:W0:Y:S04]  /*e96b0*/  LDS.128 R12, [R3] ;  /* 0x00000000030c7984 */ /* 0x000e280000000c00 */
[----:B------:R1:W-:Y:S04]  /*e96c0*/  STL [R1+0x572c], R46 ;  /* 0x00572c2e01007387 */ /* 0x0003e80000100800 */
[----:B0-----:R-:W-:Y:S04]  /*e96d0*/  STL [R1+0x5f0], R12 ;  /* 0x0005f00c01007387 */ /* 0x001fe80000100800 */
[----:B------:R-:W-:Y:S04]  /*e96e0*/  STL [R1+0x5fc], R15 ;  /* 0x0005fc0f01007387 */ /* 0x000fe80000100800 */
[----:B------:R-:W4:Y:S01]  /*e96f0*/  LDL.LU R50, [R1+0x52c0] ;  /* 0x0052c00001327983 */ /* 0x000f220000300800 */
[----:B-1----:R-:W-:-:S02]  /*e9700*/  IMAD.MOV.U32 R46, RZ, RZ, R13 ;  /* 0x000000ffff2e7224 */ /* 0x002fc400078e000d */
[----:B------:R-:W-:Y:S01]  /*e9710*/  IMAD.MOV.U32 R45, RZ, RZ, R14 ;  /* 0x000000ffff2d7224 */ /* 0x000fe200078e000e */
[----:B------:R-:W-:Y:S01]  /*e9720*/  NOP ;  /* 0x0000000000007918 */ /* 0x000fe20000000000 */
[----:B--2---:R-:W-:Y:S02]  /*e9730*/  LOP3.LUT R43, R6, 0xffff, RZ, 0xc0, !PT ;  /* 0x0000ffff062b7812 */ /* 0x004fe400078ec0ff */
[----:B---3--:R-:W-:Y:S02]  /*e9740*/  LOP3.LUT R53, R7, 0xffff, RZ, 0xc0, !PT ;  /* 0x0000ffff07357812 */ /* 0x008fe400078ec0ff */
[----:B----4-:R-:W-:Y:S02]  /*e9750*/  LOP3.LUT R48, R44, 0xffff, RZ, 0xc0, !PT ;  /* 0x0000ffff2c307812 */ /* 0x010fe400078ec0ff */
[----:B------:R-:W-:Y:S02]  /*e9760*/  LOP3.LUT R26, R26, 0xffff, RZ, 0xc0, !PT ;  /* 0x0000ffff1a1a7812 */ /* 0x000fe400078ec0ff */
[----:B------:R-:W-:-:S02]  /*e9770*/  PRMT R8, R27, 0x4210, R43 ;  /* 0x000042101b087816 */ /* 0x000fc4000000002b */
[----:B------:R-:W-:Y:S02]  /*e9780*/  PRMT R9, R16, 0x4210, R53 ;  /* 0x0000421010097816 */ /* 0x000fe40000000035 */
[----:B------:R-:W-:Y:S02]  /*e9790*/  PRMT R10, R17, 0x4210, R48 ;  /* 0x00004210110a7816 */ /* 0x000fe40000000030 */
[----:B------:R-:W-:Y:S02]  /*e97a0*/  PRMT R11, R19, 0x4210, R26 ;  /* 0x00004210130b7816 */ /* 0x000fe4000000001a */
[----:B------:R-:W2:Y:S04]  /*e97b0*/  LDL.LU R19, [R1+0x52bc] ;  /* 0x0052bc0001137983 */ /* 0x000ea80000300800 */
[----:B------:R-:W3:Y:S04]  /*e97c0*/  LDL.LU R16, [R1+0x5288] ;  /* 0x0052880001107983 */ /* 0x000ee80000300800 */
[----:B------:R-:W4:Y:S04]  /*e97d0*/  LDL.LU R7, [R1+0x5284] ;  /* 0x0052840001077983 */ /* 0x000f280000300800 */
[----:B------:R-:W3:Y:S04]  /*e97e0*/  LDL.LU R27, [R1+0x518] ;  /* 0x00051800011b7983 */ /* 0x000ee80000300800 */
[----:B------:R-:W4:Y:S04]  /*e97f0*/  LDL.LU R17, [R1+0x510] ;  /* 0x0005100001117983 */ /* 0x000f280000300800 */
[----:B------:R-:W-:Y:S01]  /*e9800*/  STSM.16.M88.4 [R3], R8 ;  /* 0x0000000803007844 */ /* 0x000fe20000000200 */
[----:B------:R-:W-:-:S03]  /*e9810*/  NOP ;  /* 0x0000000000007918 */ /* 0x000fc60000000000 */
[----:B------:R-:W0:Y:S04]  /*e9820*/  LDS.128 R12, [R3] ;  /* 0x00000000030c7984 */ /* 0x000e280000000c00 */
[----:B------:R1:W-:Y:S04]  /*e9830*/  STL.64 [R1+0x5738], R46 ;  /* 0x0057382e01007387 */ /* 0x0003e80000100a00 */
[----:B------:R-:W4:Y:S04]  /*e9840*/  LDL.LU R49, [R1+0x508] ;  /* 0x0005080001317983 */ /* 0x000f280000300800 */
[----:B------:R-:W4:Y:S01]  /*e9850*/  LDL.LU R6, [R1+0x4f8] ;  /* 0x0004f80001067983 */ /* 0x000f220000300800 */
[----:B------:R-:W-:-:S02]  /*e9860*/  LOP3.LUT R39, R5, 0xffff, RZ, 0xc0, !PT ;  /* 0x0000ffff05277812 */ /* 0x000fc400078ec0ff */
[----:B-1----:R-:W-:Y:S02]  /*e9870*/  LOP3.LUT R47, R24, 0xffff, RZ, 0xc0, !PT ;  /* 0x0000ffff182f7812 */ /* 0x002fe400078ec0ff */
[----:B------:R-:W-:Y:S02]  /*e9880*/  LOP3.LUT R46, R25, 0xffff, RZ, 0xc0, !PT ;  /* 0x0000ffff192e7812 */ /* 0x000fe400078ec0ff */
[----:B------:R-:W-:Y:S02]  /*e9890*/  LOP3.LUT R24, R18, 0xffff, RZ, 0xc0, !PT ;  /* 0x0000ffff12187812 */ /* 0x000fe400078ec0ff */
[----:B------:R-:W4:Y:S04]  /*e98a0*/  LDL.LU R18, [R1+0x1fd4] ;  /* 0x001fd40001127983 */ /* 0x000f280000300800 */
[----:B0-----:R-:W-:Y:S01]  /*e98b0*/  STL.64 [R1+0x5e0], R12 ;  /* 0x0005e00c01007387 */ /* 0x001fe20000100a00 */
[----:B------:R-:W-:-:S03]  /*e98c0*/  PRMT R8, R20, 0x4210, R39 ;  /* 0x0000421014087816 */ /* 0x000fc60000000027 */
[----:B------:R-:W-:Y:S01]  /*e98d0*/  STL [R1+0x5ec], R15 ;  /* 0x0005ec0f01007387 */ /* 0x000fe20000100800 */
[----:B------:R-:W-:-:S03]  /*e98e0*/  PRMT R10, R22, 0x4210, R46 ;  /* 0x00004210160a7816 */ /* 0x000fc6000000002e */
[----:B------:R-:W4:Y:S04]  /*e98f0*/  LDL.LU R25, [R1+0x1fd0] ;  /* 0x001fd00001197983 */ /* 0x000f280000300800 */
[----:B------:R-:W4:Y:S04]  /*e9900*/  LDL.LU R5, [R1+0x1fa8] ;  /* 0x001fa80001057983 */ /* 0x000f280000300800 */
[----:B------:R-:W4:Y:S04]  /*e9910*/  LDL.LU R20, [R1+0x1fa4] ;  /* 0x001fa40001147983 */ /* 0x000f280000300800 */
[----:B------:R-:W4:Y:S01]  /*e9920*/  LDL.LU R22, [R1+0x530] ;  /* 0x0005300001167983 */ /* 0x000f220000300800 */
[----:B------:R-:W-:-:S02]  /*e9930*/  PRMT R9, R21, 0x4210, R47 ;  /* 0x0000421015097816 */ /* 0x000fc4000000002f */
[----:B------:R-:W-:Y:S01]  /*e9940*/  PRMT R11, R23, 0x4210, R24 ;  /* 0x00004210170b7816 */ /* 0x000fe20000000018 */
[----:B------:R-:W4:Y:S01]  /*e9950*/  LDL.LU R21, [R1+0x52c] ;  /* 0x00052c0001157983 */ /* 0x000f220000300800 */
[----:B------:R-:W-:-:S03]  /*e9960*/  NOP ;  /* 0x0000000000007918 */ /* 0x000fc60000000000 */
[----:B------:R-:W4:Y:S01]  /*e9970*/  LDL.LU R23, [R1+0x524] ;  /* 0x0005240001177983 */ /* 0x000f220000300800 */
[----:B------:R-:W-:-:S05]  /*e9980*/  IMAD.MOV.U32 R44, RZ, RZ, R14 ;  /* 0x000000ffff2c7224 */ /* 0x000fca00078e000e */
[----:B------:R-:W-:Y:S04]  /*e9990*/  STL [R1+0x570c], R44 ;  /* 0x00570c2c01007387 */ /* 0x000fe80000100800 */
[----:B------:R-:W4:Y:S04]  /*e99a0*/  LDL.LU R55, [R1+0x520] ;  /* 0x0005200001377983 */ /* 0x000f280000300800 */
[----:B------:R-:W-:Y:S01]  /*e99b0*/  STSM.16.M88.4 [R3], R8 ;  /* 0x0000000803007844 */ /* 0x000fe20000000200 */
[----:B------:R-:W-:-:S03]  /*e99c0*/  NOP ;  /* 0x0000000000007918 */ /* 0x000fc60000000000 */
[----:B------:R-:W4:Y:S04]  /*e99d0*/  LDL.LU R54, [R1+0x1e4] ;  /* 0x0001e40001367983 */ /* 0x000f280000300800 */
[----:B------:R-:W4:Y:S04]  /*e99e0*/  LDL.LU R52, [R1+0x1d4] ;  /* 0x0001d40001347983 */ /* 0x000f280000300800 */
[----:B------:R-:W0:Y:S01]  /*e99f0*/  LDS.128 R12, [R3] ;  /* 0x00000000030c7984 */ /* 0x000e220000000c00 */
[----:B------:R-:W-:Y:S01]  /*e9a00*/  LOP3.LUT R35, R50, 0xffff, RZ, 0xc0, !PT ;  /* 0x0000ffff32237812 */ /* 0x000fe200078ec0ff */
[----:B0-----:R-:W-:Y:S01]  /*e9a10*/  IMAD.MOV.U32 R4, RZ, RZ, R12 ;  /* 0x000000ffff047224 */ /* 0x001fe200078e000c */
[----:B--2---:R-:W-:-:S02]  /*e9a20*/  LOP3.LUT R19, R19, 0xffff, RZ, 0xc0, !PT ;  /* 0x0000ffff13137812 */ /* 0x004fc400078ec0ff */
[----:B---3--:R-:W-:Y:S02]  /*e9a30*/  PRMT R8, R27, 0x4210, R35 ;  /* 0x000042101b087816 */ /* 0x008fe40000000023 */
[----:B------:R-:W2:Y:S01]  /*e9a40*/  LDL.LU R27, [R1+0x1e0] ;  /* 0x0001e000011b7983 */ /* 0x000ea20000300800 */
[----:B----4-:R-:W-:-:S03]  /*e9a50*/  PRMT R9, R17, 0x4210, R19 ;  /* 0x0000421011097816 */ /* 0x010fc60000000013 */
[----:B------:R-:W3:Y:S01]  /*e9a60*/  LDL.LU R17, [R1+0x1d8] ;  /* 0x0001d80001117983 */ /* 0x000ee20000300800 */
[----:B------:R-:W-:-:S03]  /*e9a70*/  LOP3.LUT R16, R16, 0xffff, RZ, 0xc0, !PT ;  /* 0x0000ffff10107812 */ /* 0x000fc600078ec0ff */
[----:B------:R0:W-:Y:S04]  /*e9a80*/  STL [R1+0x5d4], R13 ;  /* 0x0005d40d01007387 */ /* 0x0001e80000100800 */
[----:B------:R1:W-:Y:S04]  /*e9a90*/  STL.64 [R1+0x5d8], R14 ;  /* 0x0005d80e01007387 */ /* 0x0003e80000100a00 */
[----:B------:R-:W4:Y:S04]  /*e9aa0*/  LDL.LU R51, [R1+0x200] ;  /* 0x0002000001337983 */ /* 0x000f280000300800 */
[----:B------:R-:W4:Y:S01]  /*e9ab0*/  LDL.LU R50, [R1+0x1fc] ;  /* 0x0001fc0001327983 */ /* 0x000f220000300800 */
[----:B------:R-:W-:-:S03]  /*e9ac0*/  PRMT R10, R49, 0x4210, R16 ;  /* 0x00004210310a7816 */ /* 0x000fc60000000010 */
[----:B------:R-:W4:Y:S01]  /*e9ad0*/  LDL.LU R49, [R1+0x1e8] ;  /* 0x0001e80001317983 */ /* 0x000f220000300800 */
[----:B------:R-:W-:-:S04]  /*e9ae0*/  LOP3.LUT R7, R7, 0xffff, RZ, 0xc0, !PT ;  /* 0x0000ffff07077812 */ /* 0x000fc800078ec0ff */
[----:B------:R-:W-:Y:S01]  /*e9af0*/  PRMT R11, R6, 0x4210, R7 ;  /* 0x00004210060b7816 */ /* 0x000fe20000000007 */
[----:B------:R-:W-:Y:S01]  /*e9b00*/  NOP ;  /* 0x0000000000007918 */ /* 0x000fe20000000000 */
[----:B------:R-:W-:Y:S02]  /*e9b10*/  LOP3.LUT R31, R18, 0xffff, RZ, 0xc0, !PT ;  /* 0x0000ffff121f7812 */ /* 0x000fe400078ec0ff */
[----:B------:R-:W4:Y:S02]  /*e9b20*/  LDL.LU R18, [R1+0x18c] ;  /* 0x00018c0001127983 */ /* 0x000f240000300800 */
[----:B------:R-:W-:Y:S02]  /*e9b30*/  PRMT R12, R22, 0x4210, R31 ;  /* 0x00004210160c7816 */ /* 0x000fe4000000001f */
[----:B------:R-:W4:Y:S01]  /*e9b40*/  LDL.LU R22, [R1+0x204] ;  /* 0x0002040001167983 */ /* 0x000f220000300800 */
[----:B------:R-:W-:Y:S02]  /*e9b50*/  LOP3.LUT R25, R25, 0xffff, RZ, 0xc0, !PT ;  /* 0x0000ffff19197812 */ /* 0x000fe400078ec0ff */
[----:B------:R-:W-:-:S02]  /*e9b60*/  LOP3.LUT R6, R5, 0xffff, RZ, 0xc0, !PT ;  /* 0x0000ffff05067812 */ /* 0x000fc400078ec0ff */
[----:B------:R-:W-:Y:S02]  /*e9b70*/  LOP3.LUT R5, R20, 0xffff, RZ, 0xc0, !PT ;  /* 0x0000ffff14057812 */ /* 0x000fe400078ec0ff */
[----:B0-----:R-:W-:Y:S01]  /*e9b80*/  PRMT R13, R21, 0x4210, R25 ;  /* 0x00004210150d7816 */ /* 0x001fe20000000019 */
[----:B------:R-:W4:Y:S01]  /*e9b90*/  LDL.LU R20, [R1+0x210] ;  /* 0x0002100001147983 */ /* 0x000f220000300800 */
[----:B-1----:R-:W-:-:S03]  /*e9ba0*/  PRMT R14, R23, 0x4210, R6 ;  /* 0x00004210170e7816 */ /* 0x002fc60000000006 */
[----:B------:R-:W4:Y:S04]  /*e9bb0*/  LDL.LU R21, [R1+0x20c] ;  /* 0x00020c0001157983 */ /* 0x000f280000300800 */
[----:B------:R-:W4:Y:S04]  /*e9bc0*/  LDL.LU R23, [R1+0x188] ;  /* 0x0001880001177983 */ /* 0x000f280000300800 */
[----:B------:R-:W-:Y:S01]  /*e9bd0*/  STSM.16.M88.4 [R3], R8 ;  /* 0x0000000803007844 */ /* 0x000fe20000000200 */
[----:B------:R-:W-:Y:S01]  /*e9be0*/  NOP ;  /* 0x0000000000007918 */ /* 0x000fe20000000000 */
[----:B------:R-:W-:-:S02]  /*e9bf0*/  PRMT R15, R55, 0x4210, R5 ;  /* 0x00004210370f7816 */ /* 0x000fc40000000005 */
[----:B------:R-:W0:Y:S01]  /*e9c00*/  LDS.128 R8, [R3] ;  /* 0x0000000003087984 */ /* 0x000e220000000c00 */
[----:B------:R-:W-:-:S03]  /*e9c10*/  NOP ;  /* 0x0000000000007918 */ /* 0x000fc60000000000 */
[----:B------:R-:W-:Y:S01]  /*e9c20*/  STSM.16.M88.4 [R3], R12 ;  /* 0x0000000c03007844 */ /* 0x000fe20000000200 */
[----:B------:R-:W-:-:S03]  /*e9c30*/  NOP ;  /* 0x0000000000007918 */ /* 0x000fc60000000000 */
[----:B------:R-:W1:Y:S04]  /*e9c40*/  LDS.128 R12, [R3] ;  /* 0x00000000030c7984 */ /* 0x000e680000000c00 */
[----:B0-----:R0:W-:Y:S04]  /*e9c50*/  STL.64 [R1+0x5c0], R8 ;  /* 0x0005c00801007387 */ /* 0x0011e80000100a00 */
[----:B------:R2:W-:Y:S01]  /*e9c60*/  STL.64 [R1+0x5c8], R10 ;  /* 0x0005c80a01007387 */ /* 0x0005e20000100a00 */
[----:B0-----:R-:W-:Y:S02]  /*e9c70*/  PRMT R8, R54, 0x5210, R43 ;  /* 0x0000521036087816 */ /* 0x001fe4000000002b */
[----:B------:R-:W-:-:S02]  /*e9c80*/  PRMT R9, R52, 0x5210, R53 ;  /* 0x0000521034097816 */ /* 0x000fc40000000035 */
[----:B--2---:R-:W-:Y:S02]  /*e9c90*/  PRMT R10, R27, 0x5210, R48 ;  /* 0x000052101b0a7816 */ /* 0x004fe40000000030 */
[----:B------:R-:W2:Y:S01]  /*e9ca0*/  LDL.LU R48, [R1+0x21c] ;  /* 0x00021c0001307983 */ /* 0x000ea20000300800 */
[----:B---3--:R-:W-:Y:S01]  /*e9cb0*/  PRMT R11, R17, 0x5210, R26 ;  /* 0x00005210110b7816 */ /* 0x008fe2000000001a */
[----:B------:R-:W-:Y:S02]  /*e9cc0*/  NOP ;  /* 0x0000000000007918 */ /* 0x000fe40000000000 */
[----:B------:R-:W3:Y:S04]  /*e9cd0*/  LDL.LU R26, [R1+0x220] ;  /* 0x00022000011a7983 */ /* 0x000ee80000300800 */
[----:B-1----:R-:W-:Y:S04]  /*e9ce0*/  STL.64 [R1+0x5b0], R12 ;  /* 0x0005b00c01007387 */ /* 0x002fe80000100a00 */
[----:B------:R4:W-:Y:S04]  /*e9cf0*/  STSM.16.M88.4 [R3], R8 ;  /* 0x0000000803007844 */ /* 0x0009e80000000200 */
[----:B------:R-:W-:Y:S01]  /*e9d00*/  STL.64 [R1+0x5b8], R14 ;  /* 0x0005b80e01007387 */ /* 0x000fe20000100a00 */
[----:B------:R-:W-:-:S03]  /*e9d10*/  NOP ;  /* 0x0000000000007918 */ /* 0x000fc60000000000 */
[----:B------:R-:W0:Y:S04]  /*e9d20*/  LDS.128 R12, [R3] ;  /* 0x00000000030c7984 */ /* 0x000e280000000c00 */
[----:B------:R-:W3:Y:S01]  /*e9d30*/  LDL.LU R27, [R1+0x224] ;  /* 0x00022400011b7983 */ /* 0x000ee20000300800 */
[----:B----4-:R-:W-:Y:S02]  /*e9d40*/  PRMT R8, R51, 0x5210, R39 ;  /* 0x0000521033087816 */ /* 0x010fe40000000027 */
[----:B------:R-:W-:Y:S01]  /*e9d50*/  PRMT R9, R50, 0x5210, R47 ;  /* 0x0000521032097816 */ /* 0x000fe2000000002f */
[----:B------:R-:W4:Y:S01]  /*e9d60*/  LDL.LU R17, [R1+0x184] ;  /* 0x0001840001117983 */ /* 0x000f220000300800 */
[----:B------:R-:W-:-:S03]  /*e9d70*/  PRMT R10, R49, 0x5210, R46 ;  /* 0x00005210310a7816 */ /* 0x000fc6000000002e */
[----:B0-----:R-:W-:Y:S04]  /*e9d80*/  STL.64 [R1+0x5a0], R12 ;  /* 0x0005a00c01007387 */ /* 0x001fe80000100a00 */
[----:B------:R-:W-:Y:S01]  /*e9d90*/  STL.64 [R1+0x5a8], R14 ;  /* 0x0005a80e01007387 */ /* 0x000fe20000100a00 */
[----:B------:R-:W-:Y:S01]  /*e9da0*/  NOP ;  /* 0x0000000000007918 */ /* 0x000fe20000000000 */
[----:B------:R-:W-:Y:S02]  /*e9db0*/  PRMT R11, R18, 0x5210, R24 ;  /* 0x00005210120b7816 */ /* 0x000fe40000000018 */
[----:B------:R-:W4:Y:S04]  /*e9dc0*/  LDL.LU R18, [R1+0x55b4] ;  /* 0x0055b40001127983 */ /* 0x000f280000300800 */
[----:B------:R0:W-:Y:S01]  /*e9dd0*/  STSM.16.M88.4 [R3], R8 ;  /* 0x0000000803007844 */ /* 0x0001e20000000200 */
[----:B------:R-:W-:-:S03]  /*e9de0*/  NOP ;  /* 0x0000000000007918 */ /* 0x000fc60000000000 */
[----:B------:R-:W1:Y:S01]  /*e9df0*/  LDS.128 R12, [R3] ;  /* 0x00000000030c7984 */ /* 0x000e620000000c00 */
[----:B0-----:R-:W-:-:S03]  /*e9e00*/  PRMT R8, R22, 0x5210, R35 ;  /* 0x0000521016087816 */ /* 0x001fc60000000023 */
[----:B------:R-:W4:Y:S01]  /*e9e10*/  LDL.LU R22, [R1+0x55b0] ;  /* 0x0055b00001167983 */ /* 0x000f220000300800 */
[----:B------:R-:W-:-:S03]  /*e9e20*/  PRMT R11, R23, 0x5210, R7 ;  /* 0x00005210170b7816 */ /* 0x000fc60000000007 */
[----:B------:R-:W4:Y:S01]  /*e9e30*/  LDL.LU R23, [R1+0x55a8] ;  /* 0x0055a80001177983 */ /* 0x000f220000300800 */
[----:B------:R-:W-:Y:S02]  /*e9e40*/  PRMT R9, R20, 0x5210, R19 ;  /* 0x0000521014097816 */ /* 0x000fe40000000013 */
[----:B------:R-:W-:Y:S01]  /*e9e50*/  PRMT R10, R21, 0x5210, R16 ;  /* 0x00005210150a7816 */ /* 0x000fe20000000010 */
[----:B------:R-:W-:Y:S01]  /*e9e60*/  NOP ;  /* 0x0000000000007918 */ /* 0x000fe20000000000 */
[----:B-1----:R-:W-:Y:S04]  /*e9e70*/  STL.64 [R1+0x590], R12 ;  /* 0x0005900c01007387 */ /* 0x002fe80000100a00 */
[----:B------:R-:W-:Y:S04]  /*e9e80*/  STL [R1+0x59c], R15 ;  /* 0x00059c0f01007387 */ /* 0x000fe80000100800 */
[----:B------:R-:W4:Y:S04]  /*e9e90*/  LDL.LU R19, [R1+0x55a0] ;  /* 0x0055a00001137983 */ /* 0x000f280000300800 */
[----:B------:R-:W4:Y:S04]  /*e9ea0*/  LDL.LU R24, [R1+0x560] ;  /* 0x0005600001187983 */ /* 0x000f280000300800 */
[----:B------:R-:W4:Y:S04]  /*e9eb0*/  LDL.LU R16, [R1+0x564] ;  /* 0x0005640001107983 */ /* 0x000f280000300800 */
[----:B------:R-:W4:Y:S04]  /*e9ec0*/  LDL.LU R20, [R1+0x554] ;  /* 0x0005540001147983 */ /* 0x000f280000300800 */
[----:B------:R-:W4:Y:S01]  /*e9ed0*/  LDL.LU R21, [R1+0x55c] ;  /* 0x00055c0001157983 */ /* 0x000f220000300800 */
[----:B------:R-:W-:-:S03]  /*e9ee0*/  IMAD.MOV.U32 R7, RZ, RZ, R14 ;  /* 0x000000ffff077224 */ /* 0x000fc600078e000e */
[----:B------:R-:W-:Y:S01]  /*e9ef0*/  STSM.16.M88.4 [R3], R8 ;  /* 0x0000000803007844 */ /* 0x000fe20000000200 */
[----:B------:R-:W-:-:S03]  /*e9f00*/  NOP ;  /* 0x0000000000007918 */ /* 0x000fc60000000000 */
[----:B------:R-:W0:Y:S04]  /*e9f10*/  LDS.128 R12, [R3] ;  /* 0x00000000030c7984 */ /* 0x000e280000000c00 */
[----:B------:R-:W-:Y:S01]  /*e9f20*/  STL [R1+0x5708], R7 ;  /* 0x0057080701007387 */ /* 0x000fe20000100800 */
[----:B0-----:R-:W-:-:S03]  /*e9f30*/  IMAD.MOV.U32 R44, RZ, RZ, R13 ;  /* 0x000000ffff2c7224 */ /* 0x001fc600078e000d */
[----:B------:R-:W-:Y:S01]  /*e9f40*/  STL [R1+0x588], R14 ;  /* 0x0005880e01007387 */ /* 0x000fe20000100800 */
[----:B--2---:R-:W-:-:S03]  /*e9f50*/  PRMT R8, R48, 0x5210, R31 ;  /* 0x0000521030087816 */ /* 0x004fc6000000001f */
[----:B------:R-:W2:Y:S04]  /*e9f60*/  LDL.LU R48, [R1+0x5510] ;  /* 0x0055100001307983 */ /* 0x000ea80000300800 */
[----:B------:R-:W-:Y:S01]  /*e9f70*/  STL [R1+0x5710], R44 ;  /* 0x0057102c01007387 */ /* 0x000fe20000100800 */
[----:B---3--:R-:W-:Y:S02]  /*e9f80*/  PRMT R9, R26, 0x5210, R25 ;  /* 0x000052101a097816 */ /* 0x008fe40000000019 */
[----:B------:R-:W-:Y:S01]  /*e9f90*/  PRMT R10, R27, 0x5210, R6 ;  /* 0x000052101b0a7816 */ /* 0x000fe20000000006 */
[----:B------:R-:W-:-:S05]  /*e9fa0*/  IMAD.MOV.U32 R6, RZ, RZ, R15 ;  /* 0x000000ffff067224 */ /* 0x000fca00078e000f */
[----:B------:R-:W-:Y:S04]  /*e9fb0*/  STL [R1+0x56fc], R6 ;  /* 0x0056fc0601007387 */ /* 0x000fe80000100800 */
[----:B------:R-:W3:Y:S04]  /*e9fc0*/  LDL.LU R53, [R1+0x550c] ;  /* 0x00550c0001357983 */ /* 0x000ee80000300800 */
[----:B------:R-:W3:Y:S04]  /*e9fd0*/  LDL.LU R25, [R1+0x54f0] ;  /* 0x0054f00001197983 */ /* 0x000ee80000300800 */
[----:B------:R-:W3:Y:S01]  /*e9fe0*/  LDL.LU R26, [R1+0x54ec] ;  /* 0x0054ec00011a7983 */ /* 0x000ee20000300800 */
[----:B----4-:R-:W-:Y:S01]  /*e9ff0*/  PRMT R11, R17, 0x5210, R5 ;  /* 0x00005210110b7816 */ /* 0x010fe20000000005 */
[----:B------:R-:W-:-:S04]  /*ea000*/  NOP ;  /* 0x0000000000007918 */ /* 0x000fc80000000000 */
[----:B------:R-:W-:Y:S01]  /*ea010*/  STSM.16.M88.4 [R3], R8 ;  /* 0x0000000803007844 */ /* 0x000fe20000000200 */
[----:B------:R-:W-:Y:S01]  /*ea020*/  IMAD.MOV.U32 R5, RZ, RZ, R12 ;  /* 0x000000ffff057224 */ /* 0x000fe200078e000c */
[----:B------:R-:W-:Y:S02]  /*ea030*/  NOP ;  /* 0x0000000000007918 */ /* 0x000fe40000000000 */
[----:B------:R-:W0:Y:S01]  /*ea040*/  LDS.128 R12, [R3] ;  /* 0x00000000030c7984 */ /* 0x000e220000000c00 */
[----:B------:R-:W-:-:S03]  /*ea050*/  LOP3.LUT R52, R22, 0xffff, RZ, 0xc0, !PT ;  /* 0x0000ffff16347812 */ /* 0x000fc600078ec0ff */
[----:B------:R-:W4:Y:S01]  /*ea060*/  LDL.LU R22, [R1+0x8ac] ;  /* 0x0008ac0001167983 */ /* 0x000f220000300800 */
[----:B------:R-:W-:-:S03]  /*ea070*/  LOP3.LUT R43, R18, 0xffff, RZ, 0xc0, !PT ;  /* 0x0000ffff122b7812 */ /* 0x000fc600078ec0ff */
[----:B------:R-:W4:Y:S04]  /*ea080*/  LDL.LU R17, [R1+0x56c] ;  /* 0x00056c0001117983 */ /* 0x000f280000300800 */
[----:B------:R-:W4:Y:S01]  /*ea090*/  LDL.LU R18, [R1+0x568] ;  /* 0x0005680001127983 */ /* 0x000f220000300800 */
[----:B------:R-:W-:-:S03]  /*ea0a0*/  LOP3.LUT R27, R23, 0xffff, RZ, 0xc0, !PT ;  /* 0x0000ffff171b7812 */ /* 0x000fc600078ec0ff */
[----:B------:R-:W4:Y:S04]  /*ea0b0*/  LDL.LU R23, [R1+0x558] ;  /* 0x0005580001177983 */ /* 0x000f280000300800 */
[----:B0-----:R-:W-:Y:S04]  /*ea0c0*/  STL [R1+0x57c], R15 ;  /* 0x00057c0f01007387 */ /* 0x001fe80000100800 */
[----:B------:R-:W4:Y:S01]  /*ea0d0*/  LDL.LU R51, [R1+0x52f0] ;  /* 0x0052f00001337983 */ /* 0x000f220000300800 */
[----:B------:R-:W-:Y:S02]  /*ea0e0*/  LOP3.LUT R19, R19, 0xffff, RZ, 0xc0, !PT ;  /* 0x0000ffff13137812 */ /* 0x000fe400078ec0ff */
[----:B------:R-:W-:-:S02]  /*ea0f0*/  PRMT R8, R24, 0x4210, R43 ;  /* 0x0000421018087816 */ /* 0x000fc4000000002b */
[----:B------:R-:W4:Y:S01]  /*ea100*/  LDL.LU R24, [R1+0x52ec] ;  /* 0x0052ec0001187983 */ /* 0x000f220000300800 */
[----:B------:R-:W-:-:S03]  /*ea110*/  PRMT R9, R16, 0x4210, R52 ;  /* 0x0000421010097816 */ /* 0x000fc60000000034 */
[----:B------:R-:W4:Y:S01]  /*ea120*/  LDL.LU R16, [R1+0x52c8] ;  /* 0x0052c80001107983 */ /* 0x000f220000300800 */
[----:B------:R-:W-:-:S03]  /*ea130*/  PRMT R10, R20, 0x4210, R27 ;  /* 0x00004210140a7816 */ /* 0x000fc6000000001b */
[----:B------:R-:W4:Y:S01]  /*ea140*/  LDL.LU R20, [R1+0x52c4] ;  /* 0x0052c40001147983 */ /* 0x000f220000300800 */
[----:B------:R-:W-:Y:S01]  /*ea150*/  PRMT R11, R21, 0x4210, R19 ;  /* 0x00004210150b7816 */ /* 0x000fe20000000013 */
[----:B------:R-:W-:Y:S02]  /*ea160*/  NOP ;  /* 0x0000000000007918 */ /* 0x000fe40000000000 */
[----:B------:R-:W4:Y:S01]  /*ea170*/  LDL.LU R21, [R1+0x8ec] ;  /* 0x0008ec0001157983 */ /* 0x000f220000300800 */
[----:B------:R-:W-:Y:S02]  /*ea180*/  IMAD.MOV.U32 R7, RZ, RZ, R13 ;  /* 0x000000ffff077224 */ /* 0x000fe400078e000d */
[----:B------:R-:W-:Y:S01]  /*ea190*/  IMAD.MOV.U32 R6, RZ, RZ, R14 ;  /* 0x000000ffff067224 */ /* 0x000fe200078e000e */
[----:B------:R4:W-:Y:S04]  /*ea1a0*/  STSM.16.M88.4 [R3], R8 ;  /* 0x0000000803007844 */ /* 0x0009e80000000200 */
[----:B------:R-:W-:Y:S04]  /*ea1b0*/  STL.64 [R1+0x5758], R6 ;  /* 0x0057580601007387 */ /* 0x000fe80000100a00 */
[----:B------:R-:W-:Y:S01]  /*ea1c0*/  STL.64 [R1+0x5750], R4 ;  /* 0x0057500401007387 */ /* 0x000fe20000100a00 */
[----:B------:R-:W-:-:S03]  /*ea1d0*/  NOP ;  /* 0x0000000000007918 */ /* 0x000fc60000000000 */
[----:B------:R-:W4:Y:S04]  /*ea1e0*/  LDL.LU R50, [R1+0x8dc] ;  /* 0x0008dc0001327983 */ /* 0x000f280000300800 */
[----:B------:R-:W4:Y:S04]  /*ea1f0*/  LDL.LU R49, [R1+0x8bc] ;  /* 0x0008bc0001317983 */ /* 0x000f280000300800 */
[----:B------:R-:W0:Y:S01]  /*ea200*/  LDS.128 R4, [R3] ;  /* 0x0000000003047984 */ /* 0x000e220000000c00 */
[----:B--2---:R-:W-:-:S03]  /*ea210*/  LOP3.LUT R39, R48, 0xffff, RZ, 0xc0, !PT ;  /* 0x0000ffff30277812 */ /* 0x004fc600078ec0ff */
[----:B------:R-:W2:Y:S01]  /*ea220*/  LDL.LU R48, [R1+0x87c] ;  /* 0x00087c0001307983 */ /* 0x000ea20000300800 */
[----:B---3--:R-:W-:Y:S02]  /*ea230*/  LOP3.LUT R47, R53, 0xffff, RZ, 0xc0, !PT ;  /* 0x0000ffff352f7812 */ /* 0x008fe400078ec0ff */
[----:B------:R-:W-:Y:S02]  /*ea240*/  LOP3.LUT R46, R25, 0xffff, RZ, 0xc0, !PT ;  /* 0x0000ffff192e7812 */ /* 0x000fe400078ec0ff */
[----:B------:R-:W-:Y:S02]  /*ea250*/  LOP3.LUT R25, R26, 0xffff, RZ, 0xc0, !PT ;  /* 0x0000ffff1a197812 */ /* 0x000fe400078ec0ff */
[----:B----4-:R-:W-:Y:S02]  /*ea260*/  PRMT R8, R22, 0x4210, R39 ;  /* 0x0000421016087816 */ /* 0x010fe40000000027 */
[----:B------:R-:W3:Y:S04]  /*ea270*/  LDL.LU R22, [R1+0x1fd8] ;  /* 0x001fd80001167983 */ /* 0x000ee80000300800 */
[----:B------:R-:W4:Y:S01]  /*ea280*/  LDL.LU R56, [R1+0x1fc8] ;  /* 0x001fc80001387983 */ /* 0x000f220000300800 */
[----:B------:R-:W-:-:S03]  /*ea290*/  PRMT R9, R17, 0x4210, R47 ;  /* 0x0000421011097816 */ /* 0x000fc6000000002f */
[----:B------:R-:W4:Y:S01]  /*ea2a0*/  LDL.LU R55, [R1+0x1fbc] ;  /* 0x001fbc0001377983 */ /* 0x000f220000300800 */
[----:B------:R-:W-:-:S03]  /*ea2b0*/  PRMT R10, R18, 0x4210, R46 ;  /* 0x00004210120a7816 */ /* 0x000fc6000000002e */
[----:B------:R-:W4:Y:S01]  /*ea2c0*/  LDL.LU R54, [R1+0x1fb8] ;  /* 0x001fb80001367983 */ /* 0x000f220000300800 */
[----:B------:R-:W-:Y:S01]  /*ea2d0*/  PRMT R11, R23, 0x4210, R25 ;  /* 0x00004210170b7816 */ /* 0x000fe20000000019 */
[----:B------:R-:W-:Y:S02]  /*ea2e0*/  NOP ;  /* 0x0000000000007918 */ /* 0x000fe40000000000 */
[----:B------:R-:W4:Y:S04]  /*ea2f0*/  LDL.LU R26, [R1+0x93c] ;  /* 0x00093c00011a7983 */ /* 0x000f280000300800 */
[----:B------:R-:W4:Y:S04]  /*ea300*/  LDL.LU R17, [R1+0x92c] ;  /* 0x00092c0001117983 */ /* 0x000f280000300800 */
[----:B------:R-:W4:Y:S04]  /*ea310*/  LDL.LU R18, [R1+0x91c] ;  /* 0x00091c0001127983 */ /* 0x000f280000300800 */
[----:B------:R-:W4:Y:S01]  /*ea320*/  LDL.LU R23, [R1+0x90c] ;  /* 0x00090c0001177983 */ /* 0x000f220000300800 */
[----:B------:R-:W-:-:S03]  /*ea330*/  LOP3.LUT R35, R51, 0xffff, RZ, 0xc0, !PT ;  /* 0x0000ffff33237812 */ /* 0x000fc600078ec0ff */
[----:B0-----:R-:W-:Y:S04]  /*ea340*/  STL.64 [R1+0x560], R4 ;  /* 0x0005600401007387 */ /* 0x001fe80000100a00 */
[----:B------:R0:W-:Y:S04]  /*ea350*/  STL.64 [R1+0x568], R6 ;  /* 0x0005680601007387 */ /* 0x0001e80000100a00 */
[----:B------:R-:W4:Y:S04]  /*ea360*/  LDL.LU R53, [R1+0x250] ;  /* 0x0002500001357983 */ /* 0x000f280000300800 */
[----:B------:R1:W-:Y:S01]  /*ea370*/  STSM.16.M88.4 [R3], R8 ;  /* 0x0000000803007844 */ /* 0x0003e20000000200 */
[----:B0-----:R-:W-:-:S03]  /*ea380*/  LOP3.LUT R7, R20, 0xffff, RZ, 0xc0, !PT ;  /* 0x0000ffff14077812 */ /* 0x001fc600078ec0ff */
[----:B------:R-:W4:Y:S04]  /*ea390*/  LDL.LU R51, [R1+0x22c] ;  /* 0x00022c0001337983 */ /* 0x000f280000300800 */
[----:B------:R-:W4:Y:S01]  /*ea3a0*/  LDL.LU R20, [R1+0x228] ;  /* 0x0002280001147983 */ /* 0x000f220000300800 */
[----:B-1----:R-:W-:-:S03]  /*ea3b0*/  PRMT R8, R21, 0x4210, R35 ;  /* 0x0000421015087816 */ /* 0x002fc60000000023 */
[----:B------:R-:W4:Y:S01]  /*ea3c0*/  LDL.LU R21, [R1+0x248] ;  /* 0x0002480001157983 */ /* 0x000f220000300800 */
[----:B------:R-:W-:Y:S01]  /*ea3d0*/  IMAD.MOV.U32 R44, RZ, RZ, R12 ;  /* 0x000000ffff2c7224 */ /* 0x000fe200078e000c */
[----:B------:R-:W-:Y:S02]  /*ea3e0*/  NOP ;  /* 0x0000000000007918 */ /* 0x000fe40000000000 */
[----:B------:R-:W0:Y:S01]  /*ea3f0*/  LDS.128 R12, [R3] ;  /* 0x00000000030c7984 */ /* 0x000e220000000c00 */
[----:B------:R-:W-:Y:S02]  /*ea400*/  LOP3.LUT R24, R24, 0xffff, RZ, 0xc0, !PT ;  /* 0x0000ffff18187812 */ /* 0x000fe400078ec0ff */
[----:B------:R-:W-:Y:S02]  /*ea410*/  LOP3.LUT R16, R16, 0xffff, RZ, 0xc0, !PT ;  /* 0x0000ffff10107812 */ /* 0x000fe400078ec0ff */
[----:B------:R-:W-:Y:S02]  /*ea420*/  PRMT R9, R50, 0x4210, R24 ;  /* 0x0000421032097816 */ /* 0x000fe40000000018 */
[----:B------:R-:W-:Y:S01]  /*ea430*/  PRMT R10, R49, 0x4210, R16 ;  /* 0x00004210310a7816 */ /* 0x000fe20000000010 */
[----:B0-----:R0:W-:Y:S04]  /*ea440*/  STL.64 [R1+0x550], R12 ;  /* 0x0005500c01007387 */ /* 0x0011e80000100a00 */
[----:B------:R1:W-:Y:S04]  /*ea450*/  STL.64 [R1+0x558], R14 ;  /* 0x0005580e01007387 */ /* 0x0003e80000100a00 */
[----:B------:R-:W4:Y:S04]  /*ea460*/  LDL.LU R50, [R1+0x25c] ;  /* 0x00025c0001327983 */ /* 0x000f280000300800 */
[----:B------:R-:W4:Y:S01]  /*ea470*/  LDL.LU R49, [R1+0x254] ;  /* 0x0002540001317983 */ /* 0x000f220000300800 */
[----:B--2---:R-:W-:Y:S01]  /*ea480*/  PRMT R11, R48, 0x4210, R7 ;  /* 0x00004210300b7816 */ /* 0x004fe20000000007 */
[----:B------:R-:W-:-:S02]  /*ea490*/  NOP ;  /* 0x0000000000007918 */ /* 0x000fc40000000000 */
[----:B------:R-:W2:Y:S04]  /*ea4a0*/  LDL.LU R48, [R1+0x258] ;  /* 0x0002580001307983 */ /* 0x000ea80000300800 */
[----:B------:R-:W-:Y:S01]  /*ea4b0*/  STSM.16.M88.4 [R3], R8 ;  /* 0x0000000803007844 */ /* 0x000fe20000000200 */
[----:B------:R-:W-:-:S03]  /*ea4c0*/  NOP ;  /* 0x0000000000007918 */ /* 0x000fc60000000000 */
[----:B------:R-:W1:Y:S01]  /*ea4d0*/  LDS.128 R8, [R3] ;  /* 0x0000000003087984 */ /* 0x000e620000000c00 */
[----:B---3--:R-:W-:-:S03]  /*ea4e0*/  LOP3.LUT R31, R22, 0xffff, RZ, 0xc0, !PT ;  /* 0x0000ffff161f7812 */ /* 0x008fc600078ec0ff */
[----:B------:R-:W3:Y:S01]  /*ea4f0*/  LDL.LU R22, [R1+0x180] ;  /* 0x0001800001167983 */ /* 0x000ee20000300800 */
[----:B----4-:R-:W-:Y:S02]  /*ea500*/  LOP3.LUT R6, R56, 0xffff, RZ, 0xc0, !PT ;  /* 0x0000ffff38067812 */ /* 0x010fe400078ec0ff */
[----:B------:R-:W-:Y:S02]  /*ea510*/  LOP3.LUT R5, R55, 0xffff, RZ, 0xc0, !PT ;  /* 0x0000ffff37057812 */ /* 0x000fe400078ec0ff */
[----:B------:R-:W-:Y:S02]  /*ea520*/  LOP3.LUT R4, R54, 0xffff, RZ, 0xc0, !PT ;  /* 0x0000ffff36047812 */ /* 0x000fe400078ec0ff */
[----:B0-----:R-:W-:Y:S02]  /*ea530*/  PRMT R12, R26, 0x4210, R31 ;  /* 0x000042101a0c7816 */ /* 0x001fe4000000001f */
[----:B------:R-:W4:Y:S01]  /*ea540*/  LDL.LU R26, [R1+0x268] ;  /* 0x00026800011a7983 */ /* 0x000f220000300800 */
[----:B------:R-:W-:-:S03]  /*ea550*/  PRMT R13, R17, 0x4210, R6 ;  /* 0x00004210110d7816 */ /* 0x000fc60000000006 */
[----:B------:R-:W4:Y:S01]  /*ea560*/  LDL.LU R17, [R1+0x264] ;  /* 0x0002640001117983 */ /* 0x000f220000300800 */
[----:B-1----:R-:W-:Y:S02]  /*ea570*/  PRMT R14, R18, 0x4210, R5 ;  /* 0x00004210120e7816 */ /* 0x002fe40000000005 */
[----:B------:R-:W-:Y:S01]  /*ea580*/  PRMT R15, R23, 0x4210, R4 ;  /* 0x00004210170f7816 */ /* 0x000fe20000000004 */
[----:B------:R-:W-:-:S04]  /*ea590*/  NOP ;  /* 0x0000000000007918 */ /* 0x000fc80000000000 */
[----:B------:R-:W-:Y:S01]  /*ea5a0*/  STSM.16.M88.4 [R3], R12 ;  /* 0x0000000c03007844 */ /* 0x000fe20000000200 */
[----:B------:R-:W-:-:S03]  /*ea5b0*/  NOP ;  /* 0x0000000000007918 */ /* 0x000fc60000000000 */
[----:B------:R-:W0:Y:S04]  /*ea5c0*/  LDS.128 R12, [R3] ;  /* 0x00000000030c7984 */ /* 0x000e280000000c00 */
[----:B------:R-:W4:Y:S04]  /*ea5d0*/  LDL.LU R23, [R1+0x260] ;  /* 0x0002600001177983 */ /* 0x000f280000300800 */
[----:B------:R-:W4:Y:S04]  /*ea5e0*/  LDL.LU R18, [R1+0x17c] ;  /* 0x00017c0001127983 */ /* 0x000f280000300800 */
[----:B------:R-:W-:Y:S04]  /*ea5f0*/  STL.64 [R1+0x540], R8 ;  /* 0x0005400801007387 */ /* 0x000fe80000100a00 */
[----:B------:R1:W-:Y:S02]  /*ea600*/  STL.64 [R1+0x548], R10 ;  /* 0x0005480a01007387 */ /* 0x0003e40000100a00 */
[----:B-1----:R-:W-:-:S02]  /*ea610*/  PRMT R10, R20, 0x5210, R27 ;  /* 0x00005210140a7816 */ /* 0x002fc4000000001b */
[----:B------:R-:W-:Y:S01]  /*ea620*/  PRMT R11, R21, 0x5210, R19 ;  /* 0x00005210150b7816 */ /* 0x000fe20000000013 */
        /* <DEDUP_REMOVED lines=9> */
[----:B------:R-:W-:Y:S01]  /*ea6c0*/  STSM.16.M88.4 [R3], R8 ;  /* 0x0000000803007844 */ /* 0x000fe20000000200 */
[----:B------:R-:W-:-:S03]  /*ea6d0*/  NOP ;  /* 0x0000000000007918 */ /* 0x000fc60000000000 */
[----:B------:R-:W0:Y:S04]  /*ea6e0*/  LDS.128 R12, [R3] ;  /* 0x00000000030c7984 */ /* 0x000e280000000c00 */
[----:B0-----:R-:W-:Y:S04]  /*ea6f0*/  STL [R1+0x520], R12 ;  /* 0x0005200c01007387 */ /* 0x001fe80000100800 */
[----:B------:R-:W-:Y:S01]  /*ea700*/  STL.64 [R1+0x528], R14 ;  /* 0x0005280e01007387 */ /* 0x000fe20000100a00 */
[----:B------:R-:W-:Y:S02]  /*ea710*/  PRMT R8, R50, 0x5210, R39 ;  /* 0x0000521032087816 */ /* 0x000fe40000000027 */
[----:B------:R-:W-:Y:S01]  /*ea720*/  PRMT R9, R49, 0x5210, R47 ;  /* 0x0000521031097816 */ /* 0x000fe2000000002f */
[----:B------:R-:W-:Y:S01]  /*ea730*/  IMAD.MOV.U32 R49, RZ, RZ, R13 ;  /* 0x000000ffff317224 */ /* 0x000fe200078e000d */
[----:B------:R-:W-:Y:S01]  /*ea740*/  NOP ;  /* 0x0000000000007918 */ /* 0x000fe20000000000 */
[----:B--2---:R-:W-:-:S02]  /*ea750*/  PRMT R10, R48, 0x5210, R46 ;  /* 0x00005210300a7816 */ /* 0x004fc4000000002e */
[----:B---3--:R-:W-:Y:S02]  /*ea760*/  PRMT R11, R22, 0x5210, R25 ;  /* 0x00005210160b7816 */ /* 0x008fe40000000019 */
[----:B------:R-:W2:Y:S04]  /*ea770*/  LDL.LU R22, [R1+0x55d0] ;  /* 0x0055d00001167983 */ /* 0x000ea80000300800 */
[----:B------:R4:W-:Y:S01]  /*ea780*/  STSM.16.M88.4 [R3], R8 ;  /* 0x0000000803007844 */ /* 0x0009e20000000200 */
[----:B------:R-:W-:-:S03]  /*ea790*/  NOP ;  /* 0x0000000000007918 */ /* 0x000fc60000000000 */
[----:B------:R-:W-:Y:S04]  /*ea7a0*/  STL [R1+0x56ec], R49 ;  /* 0x0056ec3101007387 */ /* 0x000fe80000100800 */
[----:B------:R-:W0:Y:S01]  /*ea7b0*/  LDS.128 R12, [R3] ;  /* 0x00000000030c7984 */ /* 0x000e220000000c00 */
[----:B----4-:R-:W-:-:S03]  /*ea7c0*/  PRMT R10, R23, 0x5210, R16 ;  /* 0x00005210170a7816 */ /* 0x010fc60000000010 */
[----:B------:R-:W3:Y:S01]  /*ea7d0*/  LDL.LU R23, [R1+0x55cc] ;  /* 0x0055cc0001177983 */ /* 0x000ee20000300800 */
[----:B------:R-:W-:Y:S02]  /*ea7e0*/  PRMT R8, R26, 0x5210, R35 ;  /* 0x000052101a087816 */ /* 0x000fe40000000023 */
[----:B------:R-:W-:Y:S01]  /*ea7f0*/  PRMT R9, R17, 0x5210, R24 ;  /* 0x0000521011097816 */ /* 0x000fe20000000018 */
[----:B------:R-:W4:Y:S01]  /*ea800*/  LDL.LU R48, [R1+0x55c0] ;  /* 0x0055c00001307983 */ /* 0x000f220000300800 */
[----:B------:R-:W-:Y:S01]  /*ea810*/  PRMT R11, R18, 0x5210, R7 ;  /* 0x00005210120b7816 */ /* 0x000fe20000000007 */
[----:B------:R-:W-:-:S04]  /*ea820*/  NOP ;  /* 0x0000000000007918 */ /* 0x000fc80000000000 */
[----:B------:R1:W-:Y:S04]  /*ea830*/  STSM.16.M88.4 [R3], R8 ;  /* 0x0000000803007844 */ /* 0x0003e80000000200 */
[----:B------:R-:W4:Y:S04]  /*ea840*/  LDL.LU R25, [R1+0x55bc] ;  /* 0x0055bc0001197983 */ /* 0x000f280000300800 */
[----:B------:R-:W4:Y:S04]  /*ea850*/  LDL.LU R26, [R1+0x1dfc] ;  /* 0x001dfc00011a7983 */ /* 0x000f280000300800 */
[----:B------:R-:W4:Y:S04]  /*ea860*/  LDL.LU R16, [R1+0x1df8] ;  /* 0x001df80001107983 */ /* 0x000f280000300800 */
[----:B------:R-:W4:Y:S01]  /*ea870*/  LDL.LU R17, [R1+0x1de8] ;  /* 0x001de80001117983 */ /* 0x000f220000300800 */
[----:B-1----:R-:W-:-:S03]  /*ea880*/  PRMT R9, R19, 0x5210, R6 ;  /* 0x0000521013097816 */ /* 0x002fc60000000006 */
[----:B------:R-:W4:Y:S01]  /*ea890*/  LDL.LU R18, [R1+0x1dec] ;  /* 0x001dec0001127983 */ /* 0x000f220000300800 */
[----:B------:R-:W-:Y:S02]  /*ea8a0*/  PRMT R10, R20, 0x5210, R5 ;  /* 0x00005210140a7816 */ /* 0x000fe40000000005 */
[----:B------:R-:W-:Y:S01]  /*ea8b0*/  PRMT R11, R21, 0x5210, R4 ;  /* 0x00005210150b7816 */ /* 0x000fe20000000004 */
[----:B------:R-:W-:Y:S01]  /*ea8c0*/  NOP ;  /* 0x0000000000007918 */ /* 0x000fe20000000000 */
[----:B------:R-:W1:Y:S01]  /*ea8d0*/  LDS.128 R4, [R3] ;  /* 0x0000000003047984 */ /* 0x000e620000000c00 */
[----:B------:R-:W-:Y:S01]  /*ea8e0*/  PRMT R8, R27, 0x5210, R31 ;  /* 0x000052101b087816 */ /* 0x000fe2000000001f */
[----:B------:R-:W-:Y:S02]  /*ea8f0*/  NOP ;  /* 0x0000000000007918 */ /* 0x000fe40000000000 */
[----:B0-----:R-:W-:Y:S04]  /*ea900*/  STL.64 [R1+0x510], R12 ;  /* 0x0005100c01007387 */ /* 0x001fe80000100a00 */
[----:B------:R-:W-:Y:S04]  /*ea910*/  STL.64 [R1+0x518], R14 ;  /* 0x0005180e01007387 */ /* 0x000fe80000100a00 */
[----:B-1----:R-:W-:Y:S04]  /*ea920*/  STL [R1+0x504], R5 ;  /* 0x0005040501007387 */ /* 0x002fe80000100800 */
[----:B------:R-:W-:Y:S04]  /*ea930*/  STL [R1+0x50c], R7 ;  /* 0x00050c0701007387 */ /* 0x000fe80000100800 */
[----:B------:R-:W4:Y:S01]  /*ea940*/  LDL.LU R27, [R1+0x5538] ;  /* 0x00553800011b7983 */ /* 0x000f220000300800 */
[----:B------:R-:W-:-:S05]  /*ea950*/  IMAD.MOV.U32 R50, RZ, RZ, R6 ;  /* 0x000000ffff327224 */ /* 0x000fca00078e0006 */
        /* <DEDUP_REMOVED lines=9> */
[----:B------:R-:W0:Y:S01]  /*ea9f0*/  LDS.128 R4, [R3] ;  /* 0x0000000003047984 */ /* 0x000e220000000c00 */
[----:B--2---:R-:W-:-:S03]  /*eaa00*/  LOP3.LUT R31, R22, 0xffff, RZ, 0xc0, !PT ;  /* 0x0000ffff161f7812 */ /* 0x004fc600078ec0ff */
[----:B------:R-:W2:Y:S01]  /*eaa10*/  LDL.LU R22, [R1+0x1e08] ;  /* 0x001e080001167983 */ /* 0x000ea20000300800 */
[----:B---3--:R-:W-:-:S03]  /*eaa20*/  LOP3.LUT R35, R23, 0xffff, RZ, 0xc0, !PT ;  /* 0x0000ffff17237812 */ /* 0x008fc600078ec0ff */
[----:B------:R-:W3:Y:S01]  /*eaa30*/  LDL.LU R23, [R1+0x7fc] ;  /* 0x0007fc0001177983 */ /* 0x000ee20000300800 */
[----:B----4-:R-:W-:-:S03]  /*eaa40*/  LOP3.LUT R39, R48, 0xffff, RZ, 0xc0, !PT ;  /* 0x0000ffff30277812 */ /* 0x010fc600078ec0ff */
[----:B0-----:R-:W-:Y:S01]  /*eaa50*/  STL [R1+0x4f8], R6 ;  /* 0x0004f80601007387 */ /* 0x001fe20000100800 */
[----:B------:R-:W-:-:S03]  /*eaa60*/  IMAD.MOV.U32 R48, RZ, RZ, R4 ;  /* 0x000000ffff307224 */ /* 0x000fc600078e0004 */
[----:B------:R-:W4:Y:S01]  /*eaa70*/  LDL.LU R55, [R1+0x5368] ;  /* 0x0053680001377983 */ /* 0x000f220000300800 */
[----:B------:R-:W-:Y:S02]  /*eaa80*/  LOP3.LUT R43, R25, 0xffff, RZ, 0xc0, !PT ;  /* 0x0000ffff192b7812 */ /* 0x000fe400078ec0ff */
[----:B------:R-:W-:Y:S02]  /*eaa90*/  PRMT R9, R16, 0x4210, R35 ;  /* 0x0000421010097816 */ /* 0x000fe40000000023 */
[----:B------:R-:W-:Y:S02]  /*eaaa0*/  PRMT R10, R17, 0x4210, R39 ;  /* 0x00004210110a7816 */ /* 0x000fe40000000027 */
[----:B------:R-:W-:Y:S02]  /*eaab0*/  PRMT R11, R18, 0x4210, R43 ;  /* 0x00004210120b7816 */ /* 0x000fe4000000002b */
[----:B------:R-:W4:Y:S04]  /*eaac0*/  LDL.LU R18, [R1+0x535c] ;  /* 0x00535c0001127983 */ /* 0x000f280000300800 */
[----:B------:R-:W4:Y:S04]  /*eaad0*/  LDL.LU R17, [R1+0x5304] ;  /* 0x0053040001117983 */ /* 0x000f280000300800 */
[----:B------:R-:W4:Y:S04]  /*eaae0*/  LDL.LU R16, [R1+0x5300] ;  /* 0x0053000001107983 */ /* 0x000f280000300800 */
[----:B------:R-:W4:Y:S01]  /*eaaf0*/  LDL.LU R54, [R1+0x1e30] ;  /* 0x001e300001367983 */ /* 0x000f220000300800 */
[----:B------:R-:W-:Y:S01]  /*eab00*/  PRMT R8, R26, 0x4210, R31 ;  /* 0x000042101a087816 */ /* 0x000fe2000000001f */
[----:B------:R-:W-:-:S02]  /*eab10*/  NOP ;  /* 0x0000000000007918 */ /* 0x000fc40000000000 */
[----:B------:R-:W-:Y:S04]  /*eab20*/  STL.64 [R1+0x56f0], R48 ;  /* 0x0056f03001007387 */ /* 0x000fe80000100a00 */
[----:B------:R-:W4:Y:S04]  /*eab30*/  LDL.LU R52, [R1+0x1e2c] ;  /* 0x001e2c0001347983 */ /* 0x000f280000300800 */
[----:B------:R-:W4:Y:S01]  /*eab40*/  LDL.LU R26, [R1+0x1e28] ;  /* 0x001e2800011a7983 */ /* 0x000f220000300800 */
[----:B------:R-:W-:-:S03]  /*eab50*/  LOP3.LUT R25, R27, 0xffff, RZ, 0xc0, !PT ;  /* 0x0000ffff1b197812 */ /* 0x000fc600078ec0ff */
[----:B------:R-:W4:Y:S04]  /*eab60*/  LDL.LU R27, [R1+0x1e1c] ;  /* 0x001e1c00011b7983 */ /* 0x000f280000300800 */
[----:B------:R0:W-:Y:S01]  /*eab70*/  STSM.16.M88.4 [R3], R8 ;  /* 0x0000000803007844 */ /* 0x0001e20000000200 */
[----:B------:R-:W-:-:S04]  /*eab80*/  LOP3.LUT R24, R24, 0xffff, RZ, 0xc0, !PT ;  /* 0x0000ffff18187812 */ /* 0x000fc800078ec0ff */
[----:B0-----:R-:W-:Y:S02]  /*eab90*/  PRMT R9, R21, 0x4210, R24 ;  /* 0x0000421015097816 */ /* 0x001fe40000000018 */
[----:B------:R-:W4:Y:S01]  /*eaba0*/  LDL.LU R21, [R1+0x51ac] ;  /* 0x0051ac0001157983 */ /* 0x000f220000300800 */
[----:B------:R-:W-:-:S03]  /*eabb0*/  LOP3.LUT R47, R53, 0xffff, RZ, 0xc0, !PT ;  /* 0x0000ffff352f7812 */ /* 0x000fc600078ec0ff */
[----:B------:R-:W4:Y:S01]  /*eabc0*/  LDL.LU R61, [R1+0x1ffc] ;  /* 0x001ffc00013d7983 */ /* 0x000f220000300800 */
[----:B------:R-:W-:-:S03]  /*eabd0*/  PRMT R8, R20, 0x4210, R25 ;  /* 0x0000421014087816 */ /* 0x000fc60000000019 */
[----:B------:R-:W4:Y:S04]  /*eabe0*/  LDL.LU R59, [R1+0x1fdc] ;  /* 0x001fdc00013b7983 */ /* 0x000f280000300800 */
[----:B------:R-:W4:Y:S04]  /*eabf0*/  LDL.LU R58, [R1+0x1fcc] ;  /* 0x001fcc00013a7983 */ /* 0x000f280000300800 */
[----:B------:R-:W4:Y:S04]  /*eac00*/  LDL.LU R53, [R1+0x1e40] ;  /* 0x001e400001357983 */ /* 0x000f280000300800 */
[----:B------:R-:W4:Y:S01]  /*eac10*/  LDL.LU R20, [R1+0x1e3c] ;  /* 0x001e3c0001147983 */ /* 0x000f220000300800 */
[----:B------:R-:W-:Y:S01]  /*eac20*/  LOP3.LUT R19, R19, 0xffff, RZ, 0xc0, !PT ;  /* 0x0000ffff13137812 */ /* 0x000fe200078ec0ff */
[----:B------:R-:W-:-:S02]  /*eac30*/  IMAD.MOV.U32 R50, RZ, RZ, R5 ;  /* 0x000000ffff327224 */ /* 0x000fc400078e0005 */
[----:B------:R-:W-:Y:S01]  /*eac40*/  IMAD.MOV.U32 R51, RZ, RZ, R7 ;  /* 0x000000ffff337224 */ /* 0x000fe200078e0007 */
[----:B------:R-:W-:Y:S01]  /*eac50*/  NOP ;  /* 0x0000000000007918 */ /* 0x000fe20000000000 */
[----:B------:R-:W0:Y:S01]  /*eac60*/  LDS.128 R4, [R3] ;  /* 0x0000000003047984 */ /* 0x000e220000000c00 */
[----:B--2---:R-:W-:-:S03]  /*eac70*/  PRMT R10, R22, 0x4210, R47 ;  /* 0x00004210160a7816 */ /* 0x004fc6000000002f */
[----:B------:R-:W2:Y:S01]  /*eac80*/  LDL.LU R22, [R1+0x1e38] ;  /* 0x001e380001167983 */ /* 0x000ea20000300800 */
[----:B---3--:R-:W-:Y:S01]  /*eac90*/  PRMT R11, R23, 0x4210, R19 ;  /* 0x00004210170b7816 */ /* 0x008fe20000000013 */
[----:B------:R-:W-:Y:S02]  /*eaca0*/  NOP ;  /* 0x0000000000007918 */ /* 0x000fe40000000000 */
[----:B------:R-:W3:Y:S01]  /*eacb0*/  LDL.LU R23, [R1+0x1e34] ;  /* 0x001e340001177983 */ /* 0x000ee20000300800 */
[----:B----4-:R-:W-:-:S03]  /*eacc0*/  LOP3.LUT R46, R55, 0xffff, RZ, 0xc0, !PT ;  /* 0x0000ffff372e7812 */ /* 0x010fc600078ec0ff */
[----:B0-----:R-:W-:Y:S04]  /*eacd0*/  STL.64 [R1+0x4e0], R4 ;  /* 0x0004e00401007387 */ /* 0x001fe80000100a00 */
[----:B------:R-:W-:Y:S04]  /*eace0*/  STL.64 [R1+0x4e8], R6 ;  /* 0x0004e80601007387 */ /* 0x000fe80000100a00 */
[----:B------:R-:W4:Y:S04]  /*eacf0*/  LDL.LU R57, [R1+0x288] ;  /* 0x0002880001397983 */ /* 0x000f280000300800 */
[----:B------:R0:W-:Y:S01]  /*ead00*/  STSM.16.M88.4 [R3], R8 ;  /* 0x0000000803007844 */ /* 0x0001e20000000200 */
[----:B------:R-:W-:-:S03]  /*ead10*/  NOP ;  /* 0x0000000000007918 */ /* 0x000fc60000000000 */
[----:B------:R-:W4:Y:S04]  /*ead20*/  LDL.LU R56, [R1+0x280] ;  /* 0x0002800001387983 */ /* 0x000f280000300800 */
[----:B------:R-:W4:Y:S01]  /*ead30*/  LDL.LU R55, [R1+0x27c] ;  /* 0x00027c0001377983 */ /* 0x000f220000300800 */
[----:B------:R-:W-:-:S03]  /*ead40*/  LOP3.LUT R17, R17, 0xffff, RZ, 0xc0, !PT ;  /* 0x0000ffff11117812 */ /* 0x000fc600078ec0ff */
[----:B------:R-:W1:Y:S01]  /*ead50*/  LDS.128 R4, [R3] ;  /* 0x0000000003047984 */ /* 0x000e620000000c00 */
[----:B------:R-:W-:Y:S02]  /*ead60*/  LOP3.LUT R16, R16, 0xffff, RZ, 0xc0, !PT ;  /* 0x0000ffff10107812 */ /* 0x000fe400078ec0ff */
[----:B0-----:R-:W-:Y:S02]  /*ead70*/  PRMT R8, R54, 0x4210, R46 ;  /* 0x0000421036087816 */ /* 0x001fe4000000002e */
[----:B------:R-:W4:Y:S01]  /*ead80*/  LDL.LU R54, [R1+0x278] ;  /* 0x0002780001367983 */ /* 0x000f220000300800 */
[----:B------:R-:W-:-:S03]  /*ead90*/  PRMT R10, R26, 0x4210, R17 ;  /* 0x000042101a0a7816 */ /* 0x000fc60000000011 */
[----:B------:R-:W4:Y:S01]  /*eada0*/  LDL.LU R26, [R1+0x290] ;  /* 0x00029000011a7983 */ /* 0x000f220000300800 */
[----:B------:R-:W-:-:S03]  /*eadb0*/  PRMT R11, R27, 0x4210, R16 ;  /* 0x000042101b0b7816 */ /* 0x000fc60000000010 */
[----:B------:R-:W4:Y:S01]  /*eadc0*/  LDL.LU R27, [R1+0x28c] ;  /* 0x00028c00011b7983 */ /* 0x000f220000300800 */
[----:B------:R-:W-:-:S03]  /*eadd0*/  LOP3.LUT R18, R18, 0xffff, RZ, 0xc0, !PT ;  /* 0x0000ffff12127812 */ /* 0x000fc600078ec0ff */
[----:B-1----:R-:W-:Y:S01]  /*eade0*/  STL.64 [R1+0x4d0], R4 ;  /* 0x0004d00401007387 */ /* 0x002fe20000100a00 */
[----:B------:R-:W-:Y:S01]  /*eadf0*/  PRMT R9, R52, 0x4210, R18 ;  /* 0x0000421034097816 */ /* 0x000fe20000000012 */
[----:B------:R-:W-:Y:S02]  /*eae00*/  NOP ;  /* 0x0000000000007918 */ /* 0x000fe40000000000 */
[----:B------:R0:W-:Y:S04]  /*eae10*/  STL.64 [R1+0x4d8], R6 ;  /* 0x0004d80601007387 */ /* 0x0001e80000100a00 */
[----:B------:R-:W4:Y:S01]  /*eae20*/  LDL.LU R52, [R1+0x284] ;  /* 0x0002840001347983 */ /* 0x000f220000300800 */
[----:B0-----:R-:W-:-:S03]  /*eae30*/  LOP3.LUT R7, R21, 0xffff, RZ, 0xc0, !PT ;  /* 0x0000ffff15077812 */ /* 0x001fc600078ec0ff */
[----:B------:R-:W4:Y:S01]  /*eae40*/  LDL.LU R21, [R1+0x174] ;  /* 0x0001740001157983 */ /* 0x000f220000300800 */
[----:B------:R-:W-:-:S03]  /*eae50*/  LOP3.LUT R5, R59, 0xffff, RZ, 0xc0, !PT ;  /* 0x0000ffff3b057812 */ /* 0x000fc600078ec0ff */
[----:B------:R-:W-:Y:S01]  /*eae60*/  STSM.16.M88.4 [R3], R8 ;  /* 0x0000000803007844 */ /* 0x000fe20000000200 */
[----:B------:R-:W-:Y:S01]  /*eae70*/  NOP ;  /* 0x0000000000007918 */ /* 0x000fe20000000000 */
[----:B------:R-:W-:Y:S02]  /*eae80*/  PRMT R12, R53, 0x4210, R7 ;  /* 0x00004210350c7816 */ /* 0x000fe40000000007 */
[----:B------:R-:W0:Y:S04]  /*eae90*/  LDS.128 R8, [R3] ;  /* 0x0000000003087984 */ /* 0x000e280000000c00 */
[----:B------:R-:W4:Y:S01]  /*eaea0*/  LDL.LU R53, [R1+0x298] ;  /* 0x0002980001357983 */ /* 0x000f220000300800 */
[----:B------:R-:W-:Y:S02]  /*eaeb0*/  LOP3.LUT R6, R61, 0xffff, RZ, 0xc0, !PT ;  /* 0x0000ffff3d067812 */ /* 0x000fe400078ec0ff */
[----:B------:R-:W-:-:S02]  /*eaec0*/  LOP3.LUT R4, R58, 0xffff, RZ, 0xc0, !PT ;  /* 0x0000ffff3a047812 */ /* 0x000fc400078ec0ff */
[----:B------:R-:W-:Y:S02]  /*eaed0*/  PRMT R13, R20, 0x4210, R6 ;  /* 0x00004210140d7816 */ /* 0x000fe40000000006 */
[----:B--2---:R-:W-:Y:S02]  /*eaee0*/  PRMT R14, R22, 0x4210, R5 ;  /* 0x00004210160e7816 */ /* 0x004fe40000000005 */
[----:B------:R-:W2:Y:S04]  /*eaef0*/  LDL.LU R22, [R1+0x29c] ;  /* 0x00029c0001167983 */ /* 0x000ea80000300800 */
[----:B0-----:R4:W-:Y:S04]  /*eaf00*/  STL.64 [R1+0x4c0], R8 ;  /* 0x0004c00801007387 */ /* 0x0019e80000100a00 */
[----:B------:R0:W-:Y:S04]  /*eaf10*/  STL.64 [R1+0x4c8], R10 ;  /* 0x0004c80a01007387 */ /* 0x0001e80000100a00 */
[----:B------:R-:W2:Y:S01]  /*eaf20*/  LDL.LU R20, [R1+0x294] ;  /* 0x0002940001147983 */ /* 0x000ea20000300800 */
[----:B---3--:R-:W-:Y:S01]  /*eaf30*/  PRMT R15, R23, 0x4210, R4 ;  /* 0x00004210170f7816 */ /* 0x008fe20000000004 */
[----:B------:R-:W-:-:S02]  /*eaf40*/  NOP ;  /* 0x0000000000007918 */ /* 0x000fc40000000000 */
[----:B------:R-:W3:Y:S04]  /*eaf50*/  LDL.LU R23, [R1+0x170] ;  /* 0x0001700001177983 */ /* 0x000ee80000300800 */
[----:B------:R-:W-:Y:S01]  /*eaf60*/  STSM.16.M88.4 [R3], R12 ;  /* 0x0000000c03007844 */ /* 0x000fe20000000200 */
[----:B------:R-:W-:-:S03]  /*eaf70*/  NOP ;  /* 0x0000000000007918 */ /* 0x000fc60000000000 */
[----:B------:R-:W1:Y:S01]  /*eaf80*/  LDS.128 R12, [R3] ;  /* 0x00000000030c7984 */ /* 0x000e620000000c00 */
[----:B----4-:R-:W-:Y:S02]  /*eaf90*/  PRMT R8, R57, 0x5210, R31 ;  /* 0x0000521039087816 */ /* 0x010fe4000000001f */
[----:B------:R-:W-:Y:S02]  /*eafa0*/  PRMT R9, R56, 0x5210, R35 ;  /* 0x0000521038097816 */ /* 0x000fe40000000023 */
[----:B0-----:R-:W-:Y:S02]  /*eafb0*/  PRMT R10, R55, 0x5210, R39 ;  /* 0x00005210370a7816 */ /* 0x001fe40000000027 */
[----:B------:R-:W-:Y:S01]  /*eafc0*/  PRMT R11, R54, 0x5210, R43 ;  /* 0x00005210360b7816 */ /* 0x000fe2000000002b */
[----:B------:R-:W-:-:S04]  /*eafd0*/  NOP ;  /* 0x0000000000007918 */ /* 0x000fc80000000000 */
[----:B------:R0:W-:Y:S04]  /*eafe0*/  STSM.16.M88.4 [R3], R8 ;  /* 0x0000000803007844 */ /* 0x0001e80000000200 */
[----:B-1----:R-:W-:Y:S04]  /*eaff0*/  STL.64 [R1+0x4b0], R12 ;  /* 0x0004b00c01007387 */ /* 0x002fe80000100a00 */
[----:B------:R-:W-:Y:S01]  /*eb000*/  STL.64 [R1+0x4b8], R14 ;  /* 0x0004b80e01007387 */ /* 0x000fe20000100a00 */
[----:B0-----:R-:W-:Y:S01]  /*eb010*/  PRMT R8, R26, 0x5210, R25 ;  /* 0x000052101a087816 */ /* 0x001fe20000000019 */
[----:B------:R-:W-:-:S02]  /*eb020*/  NOP ;  /* 0x0000000000007918 */ /* 0x000fc40000000000 */
[----:B------:R-:W0:Y:S01]  /*eb030*/  LDS.128 R12, [R3] ;  /* 0x00000000030c7984 */ /* 0x000e220000000c00 */
[----:B------:R-:W-:-:S03]  /*eb040*/  PRMT R9, R27, 0x5210, R24 ;  /* 0x000052101b097816 */ /* 0x000fc60000000018 */
[----:B------:R-:W4:Y:S04]  /*eb050*/  LDL.LU R24, [R1+0x2a4] ;  /* 0x0002a40001187983 */ /* 0x000f280000300800 */
[----:B------:R-:W4:Y:S04]  /*eb060*/  LDL.LU R25, [R1+0x2a8] ;  /* 0x0002a80001197983 */ /* 0x000f280000300800 */
[----:B------:R-:W4:Y:S04]  /*eb070*/  LDL.LU R26, [R1+0x2a0] ;  /* 0x0002a000011a7983 */ /* 0x000f280000300800 */
[----:B------:R-:W4:Y:S04]  /*eb080*/  LDL.LU R27, [R1+0x16c] ;  /* 0x00016c00011b7983 */ /* 0x000f280000300800 */
[----:B0-----:R-:W-:Y:S04]  /*eb090*/  STL [R1+0x4a4], R13 ;  /* 0x0004a40d01007387 */ /* 0x001fe80000100800 */
[----:B------:R-:W-:Y:S01]  /*eb0a0*/  STL [R1+0x4a8], R14 ;  /* 0x0004a80e01007387 */ /* 0x000fe20000100800 */
[----:B------:R-:W-:-:S03]  /*eb0b0*/  PRMT R11, R21, 0x5210, R19 ;  /* 0x00005210150b7816 */ /* 0x000fc60000000013 */
[----:B------:R-:W4:Y:S01]  /*eb0c0*/  LDL.LU R19, [R1+0x55e0] ;  /* 0x0055e00001137983 */ /* 0x000f220000300800 */
[----:B------:R-:W-:Y:S01]  /*eb0d0*/  PRMT R10, R52, 0x5210, R47 ;  /* 0x00005210340a7816 */ /* 0x000fe2000000002f */
[----:B------:R-:W-:Y:S01]  /*eb0e0*/  IMAD.MOV.U32 R55, RZ, RZ, R15 ;  /* 0x000000ffff377224 */ /* 0x000fe200078e000f */
[----:B------:R-:W-:Y:S01]  /*eb0f0*/  NOP ;  /* 0x0000000000007918 */ /* 0x000fe20000000000 */
[----:B------:R-:W4:Y:S04]  /*eb100*/  LDL.LU R21, [R1+0x55dc] ;  /* 0x0055dc0001157983 */ /* 0x000f280000300800 */
[----:B------:R2:W-:Y:S04]  /*eb110*/  STSM.16.M88.4 [R3], R8 ;  /* 0x0000000803007844 */ /* 0x0005e80000000200 */
[----:B------:R-:W-:Y:S01]  /*eb120*/  STL [R1+0x56b8], R55 ;  /* 0x0056b83701007387 */ /* 0x000fe20000100800 */
[----:B--2---:R-:W-:-:S03]  /*eb130*/  PRMT R9, R22, 0x5210, R18 ;  /* 0x0000521016097816 */ /* 0x004fc60000000012 */
[----:B------:R-:W2:Y:S01]  /*eb140*/  LDL.LU R22, [R1+0x55d8] ;  /* 0x0055d80001167983 */ /* 0x000ea20000300800 */
[----:B------:R-:W-:Y:S02]  /*eb150*/  PRMT R10, R20, 0x5210, R17 ;  /* 0x00005210140a7816 */ /* 0x000fe40000000011 */
[----:B---3--:R-:W-:Y:S02]  /*eb160*/  PRMT R11, R23, 0x5210, R16 ;  /* 0x00005210170b7816 */ /* 0x008fe40000000010 */
[----:B------:R-:W3:Y:S04]  /*eb170*/  LDL.LU R16, [R1+0x55d4] ;  /* 0x0055d40001107983 */ /* 0x000ee80000300800 */
[----:B------:R-:W3:Y:S04]  /*eb180*/  LDL.LU R17, [R1+0x1e50] ;  /* 0x001e500001117983 */ /* 0x000ee80000300800 */
[----:B------:R-:W3:Y:S04]  /*eb190*/  LDL.LU R18, [R1+0x1e4c] ;  /* 0x001e4c0001127983 */ /* 0x000ee80000300800 */
[----:B------:R-:W3:Y:S04]  /*eb1a0*/  LDL.LU R20, [R1+0x1e44] ;  /* 0x001e440001147983 */ /* 0x000ee80000300800 */
[----:B------:R-:W3:Y:S01]  /*eb1b0*/  LDL.LU R23, [R1+0x1e48] ;  /* 0x001e480001177983 */ /* 0x000ee20000300800 */
[----:B------:R-:W-:Y:S01]  /*eb1c0*/  PRMT R8, R53, 0x5210, R46 ;  /* 0x0000521035087816 */ /* 0x000fe2000000002e */
[----:B------:R-:W-:Y:S01]  /*eb1d0*/  IMAD.MOV.U32 R52, RZ, RZ, R12 ;  /* 0x000000ffff347224 */ /* 0x000fe200078e000c */
[----:B------:R-:W-:Y:S01]  /*eb1e0*/  NOP ;  /* 0x0000000000007918 */ /* 0x000fe20000000000 */
[----:B------:R-:W0:Y:S01]  /*eb1f0*/  LDS.128 R12, [R3] ;  /* 0x00000000030c7984 */ /* 0x000e220000000c00 */
[----:B------:R-:W-:-:S03]  /*eb200*/  NOP ;  /* 0x0000000000007918 */ /* 0x000fc60000000000 */
[----:B------:R4:W-:Y:S02]  /*eb210*/  STSM.16.M88.4 [R3], R8 ;  /* 0x0000000803007844 */ /* 0x0009e40000000200 */
[----:B----4-:R-:W-:Y:S02]  /*eb220*/  PRMT R8, R24, 0x5210, R7 ;  /* 0x0000521018087816 */ /* 0x010fe40000000007 */
[----:B------:R-:W-:Y:S02]  /*eb230*/  PRMT R9, R25, 0x5210, R6 ;  /* 0x0000521019097816 */ /* 0x000fe40000000006 */
[----:B------:R-:W-:Y:S02]  /*eb240*/  PRMT R10, R26, 0x5210, R5 ;  /* 0x000052101a0a7816 */ /* 0x000fe40000000005 */
[----:B------:R-:W-:Y:S01]  /*eb250*/  PRMT R11, R27, 0x5210, R4 ;  /* 0x000052101b0b7816 */ /* 0x000fe20000000004 */
[----:B------:R-:W-:Y:S01]  /*eb260*/  NOP ;  /* 0x0000000000007918 */ /* 0x000fe20000000000 */
[----:B------:R-:W1:Y:S01]  /*eb270*/  LDS.128 R4, [R3] ;  /* 0x0000000003047984 */ /* 0x000e620000000c00 */
[----:B0-----:R-:W-:Y:S01]  /*eb280*/  IMAD.MOV.U32 R53, RZ, RZ, R13 ;  /* 0x000000ffff357224 */ /* 0x001fe200078e000d */
[----:B------:R-:W-:-:S02]  /*eb290*/  NOP ;  /* 0x0000000000007918 */ /* 0x000fc40000000000 */
[----:B------:R-:W-:Y:S04]  /*eb2a0*/  STL [R1+0x490], R12 ;  /* 0x0004900c01007387 */ /* 0x000fe80000100800 */
[----:B------:R-:W-:Y:S04]  /*eb2b0*/  STL.64 [R1+0x498], R14 ;  /* 0x0004980e01007387 */ /* 0x000fe80000100a00 */
[----:B------:R-:W-:Y:S01]  /*eb2c0*/  STL [R1+0x56c4], R53 ;  /* 0x0056c43501007387 */ /* 0x000fe20000100800 */
[----:B------:R-:W-:Y:S01]  /*eb2d0*/  LOP3.LUT R31, R19, 0xffff, RZ, 0xc0, !PT ;  /* 0x0000ffff131f7812 */ /* 0x000fe200078ec0ff */
[----:B-1----:R-:W-:-:S02]  /*eb2e0*/  IMAD.MOV.U32 R55, RZ, RZ, R6 ;  /* 0x000000ffff377224 */ /* 0x002fc400078e0006 */
[----:B------:R-:W-:Y:S04]  /*eb2f0*/  STL.64 [R1+0x480], R4 ;  /* 0x0004800401007387 */ /* 0x000fe80000100a00 */
[----:B------:R-:W-:Y:S04]  /*eb300*/  STL [R1+0x48c], R7 ;  /* 0x00048c0701007387 */ /* 0x000fe80000100800 */
[----:B------:R-:W4:Y:S04]  /*eb310*/  LDL.LU R56, [R1+0x5558] ;  /* 0x0055580001387983 */ /* 0x000f280000300800 */
[----:B------:R-:W-:Y:S04]  /*eb320*/  STL [R1+0x56bc], R55 ;  /* 0x0056bc3701007387 */ /* 0x000fe80000100800 */
[----:B------:R-:W4:Y:S04]  /*eb330*/  LDL.LU R24, [R1+0x5554] ;  /* 0x0055540001187983 */ /* 0x000f280000300800 */
[----:B------:R-:W4:Y:S04]  /*eb340*/  LDL.LU R25, [R1+0x5540] ;  /* 0x0055400001197983 */ /* 0x000f280000300800 */
[----:B------:R-:W4:Y:S04]  /*eb350*/  LDL.LU R26, [R1+0x553c] ;  /* 0x00553c00011a7983 */ /* 0x000f280000300800 */
[----:B------:R-:W4:Y:S01]  /*eb360*/  LDL.LU R19, [R1+0x1e60] ;  /* 0x001e600001137983 */ /* 0x000f220000300800 */
[----:B------:R-:W-:-:S03]  /*eb370*/  LOP3.LUT R35, R21, 0xffff, RZ, 0xc0, !PT ;  /* 0x0000ffff15237812 */ /* 0x000fc600078ec0ff */
[----:B------:R-:W4:Y:S04]  /*eb380*/  LDL.LU R27, [R1+0x1e5c] ;  /* 0x001e5c00011b7983 */ /* 0x000f280000300800 */
[----:B------:R-:W4:Y:S04]  /*eb390*/  LDL.LU R21, [R1+0x1e54] ;  /* 0x001e540001157983 */ /* 0x000f280000300800 */
[----:B------:R0:W-:Y:S01]  /*eb3a0*/  STSM.16.M88.4 [R3], R8 ;  /* 0x0000000803007844 */ /* 0x0001e20000000200 */
[----:B------:R-:W-:-:S03]  /*eb3b0*/  NOP ;  /* 0x0000000000007918 */ /* 0x000fc60000000000 */
[----:B------:R-:W1:Y:S01]  /*eb3c0*/  LDS.128 R4, [R3] ;  /* 0x0000000003047984 */ /* 0x000e620000000c00 */
[----:B--2---:R-:W-:-:S03]  /*eb3d0*/  LOP3.LUT R39, R22, 0xffff, RZ, 0xc0, !PT ;  /* 0x0000ffff16277812 */ /* 0x004fc600078ec0ff */
[----:B------:R-:W2:Y:S01]  /*eb3e0*/  LDL.LU R22, [R1+0x1e58] ;  /* 0x001e580001167983 */ /* 0x000ea20000300800 */
[----:B---3--:R-:W-:-:S03]  /*eb3f0*/  LOP3.LUT R43, R16, 0xffff, RZ, 0xc0, !PT ;  /* 0x0000ffff102b7812 */ /* 0x008fc600078ec0ff */
[----:B------:R-:W3:Y:S01]  /*eb400*/  LDL.LU R16, [R1+0x53e4] ;  /* 0x0053e40001107983 */ /* 0x000ee20000300800 */
[----:B0-----:R-:W-:-:S03]  /*eb410*/  PRMT R8, R17, 0x4210, R31 ;  /* 0x0000421011087816 */ /* 0x001fc6000000001f */
[----:B-1----:R-:W-:Y:S01]  /*eb420*/  STL [R1+0x47c], R7 ;  /* 0x00047c0701007387 */ /* 0x002fe20000100800 */
[----:B------:R-:W-:-:S03]  /*eb430*/  PRMT R9, R18, 0x4210, R35 ;  /* 0x0000421012097816 */ /* 0x000fc60000000023 */
[----:B------:R-:W3:Y:S01]  /*eb440*/  LDL.LU R17, [R1+0x53d8] ;  /* 0x0053d80001117983 */ /* 0x000ee20000300800 */
[----:B------:R-:W-:-:S03]  /*eb450*/  PRMT R10, R20, 0x4210, R39 ;  /* 0x00004210140a7816 */ /* 0x000fc60000000027 */
[----:B------:R-:W3:Y:S01]  /*eb460*/  LDL.LU R18, [R1+0x5388] ;  /* 0x0053880001127983 */ /* 0x000ee20000300800 */
[----:B------:R-:W-:Y:S01]  /*eb470*/  PRMT R11, R23, 0x4210, R43 ;  /* 0x00004210170b7816 */ /* 0x000fe2000000002b */
[----:B------:R-:W-:Y:S02]  /*eb480*/  NOP ;  /* 0x0000000000007918 */ /* 0x000fe40000000000 */
[----:B------:R-:W3:Y:S04]  /*eb490*/  LDL.LU R20, [R1+0x5384] ;  /* 0x0053840001147983 */ /* 0x000ee80000300800 */
[----:B------:R-:W3:Y:S01]  /*eb4a0*/  LDL.LU R23, [R1+0x1e74] ;  /* 0x001e740001177983 */ /* 0x000ee20000300800 */
[----:B------:R-:W-:Y:S02]  /*eb4b0*/  IMAD.MOV.U32 R53, RZ, RZ, R4 ;  /* 0x000000ffff357224 */ /* 0x000fe400078e0004 */
[----:B------:R-:W-:-:S02]  /*eb4c0*/  IMAD.MOV.U32 R55, RZ, RZ, R5 ;  /* 0x000000ffff377224 */ /* 0x000fc400078e0005 */
[----:B------:R-:W-:Y:S01]  /*eb4d0*/  IMAD.MOV.U32 R54, RZ, RZ, R6 ;  /* 0x000000ffff367224 */ /* 0x000fe200078e0006 */
[----:B------:R-:W-:Y:S04]  /*eb4e0*/  STL.64 [R1+0x56d0], R52 ;  /* 0x0056d03401007387 */ /* 0x000fe80000100a00 */
[----:B------:R-:W-:Y:S04]  /*eb4f0*/  STL.64 [R1+0x5760], R54 ;  /* 0x0057603601007387 */ /* 0x000fe80000100a00 */
[----:B------:R-:W3:Y:S04]  /*eb500*/  LDL.LU R58, [R1+0x1e68] ;  /* 0x001e6800013a7983 */ /* 0x000ee80000300800 */
[----:B------:R0:W-:Y:S01]  /*eb510*/  STSM.16.M88.4 [R3], R8 ;  /* 0x0000000803007844 */ /* 0x0001e20000000200 */
[----:B------:R-:W-:-:S03]  /*eb520*/  NOP ;  /* 0x0000000000007918 */ /* 0x000fc60000000000 */
[----:B------:R-:W3:Y:S04]  /*eb530*/  LDL.LU R57, [R1+0x1e64] ;  /* 0x001e640001397983 */ /* 0x000ee80000300800 */
[----:B------:R-:W1:Y:S01]  /*eb540*/  LDS.128 R12, [R3] ;  /* 0x00000000030c7984 */ /* 0x000e620000000c00 */
[----:B----4-:R-:W-:-:S03]  /*eb550*/  LOP3.LUT R59, R56, 0xffff, RZ, 0xc0, !PT ;  /* 0x0000ffff383b7812 */ /* 0x010fc600078ec0ff */
[----:B------:R-:W4:Y:S01]  /*eb560*/  LDL.LU R56, [R1+0x85c] ;  /* 0x00085c0001387983 */ /* 0x000f220000300800 */
[----:B0-----:R-:W-:-:S03]  /*eb570*/  PRMT R8, R19, 0x4210, R59 ;  /* 0x0000421013087816 */ /* 0x001fc6000000003b */
[----:B------:R-:W4:Y:S01]  /*eb580*/  LDL.LU R19, [R1+0x51d8] ;  /* 0x0051d80001137983 */ /* 0x000f220000300800 */
[----:B------:R-:W-:Y:S02]  /*eb590*/  LOP3.LUT R49, R24, 0xffff, RZ, 0xc0, !PT ;  /* 0x0000ffff18317812 */ /* 0x000fe400078ec0ff */
[----:B------:R-:W-:Y:S01]  /*eb5a0*/  LOP3.LUT R48, R25, 0xffff, RZ, 0xc0, !PT ;  /* 0x0000ffff19307812 */ /* 0x000fe200078ec0ff */
[----:B------:R-:W4:Y:S01]  /*eb5b0*/  LDL.LU R6, [R1+0x51d4] ;  /* 0x0051d40001067983 */ /* 0x000f220000300800 */
[----:B------:R-:W-:Y:S02]  /*eb5c0*/  LOP3.LUT R47, R26, 0xffff, RZ, 0xc0, !PT ;  /* 0x0000ffff1a2f7812 */ /* 0x000fe400078ec0ff */
[----:B------:R-:W-:Y:S01]  /*eb5d0*/  PRMT R9, R27, 0x4210, R49 ;  /* 0x000042101b097816 */ /* 0x000fe20000000031 */
[----:B------:R-:W4:Y:S01]  /*eb5e0*/  LDL.LU R26, [R1+0x2004] ;  /* 0x00200400011a7983 */ /* 0x000f220000300800 */
[----:B------:R-:W-:-:S03]  /*eb5f0*/  PRMT R10, R21, 0x4210, R48 ;  /* 0x00004210150a7816 */ /* 0x000fc60000000030 */
[----:B------:R-:W4:Y:S04]  /*eb600*/  LDL.LU R27, [R1+0x2000] ;  /* 0x00200000011b7983 */ /* 0x000f280000300800 */
[----:B------:R-:W4:Y:S01]  /*eb610*/  LDL.LU R21, [R1+0x1e7c] ;  /* 0x001e7c0001157983 */ /* 0x000f220000300800 */
[----:B--2---:R-:W-:Y:S01]  /*eb620*/  PRMT R11, R22, 0x4210, R47 ;  /* 0x00004210160b7816 */ /* 0x004fe2000000002f */
[----:B------:R-:W-:Y:S02]  /*eb630*/  NOP ;  /* 0x0000000000007918 */ /* 0x000fe40000000000 */
[----:B------:R-:W2:Y:S04]  /*eb640*/  LDL.LU R22, [R1+0x1e78] ;  /* 0x001e780001167983 */ /* 0x000ea80000300800 */
[----:B-1----:R-:W-:Y:S04]  /*eb650*/  STL.64 [R1+0x460], R12 ;  /* 0x0004600c01007387 */ /* 0x002fe80000100a00 */
[----:B------:R0:W-:Y:S04]  /*eb660*/  STL.64 [R1+0x468], R14 ;  /* 0x0004680e01007387 */ /* 0x0001e80000100a00 */
[----:B0-----:R-:W2:Y:S04]  /*eb670*/  LDL.LU R15, [R1+0x1e70] ;  /* 0x001e7000010f7983 */ /* 0x001ea80000300800 */
[----:B------:R-:W2:Y:S04]  /*eb680*/  LDL.LU R61, [R1+0x1e6c] ;  /* 0x001e6c00013d7983 */ /* 0x000ea80000300800 */
[----:B------:R0:W-:Y:S01]  /*eb690*/  STSM.16.M88.4 [R3], R8 ;  /* 0x0000000803007844 */ /* 0x0001e20000000200 */
[----:B------:R-:W-:-:S03]  /*eb6a0*/  NOP ;  /* 0x0000000000007918 */ /* 0x000fc60000000000 */
[----:B------:R-:W1:Y:S01]  /*eb6b0*/  LDS.128 R52, [R3] ;  /* 0x0000000003347984 */ /* 0x000e620000000c00 */
[----:B---3--:R-:W-:-:S03]  /*eb6c0*/  LOP3.LUT R46, R16, 0xffff, RZ, 0xc0, !PT ;  /* 0x0000ffff102e7812 */ /* 0x008fc600078ec0ff */
[----:B------:R-:W3:Y:S01]  /*eb6d0*/  LDL.LU R16, [R1+0x2b4] ;  /* 0x0002b40001107983 */ /* 0x000ee20000300800 */
[----:B------:R-:W-:-:S03]  /*eb6e0*/  LOP3.LUT R25, R17, 0xffff, RZ, 0xc0, !PT ;  /* 0x0000ffff11197812 */ /* 0x000fc600078ec0ff */
[----:B------:R-:W3:Y:S01]  /*eb6f0*/  LDL.LU R17, [R1+0x2b8] ;  /* 0x0002b80001117983 */ /* 0x000ee20000300800 */
[----:B------:R-:W-:-:S03]  /*eb700*/  LOP3.LUT R24, R18, 0xffff, RZ, 0xc0, !PT ;  /* 0x0000ffff12187812 */ /* 0x000fc600078ec0ff */
[----:B------:R-:W3:Y:S01]  /*eb710*/  LDL.LU R18, [R1+0x2b0] ;  /* 0x0002b00001127983 */ /* 0x000ee20000300800 */
[----:B0-----:R-:W-:-:S03]  /*eb720*/  PRMT R8, R23, 0x4210, R46 ;  /* 0x0000421017087816 */ /* 0x001fc6000000002e */
[----:B------:R-:W3:Y:S01]  /*eb730*/  LDL.LU R23, [R1+0x2ac] ;  /* 0x0002ac0001177983 */ /* 0x000ee20000300800 */
[----:B------:R-:W-:-:S03]  /*eb740*/  LOP3.LUT R20, R20, 0xffff, RZ, 0xc0, !PT ;  /* 0x0000ffff14147812 */ /* 0x000fc600078ec0ff */
[----:B-1----:R-:W-:Y:S04]  /*eb750*/  STL.64 [R1+0x450], R52 ;  /* 0x0004503401007387 */ /* 0x002fe80000100a00 */
[----:B------:R-:W-:Y:S01]  /*eb760*/  STL.64 [R1+0x458], R54 ;  /* 0x0004583601007387 */ /* 0x000fe20000100a00 */
[----:B------:R-:W-:-:S03]  /*eb770*/  PRMT R9, R58, 0x4210, R25 ;  /* 0x000042103a097816 */ /* 0x000fc60000000019 */
[----:B------:R-:W3:Y:S01]  /*eb780*/  LDL.LU R58, [R1+0x2c4] ;  /* 0x0002c400013a7983 */ /* 0x000ee20000300800 */
[----:B------:R-:W-:-:S03]  /*eb790*/  PRMT R10, R57, 0x4210, R24 ;  /* 0x00004210390a7816 */ /* 0x000fc60000000018 */
[----:B------:R-:W3:Y:S01]  /*eb7a0*/  LDL.LU R57, [R1+0x2c8] ;  /* 0x0002c80001397983 */ /* 0x000ee20000300800 */
[----:B----4-:R-:W-:Y:S01]  /*eb7b0*/  PRMT R11, R56, 0x4210, R20 ;  /* 0x00004210380b7816 */ /* 0x010fe20000000014 */
[----:B------:R-:W-:Y:S02]  /*eb7c0*/  NOP ;  /* 0x0000000000007918 */ /* 0x000fe40000000000 */
[----:B------:R-:W4:Y:S01]  /*eb7d0*/  LDL.LU R56, [R1+0x2c0] ;  /* 0x0002c00001387983 */ /* 0x000f220000300800 */
[----:B------:R-:W-:-:S03]  /*eb7e0*/  LOP3.LUT R7, R19, 0xffff, RZ, 0xc0, !PT ;  /* 0x0000ffff13077812 */ /* 0x000fc600078ec0ff */
[----:B------:R-:W4:Y:S01]  /*eb7f0*/  LDL.LU R19, [R1+0x2bc] ;  /* 0x0002bc0001137983 */ /* 0x000f220000300800 */
[----:B------:R-:W-:Y:S02]  /*eb800*/  LOP3.LUT R6, R6, 0xffff, RZ, 0xc0, !PT ;  /* 0x0000ffff06067812 */ /* 0x000fe400078ec0ff */
[----:B------:R-:W-:Y:S02]  /*eb810*/  LOP3.LUT R5, R26, 0xffff, RZ, 0xc0, !PT ;  /* 0x0000ffff1a057812 */ /* 0x000fe400078ec0ff */
[----:B------:R-:W-:Y:S01]  /*eb820*/  LOP3.LUT R4, R27, 0xffff, RZ, 0xc0, !PT ;  /* 0x0000ffff1b047812 */ /* 0x000fe200078ec0ff */
[----:B------:R-:W-:Y:S01]  /*eb830*/  STSM.16.M88.4 [R3], R8 ;  /* 0x0000000803007844 */ /* 0x000fe20000000200 */
[----:B------:R-:W-:Y:S01]  /*eb840*/  NOP ;  /* 0x0000000000007918 */ /* 0x000fe20000000000 */
[----:B------:R-:W-:Y:S02]  /*eb850*/  PRMT R12, R21, 0x4210, R7 ;  /* 0x00004210150c7816 */ /* 0x000fe40000000007 */
[----:B------:R-:W0:Y:S04]  /*eb860*/  LDS.128 R8, [R3] ;  /* 0x0000000003087984 */ /* 0x000e280000000c00 */
[----:B------:R-:W4:Y:S04]  /*eb870*/  LDL.LU R26, [R1+0x2d4] ;  /* 0x0002d400011a7983 */ /* 0x000f280000300800 */
[----:B------:R-:W4:Y:S04]  /*eb880*/  LDL.LU R27, [R1+0x2cc] ;  /* 0x0002cc00011b7983 */ /* 0x000f280000300800 */
[----:B------:R-:W4:Y:S01]  /*eb890*/  LDL.LU R21, [R1+0x2d0] ;  /* 0x0002d00001157983 */ /* 0x000f220000300800 */
[----:B--2---:R-:W-:-:S03]  /*eb8a0*/  PRMT R13, R22, 0x4210, R6 ;  /* 0x00004210160d7816 */ /* 0x004fc60000000006 */
[----:B------:R-:W2:Y:S01]  /*eb8b0*/  LDL.LU R22, [R1+0x15c] ;  /* 0x00015c0001167983 */ /* 0x000ea20000300800 */
[----:B------:R-:W-:Y:S02]  /*eb8c0*/  PRMT R14, R15, 0x4210, R5 ;  /* 0x000042100f0e7816 */ /* 0x000fe40000000005 */
[----:B------:R-:W-:Y:S01]  /*eb8d0*/  PRMT R15, R61, 0x4210, R4 ;  /* 0x000042103d0f7816 */ /* 0x000fe20000000004 */
[----:B------:R-:W-:-:S04]  /*eb8e0*/  NOP ;  /* 0x0000000000007918 */ /* 0x000fc80000000000 */
[----:B------:R-:W-:Y:S01]  /*eb8f0*/  STSM.16.M88.4 [R3], R12 ;  /* 0x0000000c03007844 */ /* 0x000fe20000000200 */
[----:B------:R-:W-:-:S03]  /*eb900*/  NOP ;  /* 0x0000000000007918 */ /* 0x000fc60000000000 */
[----:B------:R-:W1:Y:S04]  /*eb910*/  LDS.128 R12, [R3] ;  /* 0x00000000030c7984 */ /* 0x000e680000000c00 */
[----:B0-----:R3:W-:Y:S04]  /*eb920*/  STL.64 [R1+0x440], R8 ;  /* 0x0004400801007387 */ /* 0x0017e80000100a00 */
[----:B------:R0:W-:Y:S01]  /*eb930*/  STL.64 [R1+0x448], R10 ;  /* 0x0004480a01007387 */ /* 0x0001e20000100a00 */
[----:B---3--:R-:W-:-:S03]  /*eb940*/  PRMT R8, R16, 0x5210, R31 ;  /* 0x0000521010087816 */ /* 0x008fc6000000001f */
[----:B------:R-:W3:Y:S01]  /*eb950*/  LDL.LU R16, [R1+0x2dc] ;  /* 0x0002dc0001107983 */ /* 0x000ee20000300800 */
[----:B------:R-:W-:-:S03]  /*eb960*/  PRMT R9, R17, 0x5210, R35 ;  /* 0x0000521011097816 */ /* 0x000fc60000000023 */
[----:B------:R-:W3:Y:S01]  /*eb970*/  LDL.LU R17, [R1+0x2e0] ;  /* 0x0002e00001117983 */ /* 0x000ee20000300800 */
[----:B0-----:R-:W-:-:S03]  /*eb980*/  PRMT R10, R18, 0x5210, R39 ;  /* 0x00005210120a7816 */ /* 0x001fc60000000027 */
[----:B-1----:R-:W-:Y:S01]  /*eb990*/  STL.64 [R1+0x430], R12 ;  /* 0x0004300c01007387 */ /* 0x002fe20000100a00 */
[----:B------:R-:W-:Y:S01]  /*eb9a0*/  PRMT R11, R23, 0x5210, R43 ;  /* 0x00005210170b7816 */ /* 0x000fe2000000002b */
[----:B------:R-:W-:Y:S02]  /*eb9b0*/  NOP ;  /* 0x0000000000007918 */ /* 0x000fe40000000000 */
[----:B------:R-:W-:Y:S04]  /*eb9c0*/  STL.64 [R1+0x438], R14 ;  /* 0x0004380e01007387 */ /* 0x000fe80000100a00 */
[----:B------:R-:W3:Y:S04]  /*eb9d0*/  LDL.LU R18, [R1+0x2d8] ;  /* 0x0002d80001127983 */ /* 0x000ee80000300800 */
[----:B------:R-:W3:Y:S04]  /*eb9e0*/  LDL.LU R23, [R1+0x14c] ;  /* 0x00014c0001177983 */ /* 0x000ee80000300800 */
[----:B------:R4:W-:Y:S01]  /*eb9f0*/  STSM.16.M88.4 [R3], R8 ;  /* 0x0000000803007844 */ /* 0x0009e20000000200 */
[----:B------:R-:W-:-:S03]  /*eba00*/  NOP ;  /* 0x0000000000007918 */ /* 0x000fc60000000000 */
[----:B------:R-:W0:Y:S01]  /*eba10*/  LDS.128 R12, [R3] ;  /* 0x00000000030c7984 */ /* 0x000e220000000c00 */
[----:B----4-:R-:W-:-:S03]  /*eba20*/  PRMT R11, R19, 0x5210, R47 ;  /* 0x00005210130b7816 */ /* 0x010fc6000000002f */
[----:B------:R-:W4:Y:S01]  /*eba30*/  LDL.LU R19, [R1+0x55f0] ;  /* 0x0055f00001137983 */ /* 0x000f220000300800 */
[----:B------:R-:W-:Y:S02]  /*eba40*/  PRMT R8, R58, 0x5210, R59 ;  /* 0x000052103a087816 */ /* 0x000fe4000000003b */
[----:B------:R-:W-:Y:S02]  /*eba50*/  PRMT R9, R57, 0x5210, R49 ;  /* 0x0000521039097816 */ /* 0x000fe40000000031 */
[----:B------:R-:W-:Y:S01]  /*eba60*/  PRMT R10, R56, 0x5210, R48 ;  /* 0x00005210380a7816 */ /* 0x000fe20000000030 */
[----:B------:R-:W-:Y:S01]  /*eba70*/  NOP ;  /* 0x0000000000007918 */ /* 0x000fe20000000000 */
[----:B0-----:R-:W-:Y:S04]  /*eba80*/  STL.64 [R1+0x420], R12 ;  /* 0x0004200c01007387 */ /* 0x001fe80000100a00 */
[----:B------:R0:W-:Y:S04]  /*eba90*/  STSM.16.M88.4 [R3], R8 ;  /* 0x0000000803007844 */ /* 0x0001e80000000200 */
[----:B------:R-:W-:Y:S01]  /*ebaa0*/  STL.64 [R1+0x428], R14 ;  /* 0x0004280e01007387 */ /* 0x000fe20000100a00 */
[----:B------:R-:W-:-:S03]  /*ebab0*/  NOP ;  /* 0x0000000000007918 */ /* 0x000fc60000000000 */
[----:B------:R-:W1:Y:S04]  /*ebac0*/  LDS.128 R12, [R3] ;  /* 0x00000000030c7984 */ /* 0x000e680000000c00 */
[----:B------:R-:W4:Y:S01]  /*ebad0*/  LDL.LU R61, [R1+0x55ec] ;  /* 0x0055ec00013d7983 */ /* 0x000f220000300800 */
[----:B0-----:R-:W-:Y:S02]  /*ebae0*/  PRMT R8, R26, 0x5210, R46 ;  /* 0x000052101a087816 */ /* 0x001fe4000000002e */
[----:B------:R-:W-:Y:S01]  /*ebaf0*/  PRMT R9, R27, 0x5210, R25 ;  /* 0x000052101b097816 */ /* 0x000fe20000000019 */
[----:B------:R-:W4:Y:S01]  /*ebb00*/  LDL.LU R58, [R1+0x55e8] ;  /* 0x0055e800013a7983 */ /* 0x000f220000300800 */
[----:B------:R-:W-:-:S03]  /*ebb10*/  PRMT R10, R21, 0x5210, R24 ;  /* 0x00005210150a7816 */ /* 0x000fc60000000018 */
[----:B------:R-:W4:Y:S04]  /*ebb20*/  LDL.LU R57, [R1+0x55e4] ;  /* 0x0055e40001397983 */ /* 0x000f280000300800 */
[----:B------:R-:W4:Y:S01]  /*ebb30*/  LDL.LU R27, [R1+0x1e94] ;  /* 0x001e9400011b7983 */ /* 0x000f220000300800 */
[----:B--2---:R-:W-:Y:S01]  /*ebb40*/  PRMT R11, R22, 0x5210, R20 ;  /* 0x00005210160b7816 */ /* 0x004fe20000000014 */
[----:B------:R-:W-:-:S04]  /*ebb50*/  NOP ;  /* 0x0000000000007918 */ /* 0x000fc80000000000 */
[----:B------:R3:W-:Y:S01]  /*ebb60*/  STSM.16.M88.4 [R3], R8 ;  /* 0x0000000803007844 */ /* 0x0007e20000000200 */
[----:B-1----:R-:W-:-:S03]  /*ebb70*/  IMAD.MOV.U32 R59, RZ, RZ, R15 ;  /* 0x000000ffff3b7224 */ /* 0x002fc600078e000f */
[----:B------:R-:W2:Y:S04]  /*ebb80*/  LDL.LU R20, [R1+0x1e98] ;  /* 0x001e980001147983 */ /* 0x000ea80000300800 */
[----:B------:R-:W2:Y:S04]  /*ebb90*/  LDL.LU R21, [R1+0x1e8c] ;  /* 0x001e8c0001157983 */ /* 0x000ea80000300800 */
[----:B------:R-:W2:Y:S01]  /*ebba0*/  LDL.LU R22, [R1+0x1e90] ;  /* 0x001e900001167983 */ /* 0x000ea20000300800 */
[----:B---3--:R-:W-:Y:S02]  /*ebbb0*/  PRMT R8, R16, 0x5210, R7 ;  /* 0x0000521010087816 */ /* 0x008fe40000000007 */
[----:B------:R-:W-:-:S02]  /*ebbc0*/  PRMT R9, R17, 0x5210, R6 ;  /* 0x0000521011097816 */ /* 0x000fc40000000006 */
[----:B------:R-:W-:Y:S02]  /*ebbd0*/  PRMT R10, R18, 0x5210, R5 ;  /* 0x00005210120a7816 */ /* 0x000fe40000000005 */
[----:B------:R-:W-:Y:S01]  /*ebbe0*/  PRMT R11, R23, 0x5210, R4 ;  /* 0x00005210170b7816 */ /* 0x000fe20000000004 */
[----:B------:R-:W-:Y:S01]  /*ebbf0*/  NOP ;  /* 0x0000000000007918 */ /* 0x000fe20000000000 */
[----:B------:R-:W0:Y:S01]  /*ebc00*/  LDS.128 R4, [R3] ;  /* 0x0000000003047984 */ /* 0x000e220000000c00 */
[----:B------:R-:W-:-:S03]  /*ebc10*/  NOP ;  /* 0x0000000000007918 */ /* 0x000fc60000000000 */
[----:B------:R-:W-:Y:S04]  /*ebc20*/  STL [R1+0x414], R13 ;  /* 0x0004140d01007387 */ /* 0x000fe80000100800 */
[----:B------:R-:W-:Y:S04]  /*ebc30*/  STL [R1+0x418], R14 ;  /* 0x0004180e01007387 */ /* 0x000fe80000100800 */
[----:B------:R1:W-:Y:S04]  /*ebc40*/  STL [R1+0x569c], R59 ;  /* 0x00569c3b01007387 */ /* 0x0003e80000100800 */
[----:B0-----:R-:W-:Y:S04]  /*ebc50*/  STL.64 [R1+0x400], R4 ;  /* 0x0004000401007387 */ /* 0x001fe80000100a00 */
[----:B------:R-:W-:Y:S04]  /*ebc60*/  STL [R1+0x40c], R7 ;  /* 0x00040c0701007387 */ /* 0x000fe80000100800 */
[----:B------:R-:W3:Y:S04]  /*ebc70*/  LDL.LU R23, [R1+0x556c] ;  /* 0x00556c0001177983 */ /* 0x000ee80000300800 */
[----:B------:R-:W3:Y:S04]  /*ebc80*/  LDL.LU R24, [R1+0x5568] ;  /* 0x0055680001187983 */ /* 0x000ee80000300800 */
[----:B------:R-:W3:Y:S04]  /*ebc90*/  LDL.LU R25, [R1+0x5560] ;  /* 0x0055600001197983 */ /* 0x000ee80000300800 */
[----:B------:R-:W3:Y:S04]  /*ebca0*/  LDL.LU R26, [R1+0x555c] ;  /* 0x00555c00011a7983 */ /* 0x000ee80000300800 */
[----:B------:R-:W3:Y:S04]  /*ebcb0*/  LDL.LU R16, [R1+0x1f14] ;  /* 0x001f140001107983 */ /* 0x000ee80000300800 */
[----:B------:R-:W3:Y:S04]  /*ebcc0*/  LDL.LU R17, [R1+0x1ea8] ;  /* 0x001ea80001117983 */ /* 0x000ee80000300800 */
[----:B------:R-:W3:Y:S01]  /*ebcd0*/  LDL.LU R18, [R1+0x1eb0] ;  /* 0x001eb00001127983 */ /* 0x000ee20000300800 */
[----:B----4-:R-:W-:-:S03]  /*ebce0*/  LOP3.LUT R31, R19, 0xffff, RZ, 0xc0, !PT ;  /* 0x0000ffff131f7812 */ /* 0x010fc600078ec0ff */
[----:B------:R-:W4:Y:S01]  /*ebcf0*/  LDL.LU R19, [R1+0x86c] ;  /* 0x00086c0001137983 */ /* 0x000f220000300800 */
[----:B-1----:R-:W-:-:S03]  /*ebd00*/  IMAD.MOV.U32 R59, RZ, RZ, R6 ;  /* 0x000000ffff3b7224 */ /* 0x002fc600078e0006 */
[----:B------:R0:W-:Y:S01]  /*ebd10*/  STSM.16.M88.4 [R3], R8 ;  /* 0x0000000803007844 */ /* 0x0001e20000000200 */
[----:B------:R-:W-:-:S03]  /*ebd20*/  NOP ;  /* 0x0000000000007918 */ /* 0x000fc60000000000 */
[----:B------:R-:W1:Y:S01]  /*ebd30*/  LDS.128 R4, [R3] ;  /* 0x0000000003047984 */ /* 0x000e620000000c00 */
[----:B------:R-:W-:Y:S02]  /*ebd40*/  LOP3.LUT R35, R61, 0xffff, RZ, 0xc0, !PT ;  /* 0x0000ffff3d237812 */ /* 0x000fe400078ec0ff */
[----:B------:R-:W-:Y:S02]  /*ebd50*/  LOP3.LUT R39, R58, 0xffff, RZ, 0xc0, !PT ;  /* 0x0000ffff3a277812 */ /* 0x000fe400078ec0ff */
[----:B0-----:R-:W-:Y:S01]  /*ebd60*/  PRMT R8, R27, 0x4210, R31 ;  /* 0x000042101b087816 */ /* 0x001fe2000000001f */
[----:B-1----:R-:W-:Y:S01]  /*ebd70*/  STL [R1+0x3f0], R4 ;  /* 0x0003f00401007387 */ /* 0x002fe20000100800 */
[----:B------:R-:W-:-:S03]  /*ebd80*/  IMAD.MOV.U32 R58, RZ, RZ, R6 ;  /* 0x000000ffff3a7224 */ /* 0x000fc600078e0006 */
[----:B------:R0:W-:Y:S04]  /*ebd90*/  STL [R1+0x3fc], R7 ;  /* 0x0003fc0701007387 */ /* 0x0001e80000100800 */
[----:B0-----:R-:W4:Y:S04]  /*ebda0*/  LDL.LU R7, [R1+0x5450] ;  /* 0x0054500001077983 */ /* 0x001f280000300800 */
[----:B------:R-:W4:Y:S04]  /*ebdb0*/  LDL.LU R6, [R1+0x544c] ;  /* 0x00544c0001067983 */ /* 0x000f280000300800 */
[----:B------:R-:W4:Y:S04]  /*ebdc0*/  LDL.LU R61, [R1+0x53fc] ;  /* 0x0053fc00013d7983 */ /* 0x000f280000300800 */
[----:B------:R-:W4:Y:S01]  /*ebdd0*/  LDL.LU R27, [R1+0x53f8] ;  /* 0x0053f800011b7983 */ /* 0x000f220000300800 */
[----:B------:R-:W-:Y:S01]  /*ebde0*/  LOP3.LUT R43, R57, 0xffff, RZ, 0xc0, !PT ;  /* 0x0000ffff392b7812 */ /* 0x000fe200078ec0ff */
[----:B------:R-:W-:-:S02]  /*ebdf0*/  IMAD.MOV.U32 R56, RZ, RZ, R12 ;  /* 0x000000ffff387224 */ /* 0x000fc400078e000c */
[----:B------:R-:W-:Y:S01]  /*ebe00*/  IMAD.MOV.U32 R57, RZ, RZ, R5 ;  /* 0x000000ffff397224 */ /* 0x000fe200078e0005 */
[----:B--2---:R-:W-:Y:S02]  /*ebe10*/  PRMT R9, R20, 0x4210, R35 ;  /* 0x0000421014097816 */ /* 0x004fe40000000023 */
[----:B------:R-:W2:Y:S01]  /*ebe20*/  LDL.LU R20, [R1+0x1f3c] ;  /* 0x001f3c0001147983 */ /* 0x000ea20000300800 */
[----:B------:R-:W-:-:S03]  /*ebe30*/  PRMT R10, R21, 0x4210, R39 ;  /* 0x00004210150a7816 */ /* 0x000fc60000000027 */
[----:B------:R-:W-:Y:S01]  /*ebe40*/  STL.64 [R1+0x56a0], R58 ;  /* 0x0056a03a01007387 */ /* 0x000fe20000100a00 */
[----:B------:R-:W-:Y:S01]  /*ebe50*/  PRMT R11, R22, 0x4210, R43 ;  /* 0x00004210160b7816 */ /* 0x000fe2000000002b */
[----:B------:R-:W-:Y:S02]  /*ebe60*/  NOP ;  /* 0x0000000000007918 */ /* 0x000fe40000000000 */
[----:B------:R-:W-:Y:S04]  /*ebe70*/  STL.64 [R1+0x5768], R56 ;  /* 0x0057683801007387 */ /* 0x000fe80000100a00 */
[----:B------:R-:W2:Y:S04]  /*ebe80*/  LDL.LU R21, [R1+0x1f28] ;  /* 0x001f280001157983 */ /* 0x000ea80000300800 */
        /* <DEDUP_REMOVED lines=9> */
[----:B------:R-:W3:Y:S04]  /*ebf20*/  LDL.LU R24, [R1+0x5208] ;  /* 0x0052080001187983 */ /* 0x000ee80000300800 */
[----:B------:R-:W3:Y:S01]  /*ebf30*/  LDL.LU R25, [R1+0x2014] ;  /* 0x0020140001197983 */ /* 0x000ee20000300800 */
[----:B0-----:R-:W-:-:S03]  /*ebf40*/  PRMT R8, R16, 0x4210, R52 ;  /* 0x0000421010087816 */ /* 0x001fc60000000034 */
[----:B------:R-:W3:Y:S01]  /*ebf50*/  LDL.LU R16, [R1+0x2010] ;  /* 0x0020100001107983 */ /* 0x000ee20000300800 */
[----:B------:R-:W-:-:S03]  /*ebf60*/  PRMT R9, R17, 0x4210, R48 ;  /* 0x0000421011097816 */ /* 0x000fc60000000030 */
[----:B------:R-:W3:Y:S01]  /*ebf70*/  LDL.LU R17, [R1+0x1f60] ;  /* 0x001f600001117983 */ /* 0x000ee20000300800 */
[----:B------:R-:W-:-:S03]  /*ebf80*/  PRMT R10, R18, 0x4210, R46 ;  /* 0x00004210120a7816 */ /* 0x000fc6000000002e */
[----:B------:R-:W3:Y:S01]  /*ebf90*/  LDL.LU R18, [R1+0x1f68] ;  /* 0x001f680001127983 */ /* 0x000ee20000300800 */
[----:B------:R-:W-:-:S03]  /*ebfa0*/  LOP3.LUT R26, R26, 0xffff, RZ, 0xc0, !PT ;  /* 0x0000ffff1a1a7812 */ /* 0x000fc600078ec0ff */
[----:B------:R-:W3:Y:S04]  /*ebfb0*/  LDL.LU R15, [R1+0x1f58] ;  /* 0x001f5800010f7983 */ /* 0x000ee80000300800 */
[----:B-1----:R0:W-:Y:S04]  /*ebfc0*/  STL.64 [R1+0x3e0], R56 ;  /* 0x0003e03801007387 */ /* 0x0021e80000100a00 */
[----:B------:R1:W-:Y:S01]  /*ebfd0*/  STL.64 [R1+0x3e8], R58 ;  /* 0x0003e83a01007387 */ /* 0x0003e20000100a00 */
[----:B----4-:R-:W-:Y:S01]  /*ebfe0*/  PRMT R11, R19, 0x4210, R26 ;  /* 0x00004210130b7816 */ /* 0x010fe2000000001a */
[----:B------:R-:W-:-:S02]  /*ebff0*/  NOP ;  /* 0x0000000000007918 */ /* 0x000fc40000000000 */
[----:B------:R-:W4:Y:S04]  /*ec000*/  LDL.LU R19, [R1+0x1f4c] ;  /* 0x001f4c0001137983 */ /* 0x000f280000300800 */
[----:B0-----:R-:W4:Y:S04]  /*ec010*/  LDL.LU R57, [R1+0x2f0] ;  /* 0x0002f00001397983 */ /* 0x001f280000300800 */
[----:B-1----:R-:W4:Y:S04]  /*ec020*/  LDL.LU R58, [R1+0x2ec] ;  /* 0x0002ec00013a7983 */ /* 0x002f280000300800 */
[----:B------:R-:W4:Y:S04]  /*ec030*/  LDL.LU R59, [R1+0x2e4] ;  /* 0x0002e400013b7983 */ /* 0x000f280000300800 */
[----:B------:R-:W4:Y:S04]  /*ec040*/  LDL.LU R54, [R1+0x2e8] ;  /* 0x0002e80001367983 */ /* 0x000f280000300800 */
[----:B------:R-:W4:Y:S04]  /*ec050*/  LDL.LU R53, [R1+0x2fc] ;  /* 0x0002fc0001357983 */ /* 0x000f280000300800 */
[----:B------:R-:W4:Y:S04]  /*ec060*/  LDL.LU R49, [R1+0x2f8] ;  /* 0x0002f80001317983 */ /* 0x000f280000300800 */
[----:B------:R2:W-:Y:S01]  /*ec070*/  STSM.16.M88.4 [R3], R8 ;  /* 0x0000000803007844 */ /* 0x0005e20000000200 */
[----:B------:R-:W-:-:S03]  /*ec080*/  LOP3.LUT R4, R61, 0xffff, RZ, 0xc0, !PT ;  /* 0x0000ffff3d047812 */ /* 0x000fc600078ec0ff */
[----:B------:R-:W4:Y:S01]  /*ec090*/  LDL.LU R61, [R1+0x300] ;  /* 0x00030000013d7983 */ /* 0x000f220000300800 */
[----:B------:R-:W-:-:S03]  /*ec0a0*/  LOP3.LUT R5, R27, 0xffff, RZ, 0xc0, !PT ;  /* 0x0000ffff1b057812 */ /* 0x000fc600078ec0ff */
[----:B------:R-:W4:Y:S01]  /*ec0b0*/  LDL.LU R27, [R1+0x12c] ;  /* 0x00012c00011b7983 */ /* 0x000f220000300800 */
[----:B------:R-:W-:Y:S02]  /*ec0c0*/  LOP3.LUT R7, R7, 0xffff, RZ, 0xc0, !PT ;  /* 0x0000ffff07077812 */ /* 0x000fe400078ec0ff */
[----:B------:R-:W-:Y:S02]  /*ec0d0*/  LOP3.LUT R6, R6, 0xffff, RZ, 0xc0, !PT ;  /* 0x0000ffff06067812 */ /* 0x000fe400078ec0ff */
[----:B--2---:R-:W-:Y:S02]  /*ec0e0*/  PRMT R8, R20, 0x4210, R7 ;  /* 0x0000421014087816 */ /* 0x004fe40000000007 */
[----:B------:R-:W-:Y:S02]  /*ec0f0*/  PRMT R9, R21, 0x4210, R6 ;  /* 0x0000421015097816 */ /* 0x000fe40000000006 */
[----:B------:R-:W-:Y:S02]  /*ec100*/  PRMT R10, R22, 0x4210, R4 ;  /* 0x00004210160a7816 */ /* 0x000fe40000000004 */
[----:B---3--:R-:W-:Y:S01]  /*ec110*/  PRMT R11, R23, 0x4210, R5 ;  /* 0x00004210170b7816 */ /* 0x008fe20000000005 */
[----:B------:R-:W-:Y:S01]  /*ec120*/  NOP ;  /* 0x0000000000007918 */ /* 0x000fe20000000000 */
[----:B------:R-:W0:Y:S01]  /*ec130*/  LDS.128 R20, [R3] ;  /* 0x0000000003147984 */ /* 0x000e220000000c00 */
[----:B------:R-:W-:Y:S01]  /*ec140*/  LOP3.LUT R55, R47, 0xffff, RZ, 0xc0, !PT ;  /* 0x0000ffff2f377812 */ /* 0x000fe200078ec0ff */
[----:B------:R-:W-:Y:S01]  /*ec150*/  NOP ;  /* 0x0000000000007918 */ /* 0x000fe20000000000 */
[----:B------:R-:W-:-:S02]  /*ec160*/  LOP3.LUT R47, R24, 0xffff, RZ, 0xc0, !PT ;  /* 0x0000ffff182f7812 */ /* 0x000fc400078ec0ff */
[----:B------:R-:W-:Y:S02]  /*ec170*/  LOP3.LUT R24, R16, 0xffff, RZ, 0xc0, !PT ;  /* 0x0000ffff10187812 */ /* 0x000fe400078ec0ff */
[----:B------:R-:W-:Y:S02]  /*ec180*/  PRMT R12, R17, 0x4210, R55 ;  /* 0x00004210110c7816 */ /* 0x000fe40000000037 */
[----:B------:R-:W-:Y:S01]  /*ec190*/  PRMT R13, R18, 0x4210, R47 ;  /* 0x00004210120d7816 */ /* 0x000fe2000000002f */
[----:B0-----:R-:W-:Y:S04]  /*ec1a0*/  STL.64 [R1+0x3d0], R20 ;  /* 0x0003d01401007387 */ /* 0x001fe80000100a00 */
[----:B------:R0:W-:Y:S04]  /*ec1b0*/  STL.64 [R1+0x3d8], R22 ;  /* 0x0003d81601007387 */ /* 0x0001e80000100a00 */
[----:B0-----:R-:W2:Y:S04]  /*ec1c0*/  LDL.LU.64 R22, [R1+0x57a8] ;  /* 0x0057a80001167983 */ /* 0x001ea80000300a00 */
[----:B------:R-:W2:Y:S04]  /*ec1d0*/  LDL.LU.64 R20, [R1+0x57a0] ;  /* 0x0057a00001147983 */ /* 0x000ea80000300a00 */
[----:B------:R-:W3:Y:S04]  /*ec1e0*/  LDL.LU R16, [R1+0x30c] ;  /* 0x00030c0001107983 */ /* 0x000ee80000300800 */
[----:B------:R-:W2:Y:S04]  /*ec1f0*/  LDL.LU R17, [R1+0x304] ;  /* 0x0003040001117983 */ /* 0x000ea80000300800 */
[----:B------:R-:W2:Y:S01]  /*ec200*/  LDL.LU R18, [R1+0x308] ;  /* 0x0003080001127983 */ /* 0x000ea20000300800 */
[----:B------:R-:W-:-:S04]  /*ec210*/  LOP3.LUT R25, R25, 0xffff, RZ, 0xc0, !PT ;  /* 0x0000ffff19197812 */ /* 0x000fc800078ec0ff */
[----:B------:R-:W-:Y:S02]  /*ec220*/  PRMT R14, R15, 0x4210, R25 ;  /* 0x000042100f0e7816 */ /* 0x000fe40000000019 */
[----:B----4-:R-:W-:Y:S02]  /*ec230*/  PRMT R15, R19, 0x4210, R24 ;  /* 0x00004210130f7816 */ /* 0x010fe40000000018 */
[----:B------:R-:W4:Y:S04]  /*ec240*/  LDL.LU R19, [R1+0x11c] ;  /* 0x00011c0001137983 */ /* 0x000f280000300800 */
[----:B------:R-:W-:Y:S01]  /*ec250*/  STSM.16.M88.4 [R3], R8 ;  /* 0x0000000803007844 */ /* 0x000fe20000000200 */
[----:B------:R-:W-:-:S03]  /*ec260*/  NOP ;  /* 0x0000000000007918 */ /* 0x000fc60000000000 */
        /* <DEDUP_REMOVED lines=9> */
[----:B-1----:R-:W-:Y:S02]  /*ec300*/  PRMT R10, R59, 0x5210, R39 ;  /* 0x000052103b0a7816 */ /* 0x002fe40000000027 */
[----:B------:R-:W-:Y:S01]  /*ec310*/  PRMT R11, R54, 0x5210, R43 ;  /* 0x00005210360b7816 */ /* 0x000fe2000000002b */
[----:B------:R-:W-:-:S04]  /*ec320*/  NOP ;  /* 0x0000000000007918 */ /* 0x000fc80000000000 */
[----:B------:R0:W-:Y:S04]  /*ec330*/  STSM.16.M88.4 [R3], R8 ;  /* 0x0000000803007844 */ /* 0x0001e80000000200 */
[----:B------:R-:W-:Y:S04]  /*ec340*/  STL.64 [R1+0x330], R12 ;  /* 0x0003300c01007387 */ /* 0x000fe80000100a00 */
[----:B------:R-:W-:Y:S01]  /*ec350*/  STL.64 [R1+0x338], R14 ;  /* 0x0003380e01007387 */ /* 0x000fe20000100a00 */
[----:B------:R-:W-:-:S03]  /*ec360*/  NOP ;  /* 0x0000000000007918 */ /* 0x000fc60000000000 */
[----:B------:R-:W1:Y:S01]  /*ec370*/  LDS.128 R12, [R3] ;  /* 0x00000000030c7984 */ /* 0x000e620000000c00 */
[----:B0-----:R-:W-:Y:S02]  /*ec380*/  PRMT R9, R49, 0x5210, R48 ;  /* 0x0000521031097816 */ /* 0x001fe40000000030 */
[----:B------:R-:W-:Y:S01]  /*ec390*/  PRMT R10, R61, 0x5210, R46 ;  /* 0x000052103d0a7816 */ /* 0x000fe2000000002e */
[----:B------:R-:W4:Y:S01]  /*ec3a0*/  LDL.LU R48, [R1+0x74c] ;  /* 0x00074c0001307983 */ /* 0x000f220000300800 */
[----:B------:R-:W-:-:S03]  /*ec3b0*/  PRMT R11, R27, 0x5210, R26 ;  /* 0x000052101b0b7816 */ /* 0x000fc6000000001a */
[----:B------:R-:W4:Y:S04]  /*ec3c0*/  LDL.LU R61, [R1+0x77c] ;  /* 0x00077c00013d7983 */ /* 0x000f280000300800 */
[----:B------:R-:W4:Y:S04]  /*ec3d0*/  LDL.LU R26, [R1+0x75c] ;  /* 0x00075c00011a7983 */ /* 0x000f280000300800 */
[----:B------:R-:W4:Y:S01]  /*ec3e0*/  LDL.LU R27, [R1+0x10c] ;  /* 0x00010c00011b7983 */ /* 0x000f220000300800 */
[----:B------:R-:W-:Y:S01]  /*ec3f0*/  PRMT R8, R53, 0x5210, R52 ;  /* 0x0000521035087816 */ /* 0x000fe20000000034 */
[----:B------:R-:W-:-:S04]  /*ec400*/  NOP ;  /* 0x0000000000007918 */ /* 0x000fc80000000000 */
[----:B------:R-:W-:Y:S04]  /*ec410*/  STSM.16.M88.4 [R3], R8 ;  /* 0x0000000803007844 */ /* 0x000fe80000000200 */
[----:B-1----:R0:W-:Y:S04]  /*ec420*/  STL.64 [R1+0x320], R12 ;  /* 0x0003200c01007387 */ /* 0x0021e80000100a00 */
[----:B------:R1:W-:Y:S04]  /*ec430*/  STL.64 [R1+0x328], R14 ;  /* 0x0003280e01007387 */ /* 0x0003e80000100a00 */
[----:B------:R-:W4:Y:S04]  /*ec440*/  LDL.LU R49, [R1+0x5564] ;  /* 0x0055640001317983 */ /* 0x000f280000300800 */
[----:B0-----:R-:W4:Y:S04]  /*ec450*/  LDL.LU R12, [R1+0x70] ;  /* 0x00007000010c7983 */ /* 0x001f280000300800 */
[----:B------:R-:W4:Y:S04]  /*ec460*/  LDL.LU R13, [R1+0x74] ;  /* 0x00007400010d7983 */ /* 0x000f280000300800 */
[----:B-1----:R-:W4:Y:S01]  /*ec470*/  LDL.LU R14, [R1+0x78] ;  /* 0x00007800010e7983 */ /* 0x002f220000300800 */
[----:B---3--:R-:W-:-:S02]  /*ec480*/  PRMT R8, R16, 0x5210, R7 ;  /* 0x0000521010087816 */ /* 0x008fc40000000007 */
[----:B--2---:R-:W-:Y:S02]  /*ec490*/  PRMT R10, R18, 0x5210, R4 ;  /* 0x00005210120a7816 */ /* 0x004fe40000000004 */
[----:B------:R-:W2:Y:S04]  /*ec4a0*/  LDL.LU R4, [R1+0x5444] ;  /* 0x0054440001047983 */ /* 0x000ea80000300800 */
[----:B------:R-:W3:Y:S01]  /*ec4b0*/  LDL.LU R7, [R1+0x8fc] ;  /* 0x0008fc0001077983 */ /* 0x000ee20000300800 */
[----:B------:R-:W-:-:S03]  /*ec4c0*/  PRMT R9, R17, 0x5210, R6 ;  /* 0x0000521011097816 */ /* 0x000fc60000000006 */
[----:B------:R-:W2:Y:S04]  /*ec4d0*/  LDL.LU R56, [R1+0x80] ;  /* 0x0000800001387983 */ /* 0x000ea80000300800 */
[----:B------:R-:W2:Y:S01]  /*ec4e0*/  LDL.LU R57, [R1+0x84] ;  /* 0x0000840001397983 */ /* 0x000ea20000300800 */
[----:B----4-:R-:W-:-:S03]  /*ec4f0*/  PRMT R11, R19, 0x5210, R5 ;  /* 0x00005210130b7816 */ /* 0x010fc60000000005 */
[----:B------:R-:W4:Y:S01]  /*ec500*/  LDL.LU R58, [R1+0x88] ;  /* 0x00008800013a7983 */ /* 0x000f220000300800 */
[----:B------:R-:W-:-:S03]  /*ec510*/  NOP ;  /* 0x0000000000007918 */ /* 0x000fc60000000000 */
[----:B------:R-:W4:Y:S04]  /*ec520*/  LDL.LU R5, [R1+0x2018] ;  /* 0x0020180001057983 */ /* 0x000f280000300800 */
[----:B------:R-:W4:Y:S04]  /*ec530*/  LDL.LU R6, [R1+0x1fa0] ;  /* 0x001fa00001067983 */ /* 0x000f280000300800 */
[----:B------:R-:W0:Y:S01]  /*ec540*/  LDS.128 R16, [R3] ;  /* 0x0000000003107984 */ /* 0x000e220000000c00 */
[----:B------:R-:W-:-:S03]  /*ec550*/  NOP ;  /* 0x0000000000007918 */ /* 0x000fc60000000000 */
[----:B0-----:R-:W-:Y:S04]  /*ec560*/  STL.64 [R1+0x310], R16 ;  /* 0x0003101001007387 */ /* 0x001fe80000100a00 */
[----:B------:R0:W-:Y:S04]  /*ec570*/  STL.64 [R1+0x318], R18 ;  /* 0x0003181201007387 */ /* 0x0001e80000100a00 */
[----:B0-----:R-:W4:Y:S04]  /*ec580*/  LDL.LU.64 R18, [R1+0x5798] ;  /* 0x0057980001127983 */ /* 0x001f280000300a00 */
[----:B------:R-:W4:Y:S04]  /*ec590*/  LDL.LU.64 R16, [R1+0x5790] ;  /* 0x0057900001107983 */ /* 0x000f280000300a00 */
[----:B------:R-:W4:Y:S04]  /*ec5a0*/  LDL.LU R52, [R1+0xa0] ;  /* 0x0000a00001347983 */ /* 0x000f280000300800 */
[----:B------:R-:W4:Y:S04]  /*ec5b0*/  LDL.LU R53, [R1+0xa4] ;  /* 0x0000a40001357983 */ /* 0x000f280000300800 */
[----:B------:R-:W4:Y:S04]  /*ec5c0*/  LDL.LU R54, [R1+0xa8] ;  /* 0x0000a80001367983 */ /* 0x000f280000300800 */
[----:B------:R-:W4:Y:S04]  /*ec5d0*/  LDL.LU R46, [R1+0x1fc4] ;  /* 0x001fc400012e7983 */ /* 0x000f280000300800 */
[----:B------:R0:W-:Y:S02]  /*ec5e0*/  STSM.16.M88.4 [R3], R8 ;  /* 0x0000000803007844 */ /* 0x0001e40000000200 */
[----:B0-----:R-:W-:-:S02]  /*ec5f0*/  PRMT R8, R48, 0x5210, R55 ;  /* 0x0000521030087816 */ /* 0x001fc40000000037 */
[----:B------:R-:W-:Y:S02]  /*ec600*/  PRMT R9, R61, 0x5210, R47 ;  /* 0x000052103d097816 */ /* 0x000fe4000000002f */
[----:B------:R-:W-:Y:S02]  /*ec610*/  PRMT R10, R26, 0x5210, R25 ;  /* 0x000052101a0a7816 */ /* 0x000fe40000000019 */
[----:B------:R-:W-:Y:S01]  /*ec620*/  PRMT R11, R27, 0x5210, R24 ;  /* 0x000052101b0b7816 */ /* 0x000fe20000000018 */
[----:B------:R-:W-:Y:S01]  /*ec630*/  NOP ;  /* 0x0000000000007918 */ /* 0x000fe20000000000 */
[----:B------:R-:W0:Y:S01]  /*ec640*/  LDS.128 R24, [R3] ;  /* 0x0000000003187984 */ /* 0x000e220000000c00 */
[----:B------:R-:W-:-:S03]  /*ec650*/  NOP ;  /* 0x0000000000007918 */ /* 0x000fc60000000000 */
[----:B------:R-:W-:Y:S01]  /*ec660*/  STSM.16.M88.4 [R3], R8 ;  /* 0x0000000803007844 */ /* 0x000fe20000000200 */
[----:B------:R-:W-:-:S03]  /*ec670*/  NOP ;  /* 0x0000000000007918 */ /* 0x000fc60000000000 */
[----:B------:R-:W1:Y:S01]  /*ec680*/  LDS.128 R8, [R3] ;  /* 0x0000000003087984 */ /* 0x000e620000000c00 */
[----:B------:R-:W-:-:S03]  /*ec690*/  NOP ;  /* 0x0000000000007918 */ /* 0x000fc60000000000 */
[----:B------:R-:W-:Y:S04]  /*ec6a0*/  STSM.16.M88.4 [R3], R20 ;  /* 0x0000001403007844 */ /* 0x000fe80000000200 */
[----:B0-----:R-:W-:Y:S01]  /*ec6b0*/  STL [R1+0x304], R25 ;  /* 0x0003041901007387 */ /* 0x001fe20000100800 */
[----:B------:R-:W-:-:S03]  /*ec6c0*/  IMAD.MOV.U32 R61, RZ, RZ, R24 ;  /* 0x000000ffff3d7224 */ /* 0x000fc600078e0018 */
[----:B------:R0:W-:Y:S04]  /*ec6d0*/  STL.64 [R1+0x308], R26 ;  /* 0x0003081a01007387 */ /* 0x0001e80000100a00 */
[----:B0-----:R-:W4:Y:S04]  /*ec6e0*/  LDL.LU.64 R26, [R1+0x5788] ;  /* 0x00578800011a7983 */ /* 0x001f280000300a00 */
[----:B------:R-:W4:Y:S01]  /*ec6f0*/  LDL.LU.64 R24, [R1+0x5780] ;  /* 0x0057800001187983 */ /* 0x000f220000300a00 */
[----:B------:R-:W-:-:S03]  /*ec700*/  NOP ;  /* 0x0000000000007918 */ /* 0x000fc60000000000 */
[----:B------:R-:W4:Y:S04]  /*ec710*/  LDL.LU R47, [R1+0xfc] ;  /* 0x0000fc00012f7983 */ /* 0x000f280000300800 */
[----:B-1----:R-:W-:Y:S04]  /*ec720*/  STL.64 [R1+0x2f0], R8 ;  /* 0x0002f00801007387 */ /* 0x002fe80000100a00 */
[----:B------:R-:W-:Y:S04]  /*ec730*/  STL.64 [R1+0x2f8], R10 ;  /* 0x0002f80a01007387 */ /* 0x000fe80000100a00 */
[----:B------:R-:W0:Y:S01]  /*ec740*/  LDS.128 R8, [R3] ;  /* 0x0000000003087984 */ /* 0x000e220000000c00 */
[----:B------:R-:W-:-:S04]  /*ec750*/  LOP3.LUT R31, R49, 0xffff, RZ, 0xc0, !PT ;  /* 0x0000ffff311f7812 */ /* 0x000fc800078ec0ff */
[----:B---3--:R-:W-:Y:S01]  /*ec760*/  PRMT R15, R7, 0x4210, R31 ;  /* 0x00004210070f7816 */ /* 0x008fe2000000001f */
[----:B------:R-:W-:Y:S01]  /*ec770*/  NOP ;  /* 0x0000000000007918 */ /* 0x000fe20000000000 */
[----:B------:R-:W3:Y:S04]  /*ec780*/  LDL.LU R7, [R1+0xec] ;  /* 0x0000ec0001077983 */ /* 0x000ee80000300800 */
[----:B------:R-:W-:Y:S04]  /*ec790*/  STSM.16.M88.4 [R3], R12 ;  /* 0x0000000c03007844 */ /* 0x000fe80000000200 */
[----:B0-----:R-:W-:Y:S04]  /*ec7a0*/  STL.64 [R1+0x2e0], R8 ;  /* 0x0002e00801007387 */ /* 0x001fe80000100a00 */
[----:B------:R-:W-:Y:S01]  /*ec7b0*/  STL.64 [R1+0x2e8], R10 ;  /* 0x0002e80a01007387 */ /* 0x000fe20000100a00 */
[----:B------:R-:W-:-:S03]  /*ec7c0*/  NOP ;  /* 0x0000000000007918 */ /* 0x000fc60000000000 */
[----:B------:R-:W0:Y:S01]  /*ec7d0*/  LDS.128 R8, [R3] ;  /* 0x0000000003087984 */ /* 0x000e220000000c00 */
[----:B--2---:R-:W-:-:S04]  /*ec7e0*/  LOP3.LUT R35, R4, 0xffff, RZ, 0xc0, !PT ;  /* 0x0000ffff04237812 */ /* 0x004fc800078ec0ff */
[----:B----4-:R-:W-:Y:S01]  /*ec7f0*/  PRMT R59, R6, 0x4210, R35 ;  /* 0x00004210063b7816 */ /* 0x010fe20000000023 */
[----:B------:R-:W-:-:S04]  /*ec800*/  NOP ;  /* 0x0000000000007918 */ /* 0x000fc80000000000 */
[----:B------:R-:W-:Y:S04]  /*ec810*/  STSM.16.M88.4 [R3], R56 ;  /* 0x0000003803007844 */ /* 0x000fe80000000200 */
[----:B0-----:R-:W-:Y:S04]  /*ec820*/  STL.64 [R1+0x2d0], R8 ;  /* 0x0002d00801007387 */ /* 0x001fe80000100a00 */
[----:B------:R-:W-:Y:S01]  /*ec830*/  STL.64 [R1+0x2d8], R10 ;  /* 0x0002d80a01007387 */ /* 0x000fe20000100a00 */
[----:B------:R-:W-:-:S03]  /*ec840*/  NOP ;  /* 0x0000000000007918 */ /* 0x000fc60000000000 */
[----:B------:R-:W0:Y:S04]  /*ec850*/  LDS.128 R8, [R3] ;  /* 0x0000000003087984 */ /* 0x000e280000000c00 */
[----:B0-----:R-:W-:Y:S04]  /*ec860*/  STL.64 [R1+0x2c0], R8 ;  /* 0x0002c00801007387 */ /* 0x001fe80000100a00 */
[----:B------:R-:W-:Y:S01]  /*ec870*/  STL.64 [R1+0x2c8], R10 ;  /* 0x0002c80a01007387 */ /* 0x000fe20000100a00 */
[----:B------:R-:W-:Y:S01]  /*ec880*/  LOP3.LUT R39, R5, 0xffff, RZ, 0xc0, !PT ;  /* 0x0000ffff05277812 */ /* 0x000fe200078ec0ff */
[----:B------:R-:W-:-:S02]  /*ec890*/  NOP ;  /* 0x0000000000007918 */ /* 0x000fc40000000000 */
[----:B------:R-:W2:Y:S04]  /*ec8a0*/  LDL.LU R48, [R1+0xdc] ;  /* 0x0000dc0001307983 */ /* 0x000ea80000300800 */
[----:B------:R-:W4:Y:S01]  /*ec8b0*/  LDL.LU R49, [R1+0x55f4] ;  /* 0x0055f40001317983 */ /* 0x000f220000300800 */
[----:B------:R-:W-:-:S05]  /*ec8c0*/  PRMT R55, R46, 0x4210, R39 ;  /* 0x000042102e377816 */ /* 0x000fca0000000027 */
[----:B------:R-:W-:Y:S01]  /*ec8d0*/  STSM.16.M88.4 [R3], R52 ;  /* 0x0000003403007844 */ /* 0x000fe20000000200 */
[----:B------:R-:W-:-:S03]  /*ec8e0*/  NOP ;  /* 0x0000000000007918 */ /* 0x000fc60000000000 */
[----:B------:R-:W0:Y:S01]  /*ec8f0*/  LDS.128 R8, [R3] ;  /* 0x0000000003087984 */ /* 0x000e220000000c00 */
[----:B------:R-:W-:-:S03]  /*ec900*/  NOP ;  /* 0x0000000000007918 */ /* 0x000fc60000000000 */
[----:B0-----:R-:W-:Y:S04]  /*ec910*/  STL.64 [R1+0x2b0], R8 ;  /* 0x0002b00801007387 */ /* 0x001fe80000100a00 */
[----:B------:R-:W-:Y:S04]  /*ec920*/  STL.64 [R1+0x2b8], R10 ;  /* 0x0002b80a01007387 */ /* 0x000fe80000100a00 */
[----:B------:R-:W2:Y:S04]  /*ec930*/  LDL.LU R56, [R1+0xf0] ;  /* 0x0000f00001387983 */ /* 0x000ea80000300800 */
[----:B------:R-:W2:Y:S04]  /*ec940*/  LDL.LU R57, [R1+0xf4] ;  /* 0x0000f40001397983 */ /* 0x000ea80000300800 */
[----:B------:R-:W2:Y:S04]  /*ec950*/  LDL.LU R58, [R1+0xf8] ;  /* 0x0000f800013a7983 */ /* 0x000ea80000300800 */
[----:B------:R-:W2:Y:S04]  /*ec960*/  LDL.LU R46, [R1+0x5570] ;  /* 0x00557000012e7983 */ /* 0x000ea80000300800 */
[----:B------:R-:W-:Y:S01]  /*ec970*/  STSM.16.M88.4 [R3], R16 ;  /* 0x0000001003007844 */ /* 0x000fe20000000200 */
[----:B------:R-:W-:-:S03]  /*ec980*/  NOP ;  /* 0x0000000000007918 */ /* 0x000fc60000000000 */
[----:B------:R-:W0:Y:S01]  /*ec990*/  LDS.128 R8, [R3] ;  /* 0x0000000003087984 */ /* 0x000e220000000c00 */
[----:B------:R-:W-:Y:S01]  /*ec9a0*/  PRMT R31, R47, 0x5210, R31 ;  /* 0x000052102f1f7816 */ /* 0x000fe2000000001f */
[----:B------:R-:W-:Y:S02]  /*ec9b0*/  NOP ;  /* 0x0000000000007918 */ /* 0x000fe40000000000 */
[----:B------:R-:W2:Y:S04]  /*ec9c0*/  LDL.LU R47, [R1+0x2008] ;  /* 0x00200800012f7983 */ /* 0x000ea80000300800 */
[----:B------:R-:W-:Y:S01]  /*ec9d0*/  STSM.16.M88.4 [R3], R28 ;  /* 0x0000001c03007844 */ /* 0x000fe20000000200 */
[----:B------:R-:W-:-:S03]  /*ec9e0*/  NOP ;  /* 0x0000000000007918 */ /* 0x000fc60000000000 */
[----:B0-----:R-:W-:Y:S04]  /*ec9f0*/  STL.64 [R1+0x2a0], R8 ;  /* 0x0002a00801007387 */ /* 0x001fe80000100a00 */
[----:B------:R-:W-:Y:S04]  /*eca00*/  STL.64 [R1+0x2a8], R10 ;  /* 0x0002a80a01007387 */ /* 0x000fe80000100a00 */
[----:B------:R-:W2:Y:S04]  /*eca10*/  LDL.LU R20, [R1+0x100] ;  /* 0x0001000001147983 */ /* 0x000ea80000300800 */
[----:B------:R-:W0:Y:S04]  /*eca20*/  LDS.128 R8, [R3] ;  /* 0x0000000003087984 */ /* 0x000e280000000c00 */
[----:B------:R-:W2:Y:S04]  /*eca30*/  LDL.LU R21, [R1+0x104] ;  /* 0x0001040001157983 */ /* 0x000ea80000300800 */
[----:B------:R-:W2:Y:S04]  /*eca40*/  LDL.LU R22, [R1+0x108] ;  /* 0x0001080001167983 */ /* 0x000ea80000300800 */
[----:B------:R-:W2:Y:S04]  /*eca50*/  LDL.LU R4, [R1+0x5454] ;  /* 0x0054540001047983 */ /* 0x000ea80000300800 */
[----:B------:R-:W2:Y:S04]  /*eca60*/  LDL.LU R5, [R1+0x1da8] ;  /* 0x001da80001057983 */ /* 0x000ea80000300800 */
[----:B------:R-:W2:Y:S04]  /*eca70*/  LDL.LU R12, [R1+0x110] ;  /* 0x00011000010c7983 */ /* 0x000ea80000300800 */
[----:B0-----:R-:W-:Y:S01]  /*eca80*/  STL.64 [R1+0x290], R8 ;  /* 0x0002900801007387 */ /* 0x001fe20000100a00 */
[----:B---3--:R-:W-:Y:S01]  /*eca90*/  PRMT R35, R7, 0x5210, R35 ;  /* 0x0000521007237816 */ /* 0x008fe20000000023 */
[----:B------:R-:W-:-:S02]  /*ecaa0*/  NOP ;  /* 0x0000000000007918 */ /* 0x000fc40000000000 */
[----:B------:R-:W-:Y:S04]  /*ecab0*/  STL.64 [R1+0x298], R10 ;  /* 0x0002980a01007387 */ /* 0x000fe80000100a00 */
[----:B------:R-:W3:Y:S04]  /*ecac0*/  LDL.LU R13, [R1+0x114] ;  /* 0x00011400010d7983 */ /* 0x000ee80000300800 */
[----:B------:R-:W3:Y:S04]  /*ecad0*/  LDL.LU R14, [R1+0x118] ;  /* 0x00011800010e7983 */ /* 0x000ee80000300800 */
[----:B------:R-:W3:Y:S04]  /*ecae0*/  LDL.LU R6, [R1+0x2024] ;  /* 0x0020240001067983 */ /* 0x000ee80000300800 */
[----:B------:R-:W3:Y:S04]  /*ecaf0*/  LDL.LU R7, [R1+0x201c] ;  /* 0x00201c0001077983 */ /* 0x000ee80000300800 */
[----:B------:R-:W3:Y:S04]  /*ecb00*/  LDL.LU R52, [R1+0x120] ;  /* 0x0001200001347983 */ /* 0x000ee80000300800 */
[----:B------:R-:W3:Y:S04]  /*ecb10*/  LDL.LU R53, [R1+0x124] ;  /* 0x0001240001357983 */ /* 0x000ee80000300800 */
[----:B------:R-:W3:Y:S04]  /*ecb20*/  LDL.LU R54, [R1+0x128] ;  /* 0x0001280001367983 */ /* 0x000ee80000300800 */
[----:B------:R-:W-:Y:S01]  /*ecb30*/  STSM.16.M88.4 [R3], R32 ;  /* 0x0000002003007844 */ /* 0x000fe20000000200 */
[----:B------:R-:W-:-:S03]  /*ecb40*/  NOP ;  /* 0x0000000000007918 */ /* 0x000fc60000000000 */
[----:B------:R-:W0:Y:S01]  /*ecb50*/  LDS.128 R8, [R3] ;  /* 0x0000000003087984 */ /* 0x000e220000000c00 */
[----:B----4-:R-:W-:-:S03]  /*ecb60*/  LOP3.LUT R43, R49, 0xffff, RZ, 0xc0, !PT ;  /* 0x0000ffff312b7812 */ /* 0x010fc600078ec0ff */
[----:B------:R-:W4:Y:S04]  /*ecb70*/  LDL.LU R49, [R1+0x2038] ;  /* 0x0020380001317983 */ /* 0x000f280000300800 */
[----:B0-----:R0:W-:Y:S04]  /*ecb80*/  STL.64 [R1+0x280], R8 ;  /* 0x0002800801007387 */ /* 0x0011e80000100a00 */
[----:B------:R-:W-:Y:S01]  /*ecb90*/  STL.64 [R1+0x288], R10 ;  /* 0x0002880a01007387 */ /* 0x000fe20000100a00 */
[----:B--2---:R-:W-:Y:S01]  /*ecba0*/  PRMT R39, R48, 0x5210, R39 ;  /* 0x0000521030277816 */ /* 0x004fe20000000027 */
[----:B------:R-:W-:-:S04]  /*ecbb0*/  NOP ;  /* 0x0000000000007918 */ /* 0x000fc80000000000 */
[----:B------:R-:W-:Y:S01]  /*ecbc0*/  STSM.16.M88.4 [R3], R36 ;  /* 0x0000002403007844 */ /* 0x000fe20000000200 */
[----:B------:R-:W-:-:S03]  /*ecbd0*/  NOP ;  /* 0x0000000000007918 */ /* 0x000fc60000000000 */
[----:B------:R-:W1:Y:S01]  /*ecbe0*/  LDS.128 R16, [R3] ;  /* 0x0000000003107984 */ /* 0x000e620000000c00 */
[----:B0-----:R-:W-:-:S03]  /*ecbf0*/  LOP3.LUT R8, R46, 0xffff, RZ, 0xc0, !PT ;  /* 0x0000ffff2e087812 */ /* 0x001fc600078ec0ff */
[----:B------:R-:W2:Y:S04]  /*ecc00*/  LDL.LU R46, [R1+0x7cc] ;  /* 0x0007cc00012e7983 */ /* 0x000ea80000300800 */
[----:B-1----:R-:W-:Y:S04]  /*ecc10*/  STL.64 [R1+0x270], R16 ;  /* 0x0002701001007387 */ /* 0x002fe80000100a00 */
[----:B------:R-:W-:Y:S01]  /*ecc20*/  STL.64 [R1+0x278], R18 ;  /* 0x0002781201007387 */ /* 0x000fe20000100a00 */
[----:B------:R-:W-:Y:S01]  /*ecc30*/  NOP ;  /* 0x0000000000007918 */ /* 0x000fe20000000000 */
[----:B------:R-:W-:-:S05]  /*ecc40*/  PRMT R59, R47, 0x4210, R43 ;  /* 0x000042102f3b7816 */ /* 0x000fca000000002b */
[----:B------:R0:W-:Y:S01]  /*ecc50*/  STSM.16.M88.4 [R3], R56 ;  /* 0x0000003803007844 */ /* 0x0001e20000000200 */
[----:B------:R-:W-:-:S03]  /*ecc60*/  NOP ;  /* 0x0000000000007918 */ /* 0x000fc60000000000 */
[----:B------:R-:W1:Y:S04]  /*ecc70*/  LDS.128 R16, [R3] ;  /* 0x0000000003107984 */ /* 0x000e680000000c00 */
[----:B0-----:R-:W2:Y:S04]  /*ecc80*/  LDL.LU R56, [R1] ;  /* 0x0000000001387983 */ /* 0x001ea80000300800 */
[----:B------:R-:W2:Y:S04]  /*ecc90*/  LDL.LU R57, [R1+0x4] ;  /* 0x0000040001397983 */ /* 0x000ea80000300800 */
[----:B------:R-:W2:Y:S04]  /*ecca0*/  LDL.LU R58, [R1+0x8] ;  /* 0x00000800013a7983 */ /* 0x000ea80000300800 */
[----:B------:R-:W2:Y:S04]  /*eccb0*/  LDL.LU R47, [R1+0xcc] ;  /* 0x0000cc00012f7983 */ /* 0x000ea80000300800 */
[----:B-1----:R-:W-:Y:S01]  /*eccc0*/  STL.64 [R1+0x260], R16 ;  /* 0x0002601001007387 */ /* 0x002fe20000100a00 */
[----:B------:R-:W-:Y:S01]  /*eccd0*/  PRMT R23, R5, 0x4210, R8 ;  /* 0x0000421005177816 */ /* 0x000fe20000000008 */
[----:B------:R-:W-:-:S04]  /*ecce0*/  NOP ;  /* 0x0000000000007918 */ /* 0x000fc80000000000 */
[----:B------:R-:W-:Y:S04]  /*eccf0*/  STSM.16.M88.4 [R3], R20 ;  /* 0x0000001403007844 */ /* 0x000fe80000000200 */
[----:B------:R-:W-:Y:S01]  /*ecd00*/  STL.64 [R1+0x268], R18 ;  /* 0x0002681201007387 */ /* 0x000fe20000100a00 */
[----:B------:R-:W-:-:S03]  /*ecd10*/  NOP ;  /* 0x0000000000007918 */ /* 0x000fc60000000000 */
[----:B------:R-:W0:Y:S01]  /*ecd20*/  LDS.128 R16, [R3] ;  /* 0x0000000003107984 */ /* 0x000e220000000c00 */
[----:B------:R-:W-:-:S03]  /*ecd30*/  LOP3.LUT R10, R4, 0xffff, RZ, 0xc0, !PT ;  /* 0x0000ffff040a7812 */ /* 0x000fc600078ec0ff */
[----:B------:R-:W2:Y:S01]  /*ecd40*/  LDL.LU R4, [R1+0x10] ;  /* 0x0000100001047983 */ /* 0x000ea20000300800 */
[----:B---3--:R-:W-:Y:S01]  /*ecd50*/  PRMT R15, R7, 0x4210, R10 ;  /* 0x00004210070f7816 */ /* 0x008fe2000000000a */
[----:B------:R-:W-:-:S04]  /*ecd60*/  NOP ;  /* 0x0000000000007918 */ /* 0x000fc80000000000 */
[----:B------:R-:W-:Y:S01]  /*ecd70*/  STSM.16.M88.4 [R3], R12 ;  /* 0x0000000c03007844 */ /* 0x000fe20000000200 */
[----:B------:R-:W-:-:S03]  /*ecd80*/  NOP ;  /* 0x0000000000007918 */ /* 0x000fc60000000000 */
[----:B0-----:R-:W-:Y:S01]  /*ecd90*/  STL.64 [R1+0x250], R16 ;  /* 0x0002501001007387 */ /* 0x001fe20000100a00 */
[----:B------:R-:W-:-:S03]  /*ecda0*/  LOP3.LUT R9, R6, 0xffff, RZ, 0xc0, !PT ;  /* 0x0000ffff06097812 */ /* 0x000fc600078ec0ff */
[----:B------:R-:W-:Y:S04]  /*ecdb0*/  STL.64 [R1+0x258], R18 ;  /* 0x0002581201007387 */ /* 0x000fe80000100a00 */
[----:B------:R-:W0:Y:S04]  /*ecdc0*/  LDS.128 R12, [R3] ;  /* 0x00000000030c7984 */ /* 0x000e280000000c00 */
[----:B------:R-:W3:Y:S04]  /*ecdd0*/  LDL.LU R5, [R1+0x14] ;  /* 0x0000140001057983 */ /* 0x000ee80000300800 */
[----:B------:R-:W3:Y:S04]  /*ecde0*/  LDL.LU R6, [R1+0x18] ;  /* 0x0000180001067983 */ /* 0x000ee80000300800 */
[----:B------:R-:W3:Y:S04]  /*ecdf0*/  LDL.LU R7, [R1+0xbc] ;  /* 0x0000bc0001077983 */ /* 0x000ee80000300800 */
[----:B0-----:R-:W-:Y:S04]  /*ece00*/  STL.64 [R1+0x240], R12 ;  /* 0x0002400c01007387 */ /* 0x001fe80000100a00 */
[----:B------:R-:W-:Y:S01]  /*ece10*/  STL.64 [R1+0x248], R14 ;  /* 0x0002480e01007387 */ /* 0x000fe20000100a00 */
[----:B------:R-:W-:-:S03]  /*ece20*/  NOP ;  /* 0x0000000000007918 */ /* 0x000fc60000000000 */
[----:B------:R-:W3:Y:S01]  /*ece30*/  LDL.LU R16, [R1+0x20] ;  /* 0x0000200001107983 */ /* 0x000ee20000300800 */
[----:B----4-:R-:W-:-:S05]  /*ece40*/  PRMT R55, R49, 0x4210, R9 ;  /* 0x0000421031377816 */ /* 0x010fca0000000009 */
[----:B------:R-:W-:Y:S01]  /*ece50*/  STSM.16.M88.4 [R3], R52 ;  /* 0x0000003403007844 */ /* 0x000fe20000000200 */
[----:B------:R-:W-:-:S03]  /*ece60*/  NOP ;  /* 0x0000000000007918 */ /* 0x000fc60000000000 */
[----:B------:R-:W0:Y:S04]  /*ece70*/  LDS.128 R12, [R3] ;  /* 0x00000000030c7984 */ /* 0x000e280000000c00 */
[----:B0-----:R-:W-:Y:S04]  /*ece80*/  STL.64 [R1+0x230], R12 ;  /* 0x0002300c01007387 */ /* 0x001fe80000100a00 */
[----:B------:R-:W-:Y:S01]  /*ece90*/  STL.64 [R1+0x238], R14 ;  /* 0x0002380e01007387 */ /* 0x000fe20000100a00 */
[----:B------:R-:W-:-:S03]  /*ecea0*/  NOP ;  /* 0x0000000000007918 */ /* 0x000fc60000000000 */
[----:B------:R-:W4:Y:S04]  /*eceb0*/  LDL.LU R17, [R1+0x24] ;  /* 0x0000240001117983 */ /* 0x000f280000300800 */
[----:B------:R-:W4:Y:S04]  /*ecec0*/  LDL.LU R18, [R1+0x28] ;  /* 0x0000280001127983 */ /* 0x000f280000300800 */
[----:B------:R-:W4:Y:S01]  /*eced0*/  LDL.LU R53, [R1+0x1c4] ;  /* 0x0001c40001357983 */ /* 0x000f220000300800 */
[----:B--2---:R-:W-:-:S03]  /*ecee0*/  PRMT R43, R46, 0x5210, R43 ;  /* 0x000052102e2b7816 */ /* 0x004fc6000000002b */
[----:B------:R-:W2:Y:S04]  /*ecef0*/  LDL.LU R46, [R1+0x5574] ;  /* 0x00557400012e7983 */ /* 0x000ea80000300800 */
[----:B------:R-:W-:Y:S01]  /*ecf00*/  STSM.16.M88.4 [R3], R40 ;  /* 0x0000002803007844 */ /* 0x000fe20000000200 */
[----:B------:R-:W-:-:S03]  /*ecf10*/  NOP ;  /* 0x0000000000007918 */ /* 0x000fc60000000000 */
[----:B------:R-:W0:Y:S04]  /*ecf20*/  LDS.128 R12, [R3] ;  /* 0x00000000030c7984 */ /* 0x000e280000000c00 */
[----:B------:R-:W2:Y:S01]  /*ecf30*/  LDL.LU R20, [R1+0x40] ;  /* 0x0000400001147983 */ /* 0x000ea20000300800 */
[----:B------:R-:W-:Y:S01]  /*ecf40*/  PRMT R59, R47, 0x5210, R8 ;  /* 0x000052102f3b7816 */ /* 0x000fe20000000008 */
[----:B------:R-:W-:Y:S02]  /*ecf50*/  NOP ;  /* 0x0000000000007918 */ /* 0x000fe40000000000 */
[----:B0-----:R0:W-:Y:S04]  /*ecf60*/  STL.64 [R1+0x220], R12 ;  /* 0x0002200c01007387 */ /* 0x0011e80000100a00 */
[----:B------:R1:W-:Y:S04]  /*ecf70*/  STL.64 [R1+0x228], R14 ;  /* 0x0002280e01007387 */ /* 0x0003e80000100a00 */
[----:B------:R-:W2:Y:S04]  /*ecf80*/  LDL.LU R21, [R1+0x44] ;  /* 0x0000440001157983 */ /* 0x000ea80000300800 */
[----:B------:R-:W2:Y:S04]  /*ecf90*/  LDL.LU R22, [R1+0x48] ;  /* 0x0000480001167983 */ /* 0x000ea80000300800 */
[----:B------:R-:W2:Y:S04]  /*ecfa0*/  LDL.LU R23, [R1+0x4c] ;  /* 0x00004c0001177983 */ /* 0x000ea80000300800 */
[----:B------:R1:W-:Y:S01]  /*ecfb0*/  STSM.16.M88.4 [R3], R56 ;  /* 0x0000003803007844 */ /* 0x0003e20000000200 */
[----:B------:R-:W-:-:S03]  /*ecfc0*/  NOP ;  /* 0x0000000000007918 */ /* 0x000fc60000000000 */
[----:B0-----:R-:W2:Y:S04]  /*ecfd0*/  LDL.LU R12, [R1+0x130] ;  /* 0x00013000010c7983 */ /* 0x001ea80000300800 */
[----:B------:R-:W2:Y:S04]  /*ecfe0*/  LDL.LU R13, [R1+0x134] ;  /* 0x00013400010d7983 */ /* 0x000ea80000300800 */
[----:B------:R-:W0:Y:S04]  /*ecff0*/  LDS.128 R28, [R3] ;  /* 0x00000000031c7984 */ /* 0x000e280000000c00 */
[----:B-1----:R-:W2:Y:S04]  /*ed000*/  LDL.LU R14, [R1+0x138] ;  /* 0x00013800010e7983 */ /* 0x002ea80000300800 */
[----:B------:R-:W2:Y:S04]  /*ed010*/  LDL.LU R55, [R1+0x5464] ;  /* 0x0054640001377983 */ /* 0x000ea80000300800 */
[----:B------:R-:W2:Y:S04]  /*ed020*/  LDL.LU R47, [R1+0x1dac] ;  /* 0x001dac00012f7983 */ /* 0x000ea80000300800 */
[----:B------:R-:W2:Y:S04]  /*ed030*/  LDL.LU R56, [R1+0x140] ;  /* 0x0001400001387983 */ /* 0x000ea80000300800 */
[----:B0-----:R-:W-:Y:S04]  /*ed040*/  STL.64 [R1+0x210], R28 ;  /* 0x0002101c01007387 */ /* 0x001fe80000100a00 */
[----:B------:R-:W-:Y:S04]  /*ed050*/  STL.64 [R1+0x218], R30 ;  /* 0x0002181e01007387 */ /* 0x000fe80000100a00 */
[----:B------:R-:W2:Y:S04]  /*ed060*/  LDL.LU R57, [R1+0x144] ;  /* 0x0001440001397983 */ /* 0x000ea80000300800 */
[----:B------:R-:W2:Y:S04]  /*ed070*/  LDL.LU R58, [R1+0x148] ;  /* 0x00014800013a7983 */ /* 0x000ea80000300800 */
[----:B------:R-:W2:Y:S04]  /*ed080*/  LDL.LU R48, [R1+0x2028] ;  /* 0x0020280001307983 */ /* 0x000ea80000300800 */
[----:B------:R-:W2:Y:S01]  /*ed090*/  LDL.LU R49, [R1+0x2040] ;  /* 0x0020400001317983 */ /* 0x000ea20000300800 */
[----:B---3--:R-:W-:Y:S01]  /*ed0a0*/  PRMT R7, R7, 0x5210, R10 ;  /* 0x0000521007077816 */ /* 0x008fe2000000000a */
[----:B------:R-:W-:-:S04]  /*ed0b0*/  NOP ;  /* 0x0000000000007918 */ /* 0x000fc80000000000 */
[----:B------:R0:W-:Y:S04]  /*ed0c0*/  STSM.16.M88.4 [R3], R4 ;  /* 0x0000000403007844 */ /* 0x0001e80000000200 */
[----:B0-----:R-:W3:Y:S04]  /*ed0d0*/  LDL.LU R4, [R1+0x150] ;  /* 0x0001500001047983 */ /* 0x001ee80000300800 */
[----:B------:R-:W3:Y:S04]  /*ed0e0*/  LDL.LU R5, [R1+0x154] ;  /* 0x0001540001057983 */ /* 0x000ee80000300800 */
[----:B------:R-:W3:Y:S04]  /*ed0f0*/  LDL.LU R6, [R1+0x158] ;  /* 0x0001580001067983 */ /* 0x000ee80000300800 */
[----:B------:R-:W3:Y:S01]  /*ed100*/  LDL.LU R7, [R1+0x23c8] ;  /* 0x0023c80001077983 */ /* 0x000ee20000300800 */
[----:B----4-:R-:W-:Y:S01]  /*ed110*/  PRMT R19, R53, 0x5210, R9 ;  /* 0x0000521035137816 */ /* 0x010fe20000000009 */
[----:B------:R-:W-:-:S02]  /*ed120*/  NOP ;  /* 0x0000000000007918 */ /* 0x000fc40000000000 */
[----:B------:R-:W0:Y:S01]  /*ed130*/  LDS.128 R8, [R3] ;  /* 0x0000000003087984 */ /* 0x000e220000000c00 */
[----:B------:R-:W-:-:S03]  /*ed140*/  NOP ;  /* 0x0000000000007918 */ /* 0x000fc60000000000 */
[----:B------:R-:W-:Y:S01]  /*ed150*/  STSM.16.M88.4 [R3], R16 ;  /* 0x0000001003007844 */ /* 0x000fe20000000200 */
[----:B------:R-:W-:-:S03]  /*ed160*/  NOP ;  /* 0x0000000000007918 */ /* 0x000fc60000000000 */
[----:B------:R-:W1:Y:S01]  /*ed170*/  LDS.128 R16, [R3] ;  /* 0x0000000003107984 */ /* 0x000e620000000c00 */
[----:B------:R-:W-:-:S03]  /*ed180*/  NOP ;  /* 0x0000000000007918 */ /* 0x000fc60000000000 */
[----:B0-----:R2:W-:Y:S04]  /*ed190*/  STL.64 [R1+0x200], R8 ;  /* 0x0002000801007387 */ /* 0x0015e80000100a00 */
[----:B------:R0:W-:Y:S04]  /*ed1a0*/  STL.64 [R1+0x208], R10 ;  /* 0x0002080a01007387 */ /* 0x0001e80000100a00 */
[----:B-1----:R-:W-:Y:S01]  /*ed1b0*/  STL.64 [R1+0x1f0], R16 ;  /* 0x0001f01001007387 */ /* 0x002fe20000100a00 */
[----:B--2---:R-:W-:-:S03]  /*ed1c0*/  LOP3.LUT R8, R46, 0xffff, RZ, 0xc0, !PT ;  /* 0x0000ffff2e087812 */ /* 0x004fc600078ec0ff */
[----:B------:R-:W-:Y:S04]  /*ed1d0*/  STL.64 [R1+0x1f8], R18 ;  /* 0x0001f81201007387 */ /* 0x000fe80000100a00 */
[----:B------:R-:W2:Y:S04]  /*ed1e0*/  LDL.LU R52, [R1+0x50] ;  /* 0x0000500001347983 */ /* 0x000ea80000300800 */
[----:B------:R-:W2:Y:S04]  /*ed1f0*/  LDL.LU R53, [R1+0x54] ;  /* 0x0000540001357983 */ /* 0x000ea80000300800 */
[----:B------:R-:W2:Y:S04]  /*ed200*/  LDL.LU R54, [R1+0x58] ;  /* 0x0000580001367983 */ /* 0x000ea80000300800 */
[----:B------:R-:W4:Y:S04]  /*ed210*/  LDL.LU R46, [R1+0x9c] ;  /* 0x00009c00012e7983 */ /* 0x000f280000300800 */
[----:B------:R-:W-:Y:S01]  /*ed220*/  STSM.16.M88.4 [R3], R20 ;  /* 0x0000001403007844 */ /* 0x000fe20000000200 */
[----:B------:R-:W-:-:S03]  /*ed230*/  NOP ;  /* 0x0000000000007918 */ /* 0x000fc60000000000 */
[----:B------:R-:W1:Y:S01]  /*ed240*/  LDS.128 R16, [R3] ;  /* 0x0000000003107984 */ /* 0x000e620000000c00 */
[----:B------:R-:W-:Y:S01]  /*ed250*/  PRMT R15, R47, 0x4210, R8 ;  /* 0x000042102f0f7816 */ /* 0x000fe20000000008 */
[----:B------:R-:W-:-:S04]  /*ed260*/  NOP ;  /* 0x0000000000007918 */ /* 0x000fc80000000000 */
[----:B------:R-:W-:Y:S01]  /*ed270*/  STSM.16.M88.4 [R3], R12 ;  /* 0x0000000c03007844 */ /* 0x000fe20000000200 */
[----:B------:R-:W-:-:S03]  /*ed280*/  NOP ;  /* 0x0000000000007918 */ /* 0x000fc60000000000 */
[----:B------:R-:W1:Y:S01]  /*ed290*/  LDS.128 R12, [R3] ;  /* 0x00000000030c7984 */ /* 0x000e620000000c00 */
[----:B0-----:R-:W-:-:S03]  /*ed2a0*/  LOP3.LUT R10, R55, 0xffff, RZ, 0xc0, !PT ;  /* 0x0000ffff370a7812 */ /* 0x001fc600078ec0ff */
[----:B-1----:R0:W-:Y:S04]  /*ed2b0*/  STL.64 [R1+0x1e0], R16 ;  /* 0x0001e01001007387 */ /* 0x0021e80000100a00 */
[----:B------:R-:W-:Y:S04]  /*ed2c0*/  STL.64 [R1+0x1e8], R18 ;  /* 0x0001e81201007387 */ /* 0x000fe80000100a00 */
[----:B------:R-:W2:Y:S04]  /*ed2d0*/  LDL.LU R28, [R1+0x60] ;  /* 0x00006000011c7983 */ /* 0x000ea80000300800 */
[----:B------:R-:W2:Y:S04]  /*ed2e0*/  LDL.LU R29, [R1+0x64] ;  /* 0x00006400011d7983 */ /* 0x000ea80000300800 */
[----:B------:R-:W2:Y:S04]  /*ed2f0*/  LDL.LU R30, [R1+0x68] ;  /* 0x00006800011e7983 */ /* 0x000ea80000300800 */
[----:B------:R-:W2:Y:S01]  /*ed300*/  LDL.LU R47, [R1+0x6ac] ;  /* 0x0006ac00012f7983 */ /* 0x000ea20000300800 */
[----:B------:R-:W-:Y:S01]  /*ed310*/  PRMT R59, R49, 0x4210, R10 ;  /* 0x00004210313b7816 */ /* 0x000fe2000000000a */
[----:B------:R-:W-:-:S04]  /*ed320*/  NOP ;  /* 0x0000000000007918 */ /* 0x000fc80000000000 */
[----:B------:R-:W-:Y:S04]  /*ed330*/  STSM.16.M88.4 [R3], R56 ;  /* 0x0000003803007844 */ /* 0x000fe80000000200 */
[----:B------:R-:W-:Y:S04]  /*ed340*/  STL.64 [R1+0x1d0], R12 ;  /* 0x0001d00c01007387 */ /* 0x000fe80000100a00 */
[----:B------:R-:W-:Y:S01]  /*ed350*/  STL.64 [R1+0x1d8], R14 ;  /* 0x0001d80e01007387 */ /* 0x000fe20000100a00 */
[----:B------:R-:W-:-:S03]  /*ed360*/  NOP ;  /* 0x0000000000007918 */ /* 0x000fc60000000000 */
[----:B------:R-:W1:Y:S01]  /*ed370*/  LDS.128 R12, [R3] ;  /* 0x00000000030c7984 */ /* 0x000e620000000c00 */
[----:B------:R-:W-:-:S03]  /*ed380*/  LOP3.LUT R9, R48, 0xffff, RZ, 0xc0, !PT ;  /* 0x0000ffff30097812 */ /* 0x000fc600078ec0ff */
[----:B0-----:R-:W2:Y:S01]  /*ed390*/  LDL.LU R16, [R1+0x90] ;  /* 0x0000900001107983 */ /* 0x001ea20000300800 */
[----:B---3--:R-:W-:Y:S01]  /*ed3a0*/  PRMT R7, R7, 0x4210, R9 ;  /* 0x0000421007077816 */ /* 0x008fe20000000009 */
[----:B------:R-:W-:-:S04]  /*ed3b0*/  NOP ;  /* 0x0000000000007918 */ /* 0x000fc80000000000 */
[----:B------:R0:W-:Y:S04]  /*ed3c0*/  STSM.16.M88.4 [R3], R4 ;  /* 0x0000000403007844 */ /* 0x0001e80000000200 */
[----:B-1----:R-:W-:Y:S04]  /*ed3d0*/  STL.64 [R1+0x1c0], R12 ;  /* 0x0001c00c01007387 */ /* 0x002fe80000100a00 */
[----:B------:R-:W-:Y:S01]  /*ed3e0*/  STL.64 [R1+0x1c8], R14 ;  /* 0x0001c80e01007387 */ /* 0x000fe20000100a00 */
[----:B------:R-:W-:-:S03]  /*ed3f0*/  NOP ;  /* 0x0000000000007918 */ /* 0x000fc60000000000 */
[----:B------:R-:W1:Y:S01]  /*ed400*/  LDS.128 R12, [R3] ;  /* 0x00000000030c7984 */ /* 0x000e620000000c00 */
[----:B------:R-:W-:-:S03]  /*ed410*/  NOP ;  /* 0x0000000000007918 */ /* 0x000fc60000000000 */
[----:B------:R-:W3:Y:S04]  /*ed420*/  LDL.LU R17, [R1+0x94] ;  /* 0x0000940001117983 */ /* 0x000ee80000300800 */
[----:B------:R-:W3:Y:S04]  /*ed430*/  LDL.LU R18, [R1+0x98] ;  /* 0x0000980001127983 */ /* 0x000ee80000300800 */
[----:B0-----:R-:W3:Y:S04]  /*ed440*/  LDL.LU R5, [R1+0x6bc] ;  /* 0x0006bc0001057983 */ /* 0x001ee80000300800 */
[----:B------:R-:W3:Y:S04]  /*ed450*/  LDL.LU R6, [R1+0x55f8] ;  /* 0x0055f80001067983 */ /* 0x000ee80000300800 */
[----:B------:R-:W-:Y:S01]  /*ed460*/  STSM.16.M88.4 [R3], R24 ;  /* 0x0000001803007844 */ /* 0x000fe20000000200 */
[----:B------:R-:W-:-:S03]  /*ed470*/  NOP ;  /* 0x0000000000007918 */ /* 0x000fc60000000000 */
[----:B-1----:R-:W-:Y:S04]  /*ed480*/  STL.64 [R1+0x1b0], R12 ;  /* 0x0001b00c01007387 */ /* 0x002fe80000100a00 */
[----:B------:R-:W-:Y:S04]  /*ed490*/  STL.64 [R1+0x1b8], R14 ;  /* 0x0001b80e01007387 */ /* 0x000fe80000100a00 */
[----:B------:R-:W0:Y:S04]  /*ed4a0*/  LDS.128 R12, [R3] ;  /* 0x00000000030c7984 */ /* 0x000e280000000c00 */
[----:B------:R-:W3:Y:S04]  /*ed4b0*/  LDL.LU R7, [R1+0x5580] ;  /* 0x0055800001077983 */ /* 0x000ee80000300800 */
[----:B0-----:R-:W-:Y:S04]  /*ed4c0*/  STL.64 [R1+0x1a0], R12 ;  /* 0x0001a00c01007387 */ /* 0x001fe80000100a00 */
[----:B------:R-:W-:Y:S04]  /*ed4d0*/  STL.64 [R1+0x1a8], R14 ;  /* 0x0001a80e01007387 */ /* 0x000fe80000100a00 */
[----:B------:R-:W3:Y:S04]  /*ed4e0*/  LDL.LU R20, [R1+0x160] ;  /* 0x0001600001147983 */ /* 0x000ee80000300800 */
[----:B------:R-:W3:Y:S04]  /*ed4f0*/  LDL.LU R21, [R1+0x164] ;  /* 0x0001640001157983 */ /* 0x000ee80000300800 */
[----:B------:R-:W3:Y:S04]  /*ed500*/  LDL.LU R22, [R1+0x168] ;  /* 0x0001680001167983 */ /* 0x000ee80000300800 */
[----:B------:R-:W3:Y:S01]  /*ed510*/  LDL.LU R59, [R1+0x2118] ;  /* 0x00211800013b7983 */ /* 0x000ee20000300800 */
[----:B----4-:R-:W-:Y:S01]  /*ed520*/  PRMT R55, R46, 0x5210, R8 ;  /* 0x000052102e377816 */ /* 0x010fe20000000008 */
[----:B------:R-:W-:-:S04]  /*ed530*/  NOP ;  /* 0x0000000000007918 */ /* 0x000fc80000000000 */
[----:B--2---:R0:W-:Y:S01]  /*ed540*/  STSM.16.M88.4 [R3], R52 ;  /* 0x0000003403007844 */ /* 0x0041e20000000200 */
[----:B------:R-:W-:-:S03]  /*ed550*/  NOP ;  /* 0x0000000000007918 */ /* 0x000fc60000000000 */
[----:B------:R-:W1:Y:S04]  /*ed560*/  LDS.128 R24, [R3] ;  /* 0x0000000003187984 */ /* 0x000e680000000c00 */
[----:B0-----:R-:W2:Y:S04]  /*ed570*/  LDL.LU R52, [R1+0x740] ;  /* 0x0007400001347983 */ /* 0x001ea80000300800 */
[----:B------:R-:W2:Y:S04]  /*ed580*/  LDL.LU R53, [R1+0x744] ;  /* 0x0007440001357983 */ /* 0x000ea80000300800 */
[----:B------:R-:W2:Y:S04]  /*ed590*/  LDL.LU R54, [R1+0x748] ;  /* 0x0007480001367983 */ /* 0x000ea80000300800 */
[----:B------:R-:W4:Y:S04]  /*ed5a0*/  LDL.LU R55, [R1+0x5494] ;  /* 0x0054940001377983 */ /* 0x000f280000300800 */
[----:B------:R-:W2:Y:S04]  /*ed5b0*/  LDL.LU R48, [R1+0x23d4] ;  /* 0x0023d40001307983 */ /* 0x000ea80000300800 */
[----:B------:R-:W2:Y:S04]  /*ed5c0*/  LDL.LU R12, [R1+0x750] ;  /* 0x00075000010c7983 */ /* 0x000ea80000300800 */
[----:B------:R-:W2:Y:S04]  /*ed5d0*/  LDL.LU R13, [R1+0x754] ;  /* 0x00075400010d7983 */ /* 0x000ea80000300800 */
[----:B------:R-:W2:Y:S04]  /*ed5e0*/  LDL.LU R14, [R1+0x758] ;  /* 0x00075800010e7983 */ /* 0x000ea80000300800 */
[----:B------:R-:W2:Y:S01]  /*ed5f0*/  LDL.LU R46, [R1+0x202c] ;  /* 0x00202c00012e7983 */ /* 0x000ea20000300800 */
[----:B------:R-:W-:Y:S01]  /*ed600*/  PRMT R31, R47, 0x5210, R10 ;  /* 0x000052102f1f7816 */ /* 0x000fe2000000000a */
[----:B------:R-:W-:-:S02]  /*ed610*/  NOP ;  /* 0x0000000000007918 */ /* 0x000fc40000000000 */
[----:B------:R-:W2:Y:S04]  /*ed620*/  LDL.LU R47, [R1+0x238c] ;  /* 0x00238c00012f7983 */ /* 0x000ea80000300800 */
[----:B------:R-:W-:Y:S04]  /*ed630*/  STSM.16.M88.4 [R3], R28 ;  /* 0x0000001c03007844 */ /* 0x000fe80000000200 */
[----:B-1----:R-:W-:Y:S04]  /*ed640*/  STL.64 [R1+0x190], R24 ;  /* 0x0001901801007387 */ /* 0x002fe80000100a00 */
[----:B------:R-:W-:Y:S01]  /*ed650*/  STL.64 [R1+0x198], R26 ;  /* 0x0001981a01007387 */ /* 0x000fe20000100a00 */
[----:B------:R-:W-:-:S03]  /*ed660*/  NOP ;  /* 0x0000000000007918 */ /* 0x000fc60000000000 */
[----:B------:R-:W0:Y:S04]  /*ed670*/  LDS.128 R24, [R3] ;  /* 0x0000000003187984 */ /* 0x000e280000000c00 */
[----:B0-----:R-:W-:Y:S04]  /*ed680*/  STL.64 [R1+0x180], R24 ;  /* 0x0001801801007387 */ /* 0x001fe80000100a00 */
[----:B------:R-:W-:Y:S01]  /*ed690*/  STL.64 [R1+0x188], R26 ;  /* 0x0001881a01007387 */ /* 0x000fe20000100a00 */
[----:B------:R-:W-:-:S03]  /*ed6a0*/  NOP ;  /* 0x0000000000007918 */ /* 0x000fc60000000000 */
[----:B------:R-:W2:Y:S04]  /*ed6b0*/  LDL.LU R56, [R1+0x770] ;  /* 0x0007700001387983 */ /* 0x000ea80000300800 */
[----:B------:R-:W2:Y:S04]  /*ed6c0*/  LDL.LU R57, [R1+0x774] ;  /* 0x0007740001397983 */ /* 0x000ea80000300800 */
[----:B------:R-:W2:Y:S04]  /*ed6d0*/  LDL.LU R58, [R1+0x778] ;  /* 0x00077800013a7983 */ /* 0x000ea80000300800 */
[----:B------:R-:W2:Y:S01]  /*ed6e0*/  LDL.LU R49, [R1+0x2178] ;  /* 0x0021780001317983 */ /* 0x000ea20000300800 */
[----:B---3--:R-:W-:-:S03]  /*ed6f0*/  PRMT R19, R5, 0x5210, R9 ;  /* 0x0000521005137816 */ /* 0x008fc60000000009 */
[----:B------:R-:W3:Y:S04]  /*ed700*/  LDL.LU R4, [R1+0xb0] ;  /* 0x0000b00001047983 */ /* 0x000ee80000300800 */
[----:B------:R-:W-:Y:S01]  /*ed710*/  STSM.16.M88.4 [R3], R16 ;  /* 0x0000001003007844 */ /* 0x000fe20000000200 */
[----:B------:R-:W-:-:S03]  /*ed720*/  NOP ;  /* 0x0000000000007918 */ /* 0x000fc60000000000 */
[----:B------:R-:W0:Y:S01]  /*ed730*/  LDS.128 R16, [R3] ;  /* 0x0000000003107984 */ /* 0x000e220000000c00 */
[----:B------:R-:W-:-:S03]  /*ed740*/  LOP3.LUT R8, R6, 0xffff, RZ, 0xc0, !PT ;  /* 0x0000ffff06087812 */ /* 0x000fc600078ec0ff */
[----:B------:R-:W3:Y:S04]  /*ed750*/  LDL.LU R5, [R1+0xb4] ;  /* 0x0000b40001057983 */ /* 0x000ee80000300800 */
[----:B------:R-:W3:Y:S01]  /*ed760*/  LDL.LU R6, [R1+0xb8] ;  /* 0x0000b80001067983 */ /* 0x000ee20000300800 */
[----:B------:R-:W-:-:S03]  /*ed770*/  LOP3.LUT R9, R7, 0xffff, RZ, 0xc0, !PT ;  /* 0x0000ffff07097812 */ /* 0x000fc600078ec0ff */
[----:B------:R-:W3:Y:S04]  /*ed780*/  LDL.LU R7, [R1+0x7dc] ;  /* 0x0007dc0001077983 */ /* 0x000ee80000300800 */
[----:B0-----:R-:W-:Y:S04]  /*ed790*/  STL.64 [R1+0x170], R16 ;  /* 0x0001701001007387 */ /* 0x001fe80000100a00 */
[----:B------:R-:W-:Y:S01]  /*ed7a0*/  STL.64 [R1+0x178], R18 ;  /* 0x0001781201007387 */ /* 0x000fe20000100a00 */
[----:B------:R-:W-:Y:S01]  /*ed7b0*/  NOP ;  /* 0x0000000000007918 */ /* 0x000fe20000000000 */
[----:B------:R-:W-:-:S05]  /*ed7c0*/  PRMT R23, R59, 0x4210, R8 ;  /* 0x000042103b177816 */ /* 0x000fca0000000008 */
[----:B------:R-:W-:Y:S01]  /*ed7d0*/  STSM.16.M88.4 [R3], R20 ;  /* 0x0000001403007844 */ /* 0x000fe20000000200 */
[----:B------:R-:W-:-:S03]  /*ed7e0*/  NOP ;  /* 0x0000000000007918 */ /* 0x000fc60000000000 */
[----:B------:R-:W0:Y:S04]  /*ed7f0*/  LDS.128 R16, [R3] ;  /* 0x0000000003107984 */ /* 0x000e280000000c00 */
[----:B0-----:R-:W-:Y:S04]  /*ed800*/  STL.64 [R1+0x160], R16 ;  /* 0x0001601001007387 */ /* 0x001fe80000100a00 */
[----:B------:R-:W-:Y:S01]  /*ed810*/  STL.64 [R1+0x168], R18 ;  /* 0x0001681201007387 */ /* 0x000fe20000100a00 */
[----:B------:R-:W-:Y:S01]  /*ed820*/  NOP ;  /* 0x0000000000007918 */ /* 0x000fe20000000000 */
[----:B----4-:R-:W-:-:S02]  /*ed830*/  LOP3.LUT R10, R55, 0xffff, RZ, 0xc0, !PT ;  /* 0x0000ffff370a7812 */ /* 0x010fc400078ec0ff */
[----:B--2---:R-:W-:-:S05]  /*ed840*/  PRMT R55, R48, 0x4210, R9 ;  /* 0x0000421030377816 */ /* 0x004fca0000000009 */
[----:B------:R0:W-:Y:S01]  /*ed850*/  STSM.16.M88.4 [R3], R52 ;  /* 0x0000003403007844 */ /* 0x0001e20000000200 */
[----:B------:R-:W-:-:S03]  /*ed860*/  NOP ;  /* 0x0000000000007918 */ /* 0x000fc60000000000 */
[----:B------:R-:W1:Y:S01]  /*ed870*/  LDS.128 R16, [R3] ;  /* 0x0000000003107984 */ /* 0x000e620000000c00 */
[----:B------:R-:W-:-:S03]  /*ed880*/  LOP3.LUT R11, R46, 0xffff, RZ, 0xc0, !PT ;  /* 0x0000ffff2e0b7812 */ /* 0x000fc600078ec0ff */
[----:B0-----:R-:W2:Y:S04]  /*ed890*/  LDL.LU R52, [R1+0xc0] ;  /* 0x0000c00001347983 */ /* 0x001ea80000300800 */
[----:B-1----:R-:W-:Y:S04]  /*ed8a0*/  STL.64 [R1+0x150], R16 ;  /* 0x0001501001007387 */ /* 0x002fe80000100a00 */
[----:B------:R-:W-:Y:S04]  /*ed8b0*/  STL.64 [R1+0x158], R18 ;  /* 0x0001581201007387 */ /* 0x000fe80000100a00 */
[----:B------:R-:W2:Y:S04]  /*ed8c0*/  LDL.LU R53, [R1+0xc4] ;  /* 0x0000c40001357983 */ /* 0x000ea80000300800 */
[----:B------:R-:W2:Y:S04]  /*ed8d0*/  LDL.LU R54, [R1+0xc8] ;  /* 0x0000c80001367983 */ /* 0x000ea80000300800 */
[----:B------:R-:W4:Y:S01]  /*ed8e0*/  LDL.LU R46, [R1+0x6cc] ;  /* 0x0006cc00012e7983 */ /* 0x000f220000300800 */
[----:B------:R-:W-:Y:S01]  /*ed8f0*/  PRMT R15, R47, 0x4210, R10 ;  /* 0x000042102f0f7816 */ /* 0x000fe2000000000a */
[----:B------:R-:W-:-:S04]  /*ed900*/  NOP ;  /* 0x0000000000007918 */ /* 0x000fc80000000000 */
[----:B------:R-:W-:Y:S01]  /*ed910*/  STSM.16.M88.4 [R3], R12 ;  /* 0x0000000c03007844 */ /* 0x000fe20000000200 */
[----:B------:R-:W-:-:S03]  /*ed920*/  NOP ;  /* 0x0000000000007918 */ /* 0x000fc60000000000 */
[----:B------:R-:W0:Y:S04]  /*ed930*/  LDS.128 R12, [R3] ;  /* 0x00000000030c7984 */ /* 0x000e280000000c00 */
[----:B------:R-:W2:Y:S04]  /*ed940*/  LDL.LU R20, [R1+0xd0] ;  /* 0x0000d00001147983 */ /* 0x000ea80000300800 */
[----:B------:R-:W2:Y:S04]  /*ed950*/  LDL.LU R21, [R1+0xd4] ;  /* 0x0000d40001157983 */ /* 0x000ea80000300800 */
[----:B------:R-:W2:Y:S04]  /*ed960*/  LDL.LU R22, [R1+0xd8] ;  /* 0x0000d80001167983 */ /* 0x000ea80000300800 */
[----:B------:R-:W2:Y:S01]  /*ed970*/  LDL.LU R47, [R1+0x6ec] ;  /* 0x0006ec00012f7983 */ /* 0x000ea20000300800 */
[----:B------:R-:W-:Y:S01]  /*ed980*/  PRMT R59, R49, 0x4210, R11 ;  /* 0x00004210313b7816 */ /* 0x000fe2000000000b */
[----:B------:R-:W-:-:S04]  /*ed990*/  NOP ;  /* 0x0000000000007918 */ /* 0x000fc80000000000 */
[----:B------:R-:W-:Y:S04]  /*ed9a0*/  STSM.16.M88.4 [R3], R56 ;  /* 0x0000003803007844 */ /* 0x000fe80000000200 */
[----:B0-----:R-:W-:Y:S04]  /*ed9b0*/  STL.64 [R1+0x140], R12 ;  /* 0x0001400c01007387 */ /* 0x001fe80000100a00 */
[----:B------:R-:W-:Y:S01]  /*ed9c0*/  STL.64 [R1+0x148], R14 ;  /* 0x0001480e01007387 */ /* 0x000fe20000100a00 */
[----:B------:R-:W-:-:S03]  /*ed9d0*/  NOP ;  /* 0x0000000000007918 */ /* 0x000fc60000000000 */
[----:B------:R-:W0:Y:S04]  /*ed9e0*/  LDS.128 R12, [R3] ;  /* 0x00000000030c7984 */ /* 0x000e280000000c00 */
[----:B------:R-:W2:Y:S04]  /*ed9f0*/  LDL.LU R16, [R1+0xe0] ;  /* 0x0000e00001107983 */ /* 0x000ea80000300800 */
[----:B0-----:R-:W-:Y:S04]  /*eda00*/  STL.64 [R1+0x130], R12 ;  /* 0x0001300c01007387 */ /* 0x001fe80000100a00 */
[----:B------:R-:W-:Y:S04]  /*eda10*/  STL.64 [R1+0x138], R14 ;  /* 0x0001380e01007387 */ /* 0x000fe80000100a00 */
[----:B------:R-:W2:Y:S04]  /*eda20*/  LDL.LU R17, [R1+0xe4] ;  /* 0x0000e40001117983 */ /* 0x000ea80000300800 */
[----:B------:R-:W2:Y:S04]  /*eda30*/  LDL.LU R18, [R1+0xe8] ;  /* 0x0000e80001127983 */ /* 0x000ea80000300800 */
[----:B------:R-:W2:Y:S01]  /*eda40*/  LDL.LU R49, [R1+0x6fc] ;  /* 0x0006fc0001317983 */ /* 0x000ea20000300800 */
[----:B---3--:R-:W-:Y:S01]  /*eda50*/  PRMT R7, R7, 0x5210, R8 ;  /* 0x0000521007077816 */ /* 0x008fe20000000008 */
[----:B------:R-:W-:-:S02]  /*eda60*/  NOP ;  /* 0x0000000000007918 */ /* 0x000fc40000000000 */
[----:B------:R-:W3:Y:S04]  /*eda70*/  LDL.LU R56, [R1+0x7c0] ;  /* 0x0007c00001387983 */ /* 0x000ee80000300800 */
[----:B------:R-:W3:Y:S04]  /*eda80*/  LDL.LU R57, [R1+0x7c4] ;  /* 0x0007c40001397983 */ /* 0x000ee80000300800 */
[----:B------:R0:W-:Y:S01]  /*eda90*/  STSM.16.M88.4 [R3], R4 ;  /* 0x0000000403007844 */ /* 0x0001e20000000200 */
[----:B------:R-:W-:-:S03]  /*edaa0*/  NOP ;  /* 0x0000000000007918 */ /* 0x000fc60000000000 */
[----:B------:R-:W3:Y:S04]  /*edab0*/  LDL.LU R58, [R1+0x7c8] ;  /* 0x0007c800013a7983 */ /* 0x000ee80000300800 */
[----:B------:R-:W1:Y:S04]  /*edac0*/  LDS.128 R24, [R3] ;  /* 0x0000000003187984 */ /* 0x000e680000000c00 */
[----:B0-----:R-:W3:Y:S04]  /*edad0*/  LDL.LU R4, [R1+0x5594] ;  /* 0x0055940001047983 */ /* 0x001ee80000300800 */
[----:B------:R-:W3:Y:S04]  /*edae0*/  LDL.LU R12, [R1+0x690] ;  /* 0x00069000010c7983 */ /* 0x000ee80000300800 */
[----:B------:R-:W3:Y:S04]  /*edaf0*/  LDL.LU R13, [R1+0x694] ;  /* 0x00069400010d7983 */ /* 0x000ee80000300800 */
[----:B------:R-:W3:Y:S04]  /*edb00*/  LDL.LU R14, [R1+0x698] ;  /* 0x00069800010e7983 */ /* 0x000ee80000300800 */
[----:B------:R-:W3:Y:S01]  /*edb10*/  LDL.LU R15, [R1+0x69c] ;  /* 0x00069c00010f7983 */ /* 0x000ee20000300800 */
[----:B------:R-:W-:-:S03]  /*edb20*/  NOP ;  /* 0x0000000000007918 */ /* 0x000fc60000000000 */
[----:B------:R-:W3:Y:S04]  /*edb30*/  LDL.LU R5, [R1+0x54a8] ;  /* 0x0054a80001057983 */ /* 0x000ee80000300800 */
[----:B------:R-:W3:Y:S04]  /*edb40*/  LDL.LU R7, [R1+0x1db8] ;  /* 0x001db80001077983 */ /* 0x000ee80000300800 */
[----:B-1----:R-:W-:Y:S04]  /*edb50*/  STL.64 [R1+0x120], R24 ;  /* 0x0001201801007387 */ /* 0x002fe80000100a00 */
[----:B------:R-:W-:Y:S01]  /*edb60*/  STL.64 [R1+0x128], R26 ;  /* 0x0001281a01007387 */ /* 0x000fe20000100a00 */
[----:B----4-:R-:W-:-:S05]  /*edb70*/  PRMT R55, R46, 0x5210, R9 ;  /* 0x000052102e377816 */ /* 0x010fca0000000009 */
[----:B--2---:R0:W-:Y:S01]  /*edb80*/  STSM.16.M88.4 [R3], R52 ;  /* 0x0000003403007844 */ /* 0x0041e20000000200 */
[----:B------:R-:W-:-:S03]  /*edb90*/  NOP ;  /* 0x0000000000007918 */ /* 0x000fc60000000000 */
[----:B------:R-:W1:Y:S04]  /*edba0*/  LDS.128 R24, [R3] ;  /* 0x0000000003187984 */ /* 0x000e680000000c00 */
[----:B0-----:R-:W2:Y:S04]  /*edbb0*/  LDL.LU R52, [R1+0x7d0] ;  /* 0x0007d00001347983 */ /* 0x001ea80000300800 */
[----:B-1----:R-:W-:Y:S04]  /*edbc0*/  STL.64 [R1+0x110], R24 ;  /* 0x0001101801007387 */ /* 0x002fe80000100a00 */
[----:B------:R-:W-:Y:S01]  /*edbd0*/  STL.64 [R1+0x118], R26 ;  /* 0x0001181a01007387 */ /* 0x000fe20000100a00 */
[----:B------:R-:W-:Y:S01]  /*edbe0*/  PRMT R23, R47, 0x5210, R10 ;  /* 0x000052102f177816 */ /* 0x000fe2000000000a */
[----:B------:R-:W-:-:S02]  /*edbf0*/  NOP ;  /* 0x0000000000007918 */ /* 0x000fc40000000000 */
[----:B------:R-:W2:Y:S04]  /*edc00*/  LDL.LU R53, [R1+0x7d4] ;  /* 0x0007d40001357983 */ /* 0x000ea80000300800 */
[----:B------:R-:W2:Y:S04]  /*edc10*/  LDL.LU R54, [R1+0x7d8] ;  /* 0x0007d80001367983 */ /* 0x000ea80000300800 */
[----:B------:R-:W4:Y:S04]  /*edc20*/  LDL.LU R6, [R1+0x2034] ;  /* 0x0020340001067983 */ /* 0x000f280000300800 */
[----:B------:R-:W2:Y:S04]  /*edc30*/  LDL.LU R46, [R1+0x2398] ;  /* 0x00239800012e7983 */ /* 0x000ea80000300800 */
[----:B------:R0:W-:Y:S04]  /*edc40*/  STSM.16.M88.4 [R3], R20 ;  /* 0x0000001403007844 */ /* 0x0001e80000000200 */
[----:B0-----:R-:W4:Y:S04]  /*edc50*/  LDL.LU R20, [R1+0x7f0] ;  /* 0x0007f00001147983 */ /* 0x001f280000300800 */
[----:B------:R-:W4:Y:S04]  /*edc60*/  LDL.LU R21, [R1+0x7f4] ;  /* 0x0007f40001157983 */ /* 0x000f280000300800 */
[----:B------:R-:W4:Y:S04]  /*edc70*/  LDL.LU R22, [R1+0x7f8] ;  /* 0x0007f80001167983 */ /* 0x000f280000300800 */
[----:B------:R-:W4:Y:S01]  /*edc80*/  LDL.LU R47, [R1+0x4c74] ;  /* 0x004c7400012f7983 */ /* 0x000f220000300800 */
[----:B------:R-:W-:Y:S01]  /*edc90*/  PRMT R19, R49, 0x5210, R11 ;  /* 0x0000521031137816 */ /* 0x000fe2000000000b */
[----:B------:R-:W-:-:S02]  /*edca0*/  NOP ;  /* 0x0000000000007918 */ /* 0x000fc40000000000 */
[----:B------:R-:W0:Y:S01]  /*edcb0*/  LDS.128 R8, [R3] ;  /* 0x0000000003087984 */ /* 0x000e220000000c00 */
[----:B------:R-:W-:-:S03]  /*edcc0*/  NOP ;  /* 0x0000000000007918 */ /* 0x000fc60000000000 */
[----:B------:R-:W-:Y:S01]  /*edcd0*/  STSM.16.M88.4 [R3], R16 ;  /* 0x0000001003007844 */ /* 0x000fe20000000200 */
[----:B------:R-:W-:-:S03]  /*edce0*/  NOP ;  /* 0x0000000000007918 */ /* 0x000fc60000000000 */
[----:B------:R-:W1:Y:S01]  /*edcf0*/  LDS.128 R16, [R3] ;  /* 0x0000000003107984 */ /* 0x000e620000000c00 */
[----:B------:R-:W-:-:S03]  /*edd00*/  NOP ;  /* 0x0000000000007918 */ /* 0x000fc60000000000 */
[----:B0-----:R-:W-:Y:S04]  /*edd10*/  STL.64 [R1+0x100], R8 ;  /* 0x0001000801007387 */ /* 0x001fe80000100a00 */
[----:B------:R-:W-:Y:S04]  /*edd20*/  STL.64 [R1+0x108], R10 ;  /* 0x0001080a01007387 */ /* 0x000fe80000100a00 */
[----:B---3--:R0:W-:Y:S04]  /*edd30*/  STSM.16.M88.4 [R3], R12 ;  /* 0x0000000c03007844 */ /* 0x0081e80000000200 */
[----:B-1----:R-:W-:Y:S04]  /*edd40*/  STL.64 [R1+0xf0], R16 ;  /* 0x0000f01001007387 */ /* 0x002fe80000100a00 */
[----:B------:R-:W-:Y:S01]  /*edd50*/  STL.64 [R1+0xf8], R18 ;  /* 0x0000f81201007387 */ /* 0x000fe20000100a00 */
[----:B------:R-:W-:-:S03]  /*edd60*/  NOP ;  /* 0x0000000000007918 */ /* 0x000fc60000000000 */
[----:B------:R-:W1:Y:S04]  /*edd70*/  LDS.128 R16, [R3] ;  /* 0x0000000003107984 */ /* 0x000e680000000c00 */
[----:B0-----:R-:W3:Y:S01]  /*edd80*/  LDL.LU R12, [R1+0x6a0] ;  /* 0x0006a000010c7983 */ /* 0x001ee20000300800 */
[----:B------:R-:W-:-:S04]  /*edd90*/  LOP3.LUT R8, R4, 0xffff, RZ, 0xc0, !PT ;  /* 0x0000ffff04087812 */ /* 0x000fc800078ec0ff */
[----:B------:R-:W-:Y:S01]  /*edda0*/  PRMT R59, R7, 0x4210, R8 ;  /* 0x00004210073b7816 */ /* 0x000fe20000000008 */
[----:B------:R-:W-:-:S04]  /*eddb0*/  NOP ;  /* 0x0000000000007918 */ /* 0x000fc80000000000 */
[----:B------:R-:W-:Y:S01]  /*eddc0*/  STSM.16.M88.4 [R3], R56 ;  /* 0x0000003803007844 */ /* 0x000fe20000000200 */
[----:B------:R-:W-:-:S03]  /*eddd0*/  NOP ;  /* 0x0000000000007918 */ /* 0x000fc60000000000 */
[----:B------:R-:W0:Y:S04]  /*edde0*/  LDS.128 R24, [R3] ;  /* 0x0000000003187984 */ /* 0x000e280000000c00 */
[----:B-1----:R1:W-:Y:S04]  /*eddf0*/  STL.64 [R1+0xe0], R16 ;  /* 0x0000e01001007387 */ /* 0x0023e80000100a00 */
[----:B------:R0:W-:Y:S04]  /*ede00*/  STL.64 [R1+0xe8], R18 ;  /* 0x0000e81201007387 */ /* 0x0001e80000100a00 */
[----:B------:R-:W3:Y:S04]  /*ede10*/  LDL.LU R13, [R1+0x6a4] ;  /* 0x0006a400010d7983 */ /* 0x000ee80000300800 */
[----:B------:R-:W3:Y:S04]  /*ede20*/  LDL.LU R14, [R1+0x6a8] ;  /* 0x0006a800010e7983 */ /* 0x000ee80000300800 */
[----:B-1----:R-:W3:Y:S04]  /*ede30*/  LDL.LU R16, [R1+0x30] ;  /* 0x0000300001107983 */ /* 0x002ee80000300800 */
[----:B------:R-:W3:Y:S04]  /*ede40*/  LDL.LU R17, [R1+0x34] ;  /* 0x0000340001117983 */ /* 0x000ee80000300800 */
[----:B0-----:R-:W3:Y:S04]  /*ede50*/  LDL.LU R18, [R1+0x38] ;  /* 0x0000380001127983 */ /* 0x001ee80000300800 */
[----:B------:R-:W3:Y:S01]  /*ede60*/  LDL.LU R19, [R1+0x3c] ;  /* 0x00003c0001137983 */ /* 0x000ee20000300800 */
[----:B------:R-:W-:Y:S01]  /*ede70*/  LOP3.LUT R10, R5, 0xffff, RZ, 0xc0, !PT ;  /* 0x0000ffff050a7812 */ /* 0x000fe200078ec0ff */
[----:B------:R-:W-:-:S02]  /*ede80*/  NOP ;  /* 0x0000000000007918 */ /* 0x000fc40000000000 */
[----:B------:R-:W3:Y:S04]  /*ede90*/  LDL.LU R7, [R1+0x70c] ;  /* 0x00070c0001077983 */ /* 0x000ee80000300800 */
[----:B------:R-:W-:Y:S04]  /*edea0*/  STL.64 [R1+0xd0], R24 ;  /* 0x0000d01801007387 */ /* 0x000fe80000100a00 */
[----:B------:R-:W-:Y:S04]  /*edeb0*/  STL.64 [R1+0xd8], R26 ;  /* 0x0000d81a01007387 */ /* 0x000fe80000100a00 */
[----:B------:R-:W3:Y:S01]  /*edec0*/  LDL.LU R56, [R1+0x6b0] ;  /* 0x0006b00001387983 */ /* 0x000ee20000300800 */
[----:B--2---:R-:W-:-:S05]  /*eded0*/  PRMT R55, R46, 0x4210, R10 ;  /* 0x000042102e377816 */ /* 0x004fca000000000a */
[----:B------:R-:W-:Y:S01]  /*edee0*/  STSM.16.M88.4 [R3], R52 ;  /* 0x0000003403007844 */ /* 0x000fe20000000200 */
[----:B------:R-:W-:-:S03]  /*edef0*/  NOP ;  /* 0x0000000000007918 */ /* 0x000fc60000000000 */
[----:B------:R-:W0:Y:S04]  /*edf00*/  LDS.128 R24, [R3] ;  /* 0x0000000003187984 */ /* 0x000e280000000c00 */
[----:B0-----:R-:W-:Y:S04]  /*edf10*/  STL.64 [R1+0xc0], R24 ;  /* 0x0000c01801007387 */ /* 0x001fe80000100a00 */
[----:B------:R-:W-:Y:S01]  /*edf20*/  STL.64 [R1+0xc8], R26 ;  /* 0x0000c81a01007387 */ /* 0x000fe20000100a00 */
[----:B----4-:R-:W-:Y:S01]  /*edf30*/  LOP3.LUT R9, R6, 0xffff, RZ, 0xc0, !PT ;  /* 0x0000ffff06097812 */ /* 0x010fe200078ec0ff */
[----:B------:R-:W-:-:S02]  /*edf40*/  NOP ;  /* 0x0000000000007918 */ /* 0x000fc40000000000 */
        /* <DEDUP_REMOVED lines=8> */
[----:B------:R-:W-:-:S05]  /*edfd0*/  PRMT R23, R47, 0x4210, R9 ;  /* 0x000042102f177816 */ /* 0x000fca0000000009 */
[----:B------:R0:W-:Y:S01]  /*edfe0*/  STSM.16.M88.4 [R3], R20 ;  /* 0x0000001403007844 */ /* 0x0001e20000000200 */
[----:B------:R-:W-:-:S03]  /*edff0*/  NOP ;  /* 0x0000000000007918 */ /* 0x000fc60000000000 */
[----:B------:R-:W1:Y:S01]  /*ee000*/  LDS.128 R24, [R3] ;  /* 0x0000000003187984 */ /* 0x000e620000000c00 */
[----:B------:R-:W-:-:S03]  /*ee010*/  NOP ;  /* 0x0000000000007918 */ /* 0x000fc60000000000 */
[----:B0-----:R-:W2:Y:S04]  /*ee020*/  LDL.LU R20, [R1+0x850] ;  /* 0x0008500001147983 */ /* 0x001ea80000300800 */
[----:B------:R-:W2:Y:S04]  /*ee030*/  LDL.LU R21, [R1+0x854] ;  /* 0x0008540001157983 */ /* 0x000ea80000300800 */
[----:B------:R-:W2:Y:S04]  /*ee040*/  LDL.LU R22, [R1+0x858] ;  /* 0x0008580001167983 */ /* 0x000ea80000300800 */
[----:B------:R-:W2:Y:S04]  /*ee050*/  LDL.LU R47, [R1+0x23a0] ;  /* 0x0023a000012f7983 */ /* 0x000ea80000300800 */
[----:B-1----:R-:W-:Y:S04]  /*ee060*/  STL.64 [R1+0xb0], R24 ;  /* 0x0000b01801007387 */ /* 0x002fe80000100a00 */
[----:B------:R-:W-:Y:S04]  /*ee070*/  STL.64 [R1+0xb8], R26 ;  /* 0x0000b81a01007387 */ /* 0x000fe80000100a00 */
[----:B---3--:R-:W-:Y:S01]  /*ee080*/  STSM.16.M88.4 [R3], R16 ;  /* 0x0000001003007844 */ /* 0x008fe20000000200 */
[----:B------:R-:W-:-:S03]  /*ee090*/  NOP ;  /* 0x0000000000007918 */ /* 0x000fc60000000000 */
[----:B------:R-:W0:Y:S01]  /*ee0a0*/  LDS.128 R16, [R3] ;  /* 0x0000000003107984 */ /* 0x000e220000000c00 */
[----:B------:R-:W-:Y:S01]  /*ee0b0*/  PRMT R15, R7, 0x5210, R8 ;  /* 0x00005210070f7816 */ /* 0x000fe20000000008 */
[----:B------:R-:W-:-:S04]  /*ee0c0*/  NOP ;  /* 0x0000000000007918 */ /* 0x000fc80000000000 */
[----:B------:R1:W-:Y:S04]  /*ee0d0*/  STSM.16.M88.4 [R3], R12 ;  /* 0x0000000c03007844 */ /* 0x0003e80000000200 */
[----:B0-----:R-:W-:Y:S04]  /*ee0e0*/  STL.64 [R1+0xa0], R16 ;  /* 0x0000a01001007387 */ /* 0x001fe80000100a00 */
[----:B------:R-:W-:Y:S01]  /*ee0f0*/  STL.64 [R1+0xa8], R18 ;  /* 0x0000a81201007387 */ /* 0x000fe20000100a00 */
[----:B------:R-:W-:-:S03]  /*ee100*/  NOP ;  /* 0x0000000000007918 */ /* 0x000fc60000000000 */
[----:B------:R-:W3:Y:S04]  /*ee110*/  LDL.LU R28, [R1+0x860] ;  /* 0x00086000011c7983 */ /* 0x000ee80000300800 */
[----:B------:R-:W3:Y:S04]  /*ee120*/  LDL.LU R29, [R1+0x864] ;  /* 0x00086400011d7983 */ /* 0x000ee80000300800 */
[----:B------:R-:W3:Y:S04]  /*ee130*/  LDL.LU R30, [R1+0x868] ;  /* 0x00086800011e7983 */ /* 0x000ee80000300800 */
[----:B------:R-:W3:Y:S04]  /*ee140*/  LDL.LU R5, [R1+0x54dc] ;  /* 0x0054dc0001057983 */ /* 0x000ee80000300800 */
[----:B-1----:R-:W3:Y:S04]  /*ee150*/  LDL.LU R12, [R1+0x710] ;  /* 0x00071000010c7983 */ /* 0x002ee80000300800 */
[----:B------:R-:W3:Y:S04]  /*ee160*/  LDL.LU R13, [R1+0x714] ;  /* 0x00071400010d7983 */ /* 0x000ee80000300800 */
[----:B------:R-:W3:Y:S04]  /*ee170*/  LDL.LU R14, [R1+0x718] ;  /* 0x00071800010e7983 */ /* 0x000ee80000300800 */
[----:B------:R-:W3:Y:S04]  /*ee180*/  LDL.LU R15, [R1+0x71c] ;  /* 0x00071c00010f7983 */ /* 0x000ee80000300800 */
[----:B------:R-:W3:Y:S04]  /*ee190*/  LDL.LU R6, [R1+0x5294] ;  /* 0x0052940001067983 */ /* 0x000ee80000300800 */
[----:B------:R-:W3:Y:S04]  /*ee1a0*/  LDL.LU R7, [R1+0x1dbc] ;  /* 0x001dbc0001077983 */ /* 0x000ee80000300800 */
[----:B------:R-:W0:Y:S04]  /*ee1b0*/  LDS.128 R16, [R3] ;  /* 0x0000000003107984 */ /* 0x000e280000000c00 */
[----:B0-----:R-:W-:Y:S04]  /*ee1c0*/  STL.64 [R1+0x90], R16 ;  /* 0x0000901001007387 */ /* 0x001fe80000100a00 */
[----:B------:R-:W-:Y:S01]  /*ee1d0*/  STL.64 [R1+0x98], R18 ;  /* 0x0000981201007387 */ /* 0x000fe20000100a00 */
[----:B------:R-:W-:Y:S01]  /*ee1e0*/  NOP ;  /* 0x0000000000007918 */ /* 0x000fe20000000000 */
[----:B----4-:R-:W-:-:S05]  /*ee1f0*/  PRMT R59, R49, 0x5210, R10 ;  /* 0x00005210313b7816 */ /* 0x010fca000000000a */
[----:B--2---:R-:W-:Y:S01]  /*ee200*/  STSM.16.M88.4 [R3], R56 ;  /* 0x0000003803007844 */ /* 0x004fe20000000200 */
[----:B------:R-:W-:-:S03]  /*ee210*/  NOP ;  /* 0x0000000000007918 */ /* 0x000fc60000000000 */
[----:B------:R-:W0:Y:S01]  /*ee220*/  LDS.128 R16, [R3] ;  /* 0x0000000003107984 */ /* 0x000e220000000c00 */
[----:B------:R-:W-:Y:S01]  /*ee230*/  PRMT R55, R4, 0x5210, R9 ;  /* 0x0000521004377816 */ /* 0x000fe20000000009 */
[----:B------:R-:W-:Y:S01]  /*ee240*/  NOP ;  /* 0x0000000000007918 */ /* 0x000fe20000000000 */
[----:B------:R-:W-:-:S03]  /*ee250*/  LOP3.LUT R8, R46, 0xffff, RZ, 0xc0, !PT ;  /* 0x0000ffff2e087812 */ /* 0x000fc600078ec0ff */
[----:B------:R1:W-:Y:S04]  /*ee260*/  STSM.16.M88.4 [R3], R52 ;  /* 0x0000003403007844 */ /* 0x0003e80000000200 */
[----:B0-----:R-:W-:Y:S04]  /*ee270*/  STL.64 [R1+0x80], R16 ;  /* 0x0000801001007387 */ /* 0x001fe80000100a00 */
[----:B------:R-:W-:Y:S01]  /*ee280*/  STL.64 [R1+0x88], R18 ;  /* 0x0000881201007387 */ /* 0x000fe20000100a00 */
[----:B------:R-:W-:-:S03]  /*ee290*/  NOP ;  /* 0x0000000000007918 */ /* 0x000fc60000000000 */
[----:B------:R-:W2:Y:S04]  /*ee2a0*/  LDL.LU R56, [R1+0x870] ;  /* 0x0008700001387983 */ /* 0x000ea80000300800 */
[----:B------:R-:W2:Y:S04]  /*ee2b0*/  LDL.LU R57, [R1+0x874] ;  /* 0x0008740001397983 */ /* 0x000ea80000300800 */
[----:B------:R-:W2:Y:S04]  /*ee2c0*/  LDL.LU R58, [R1+0x878] ;  /* 0x00087800013a7983 */ /* 0x000ea80000300800 */
[----:B------:R-:W4:Y:S04]  /*ee2d0*/  LDL.LU R46, [R1+0x23ac] ;  /* 0x0023ac00012e7983 */ /* 0x000f280000300800 */
[----:B------:R-:W0:Y:S04]  /*ee2e0*/  LDS.128 R16, [R3] ;  /* 0x0000000003107984 */ /* 0x000e280000000c00 */
[----:B-1----:R-:W2:Y:S01]  /*ee2f0*/  LDL.LU R52, [R1+0x6e0] ;  /* 0x0006e00001347983 */ /* 0x002ea20000300800 */
[----:B------:R-:W-:Y:S01]  /*ee300*/  PRMT R23, R47, 0x4210, R8 ;  /* 0x000042102f177816 */ /* 0x000fe20000000008 */
[----:B------:R-:W-:-:S02]  /*ee310*/  NOP ;  /* 0x0000000000007918 */ /* 0x000fc40000000000 */
[----:B0-----:R-:W-:Y:S04]  /*ee320*/  STL.64 [R1+0x70], R16 ;  /* 0x0000701001007387 */ /* 0x001fe80000100a00 */
[----:B------:R-:W-:Y:S04]  /*ee330*/  STL.64 [R1+0x78], R18 ;  /* 0x0000781201007387 */ /* 0x000fe80000100a00 */
[----:B------:R-:W2:Y:S04]  /*ee340*/  LDL.LU R53, [R1+0x6e4] ;  /* 0x0006e40001357983 */ /* 0x000ea80000300800 */
[----:B------:R-:W2:Y:S04]  /*ee350*/  LDL.LU R54, [R1+0x6e8] ;  /* 0x0006e80001367983 */ /* 0x000ea80000300800 */
[----:B------:R-:W2:Y:S04]  /*ee360*/  LDL.LU R47, [R1+0x89c] ;  /* 0x00089c00012f7983 */ /* 0x000ea80000300800 */
[----:B------:R-:W-:Y:S01]  /*ee370*/  STSM.16.M88.4 [R3], R20 ;  /* 0x0000001403007844 */ /* 0x000fe20000000200 */
[----:B------:R-:W-:-:S03]  /*ee380*/  NOP ;  /* 0x0000000000007918 */ /* 0x000fc60000000000 */
[----:B------:R-:W0:Y:S01]  /*ee390*/  LDS.128 R16, [R3] ;  /* 0x0000000003107984 */ /* 0x000e220000000c00 */
[----:B------:R-:W-:Y:S01]  /*ee3a0*/  NOP ;  /* 0x0000000000007918 */ /* 0x000fe20000000000 */
[----:B---3--:R-:W-:Y:S02]  /*ee3b0*/  LOP3.LUT R9, R5, 0xffff, RZ, 0xc0, !PT ;  /* 0x0000ffff05097812 */ /* 0x008fe400078ec0ff */
[----:B------:R-:W-:Y:S01]  /*ee3c0*/  STSM.16.M88.4 [R3], R12 ;  /* 0x0000000c03007844 */ /* 0x000fe20000000200 */
[----:B------:R-:W-:Y:S02]  /*ee3d0*/  LOP3.LUT R10, R6, 0xffff, RZ, 0xc0, !PT ;  /* 0x0000ffff060a7812 */ /* 0x000fe400078ec0ff */
[----:B------:R-:W-:Y:S01]  /*ee3e0*/  PRMT R31, R7, 0x4210, R9 ;  /* 0x00004210071f7816 */ /* 0x000fe20000000009 */
[----:B------:R-:W-:Y:S01]  /*ee3f0*/  NOP ;  /* 0x0000000000007918 */ /* 0x000fe20000000000 */
[----:B------:R-:W1:Y:S01]  /*ee400*/  LDS.128 R4, [R3] ;  /* 0x0000000003047984 */ /* 0x000e620000000c00 */
[----:B------:R-:W-:-:S03]  /*ee410*/  NOP ;  /* 0x0000000000007918 */ /* 0x000fc60000000000 */
[----:B0-----:R0:W-:Y:S04]  /*ee420*/  STL.64 [R1+0x60], R16 ;  /* 0x0000601001007387 */ /* 0x0011e80000100a00 */
[----:B------:R3:W-:Y:S04]  /*ee430*/  STL.64 [R1+0x68], R18 ;  /* 0x0000681201007387 */ /* 0x0007e80000100a00 */
[----:B------:R-:W2:Y:S04]  /*ee440*/  LDL.LU R20, [R1+0x6f0] ;  /* 0x0006f00001147983 */ /* 0x000ea80000300800 */
[----:B------:R-:W-:Y:S01]  /*ee450*/  STSM.16.M88.4 [R3], R28 ;  /* 0x0000001c03007844 */ /* 0x000fe20000000200 */
[----:B------:R-:W-:-:S03]  /*ee460*/  NOP ;  /* 0x0000000000007918 */ /* 0x000fc60000000000 */
[----:B------:R-:W3:Y:S04]  /*ee470*/  LDS.128 R24, [R3] ;  /* 0x0000000003187984 */ /* 0x000ee80000000c00 */
[----:B-1----:R-:W-:Y:S04]  /*ee480*/  STL.64 [R1+0x50], R4 ;  /* 0x0000500401007387 */ /* 0x002fe80000100a00 */
[----:B------:R1:W-:Y:S04]  /*ee490*/  STL.64 [R1+0x58], R6 ;  /* 0x0000580601007387 */ /* 0x0003e80000100a00 */
[----:B------:R-:W2:Y:S04]  /*ee4a0*/  LDL.LU R21, [R1+0x6f4] ;  /* 0x0006f40001157983 */ /* 0x000ea80000300800 */
[----:B------:R-:W2:Y:S04]  /*ee4b0*/  LDL.LU R22, [R1+0x6f8] ;  /* 0x0006f80001167983 */ /* 0x000ea80000300800 */
[----:B0-----:R-:W2:Y:S04]  /*ee4c0*/  LDL.LU R16, [R1+0x670] ;  /* 0x0006700001107983 */ /* 0x001ea80000300800 */
[----:B------:R-:W2:Y:S04]  /*ee4d0*/  LDL.LU R17, [R1+0x674] ;  /* 0x0006740001117983 */ /* 0x000ea80000300800 */
[----:B---3--:R-:W3:Y:S04]  /*ee4e0*/  LDL.LU R18, [R1+0x678] ;  /* 0x0006780001127983 */ /* 0x008ee80000300800 */
[----:B------:R-:W3:Y:S01]  /*ee4f0*/  LDL.LU R19, [R1+0x67c] ;  /* 0x00067c0001137983 */ /* 0x000ee20000300800 */
[----:B------:R-:W-:-:S03]  /*ee500*/  NOP ;  /* 0x0000000000007918 */ /* 0x000fc60000000000 */
[----:B-1----:R-:W3:Y:S04]  /*ee510*/  LDL.LU R6, [R1+0x76c] ;  /* 0x00076c0001067983 */ /* 0x002ee80000300800 */
[----:B------:R-:W3:Y:S04]  /*ee520*/  LDL.LU R12, [R1+0x700] ;  /* 0x00070000010c7983 */ /* 0x000ee80000300800 */
[----:B------:R-:W3:Y:S04]  /*ee530*/  LDL.LU R13, [R1+0x704] ;  /* 0x00070400010d7983 */ /* 0x000ee80000300800 */
[----:B------:R-:W3:Y:S04]  /*ee540*/  LDL.LU R14, [R1+0x708] ;  /* 0x00070800010e7983 */ /* 0x000ee80000300800 */
[----:B------:R-:W3:Y:S04]  /*ee550*/  LDL.LU R7, [R1+0x79c] ;  /* 0x00079c0001077983 */ /* 0x000ee80000300800 */
[----:B------:R-:W-:Y:S04]  /*ee560*/  STL.64 [R1+0x40], R24 ;  /* 0x0000401801007387 */ /* 0x000fe80000100a00 */
[----:B------:R-:W-:Y:S01]  /*ee570*/  STL.64 [R1+0x48], R26 ;  /* 0x0000481a01007387 */ /* 0x000fe20000100a00 */
[----:B----4-:R-:W-:-:S03]  /*ee580*/  PRMT R59, R46, 0x4210, R10 ;  /* 0x000042102e3b7816 */ /* 0x010fc6000000000a */
[----:B------:R-:W4:Y:S04]  /*ee590*/  LDL.LU R46, [R1+0x55a4] ;  /* 0x0055a400012e7983 */ /* 0x000f280000300800 */
[----:B--2---:R-:W-:Y:S01]  /*ee5a0*/  STSM.16.M88.4 [R3], R56 ;  /* 0x0000003803007844 */ /* 0x004fe20000000200 */
[----:B------:R-:W-:-:S03]  /*ee5b0*/  NOP ;  /* 0x0000000000007918 */ /* 0x000fc60000000000 */
[----:B------:R-:W0:Y:S04]  /*ee5c0*/  LDS.128 R24, [R3] ;  /* 0x0000000003187984 */ /* 0x000e280000000c00 */
[----:B0-----:R-:W-:Y:S04]  /*ee5d0*/  STL.64 [R1+0x30], R24 ;  /* 0x0000301801007387 */ /* 0x001fe80000100a00 */
[----:B------:R-:W-:Y:S01]  /*ee5e0*/  STL.64 [R1+0x38], R26 ;  /* 0x0000381a01007387 */ /* 0x000fe20000100a00 */
[----:B------:R-:W-:Y:S01]  /*ee5f0*/  NOP ;  /* 0x0000000000007918 */ /* 0x000fe20000000000 */
[----:B------:R-:W-:-:S02]  /*ee600*/  PRMT R55, R47, 0x5210, R8 ;  /* 0x000052102f377816 */ /* 0x000fc40000000008 */
[----:B------:R-:W2:Y:S04]  /*ee610*/  LDL.LU R56, [R1+0x890] ;  /* 0x0008900001387983 */ /* 0x000ea80000300800 */
[----:B------:R-:W2:Y:S04]  /*ee620*/  LDL.LU R57, [R1+0x894] ;  /* 0x0008940001397983 */ /* 0x000ea80000300800 */
[----:B------:R0:W-:Y:S01]  /*ee630*/  STSM.16.M88.4 [R3], R52 ;  /* 0x0000003403007844 */ /* 0x0001e20000000200 */
[----:B------:R-:W-:-:S03]  /*ee640*/  NOP ;  /* 0x0000000000007918 */ /* 0x000fc60000000000 */
[----:B------:R-:W2:Y:S04]  /*ee650*/  LDL.LU R58, [R1+0x898] ;  /* 0x00089800013a7983 */ /* 0x000ea80000300800 */
[----:B------:R-:W1:Y:S01]  /*ee660*/  LDS.128 R24, [R3] ;  /* 0x0000000003187984 */ /* 0x000e620000000c00 */
[----:B------:R-:W-:-:S03]  /*ee670*/  NOP ;  /* 0x0000000000007918 */ /* 0x000fc60000000000 */
[----:B0-----:R-:W2:Y:S04]  /*ee680*/  LDL.LU R52, [R1+0x780] ;  /* 0x0007800001347983 */ /* 0x001ea80000300800 */
[----:B------:R-:W2:Y:S04]  /*ee690*/  LDL.LU R53, [R1+0x784] ;  /* 0x0007840001357983 */ /* 0x000ea80000300800 */
[----:B------:R-:W2:Y:S04]  /*ee6a0*/  LDL.LU R54, [R1+0x788] ;  /* 0x0007880001367983 */ /* 0x000ea80000300800 */
[----:B------:R-:W2:Y:S04]  /*ee6b0*/  LDL.LU R55, [R1+0x78c] ;  /* 0x00078c0001377983 */ /* 0x000ea80000300800 */
[----:B------:R-:W2:Y:S04]  /*ee6c0*/  LDL.LU R48, [R1+0x54e8] ;  /* 0x0054e80001307983 */ /* 0x000ea80000300800 */
[----:B------:R-:W2:Y:S04]  /*ee6d0*/  LDL.LU R47, [R1+0x1dc8] ;  /* 0x001dc800012f7983 */ /* 0x000ea80000300800 */
[----:B-1----:R-:W-:Y:S04]  /*ee6e0*/  STL.64 [R1+0x20], R24 ;  /* 0x0000201801007387 */ /* 0x002fe80000100a00 */
[----:B------:R-:W-:Y:S04]  /*ee6f0*/  STL.64 [R1+0x28], R26 ;  /* 0x0000281a01007387 */ /* 0x000fe80000100a00 */
[----:B---3--:R-:W-:Y:S01]  /*ee700*/  STSM.16.M88.4 [R3], R16 ;  /* 0x0000001003007844 */ /* 0x008fe20000000200 */
[----:B------:R-:W-:Y:S01]  /*ee710*/  NOP ;  /* 0x0000000000007918 */ /* 0x000fe20000000000 */
[----:B------:R-:W-:-:S02]  /*ee720*/  PRMT R23, R6, 0x5210, R9 ;  /* 0x0000521006177816 */ /* 0x000fc40000000009 */
[----:B------:R-:W0:Y:S01]  /*ee730*/  LDS.128 R16, [R3] ;  /* 0x0000000003107984 */ /* 0x000e220000000c00 */
[----:B------:R-:W-:-:S03]  /*ee740*/  NOP ;  /* 0x0000000000007918 */ /* 0x000fc60000000000 */
[----:B------:R-:W-:Y:S01]  /*ee750*/  STSM.16.M88.4 [R3], R20 ;  /* 0x0000001403007844 */ /* 0x000fe20000000200 */
[----:B------:R-:W-:Y:S01]  /*ee760*/  PRMT R15, R7, 0x5210, R10 ;  /* 0x00005210070f7816 */ /* 0x000fe2000000000a */
[----:B------:R-:W-:Y:S02]  /*ee770*/  NOP ;  /* 0x0000000000007918 */ /* 0x000fe40000000000 */
[----:B------:R-:W1:Y:S01]  /*ee780*/  LDS.128 R8, [R3] ;  /* 0x0000000003087984 */ /* 0x000e620000000c00 */
[----:B------:R-:W-:-:S03]  /*ee790*/  NOP ;  /* 0x0000000000007918 */ /* 0x000fc60000000000 */
[----:B0-----:R-:W-:Y:S04]  /*ee7a0*/  STL.64 [R1+0x10], R16 ;  /* 0x0000101001007387 */ /* 0x001fe80000100a00 */
[----:B------:R-:W-:Y:S04]  /*ee7b0*/  STL.64 [R1+0x18], R18 ;  /* 0x0000181201007387 */ /* 0x000fe80000100a00 */
[----:B------:R-:W3:Y:S04]  /*ee7c0*/  LDL.LU R4, [R1+0x8a0] ;  /* 0x0008a00001047983 */ /* 0x000ee80000300800 */
[----:B-1----:R4:W-:Y:S04]  /*ee7d0*/  STL.64 [R1], R8 ;  /* 0x0000000801007387 */ /* 0x0029e80000100a00 */
[----:B------:R-:W-:Y:S04]  /*ee7e0*/  STL.64 [R1+0x8], R10 ;  /* 0x0000080a01007387 */ /* 0x000fe80000100a00 */
[----:B------:R-:W3:Y:S04]  /*ee7f0*/  LDL.LU R5, [R1+0x8a4] ;  /* 0x0008a40001057983 */ /* 0x000ee80000300800 */
[----:B------:R-:W3:Y:S04]  /*ee800*/  LDL.LU R6, [R1+0x8a8] ;  /* 0x0008a80001067983 */ /* 0x000ee80000300800 */
[----:B------:R-:W3:Y:S01]  /*ee810*/  LDL.LU R49, [R1+0x52b8] ;  /* 0x0052b80001317983 */ /* 0x000ee20000300800 */
[----:B----4-:R-:W-:-:S03]  /*ee820*/  LOP3.LUT R8, R46, 0xffff, RZ, 0xc0, !PT ;  /* 0x0000ffff2e087812 */ /* 0x010fc600078ec0ff */
[----:B------:R-:W4:Y:S04]  /*ee830*/  LDL.LU R7, [R1+0x23b4] ;  /* 0x0023b40001077983 */ /* 0x000f280000300800 */
[----:B------:R-:W4:Y:S04]  /*ee840*/  LDL.LU R20, [R1+0x8b0] ;  /* 0x0008b00001147983 */ /* 0x000f280000300800 */
[----:B------:R-:W4:Y:S04]  /*ee850*/  LDL.LU R21, [R1+0x8b4] ;  /* 0x0008b40001157983 */ /* 0x000f280000300800 */
[----:B------:R-:W4:Y:S04]  /*ee860*/  LDL.LU R22, [R1+0x8b8] ;  /* 0x0008b80001167983 */ /* 0x000f280000300800 */
[----:B------:R-:W4:Y:S04]  /*ee870*/  LDL.LU R46, [R1+0x4c9c] ;  /* 0x004c9c00012e7983 */ /* 0x000f280000300800 */
[----:B------:R-:W-:Y:S01]  /*ee880*/  STSM.16.M88.4 [R3], R12 ;  /* 0x0000000c03007844 */ /* 0x000fe20000000200 */
[----:B------:R-:W-:-:S03]  /*ee890*/  NOP ;  /* 0x0000000000007918 */ /* 0x000fc60000000000 */
[----:B------:R-:W0:Y:S01]  /*ee8a0*/  LDS.128 R40, [R3] ;  /* 0x0000000003287984 */ /* 0x000e220000000c00 */
[----:B------:R-:W-:-:S03]  /*ee8b0*/  NOP ;  /* 0x0000000000007918 */ /* 0x000fc60000000000 */
[----:B0-----:R-:W-:Y:S04]  /*ee8c0*/  STL.64 [R1+0x5670], R40 ;  /* 0x0056702801007387 */ /* 0x001fe80000100a00 */
[----:B------:R-:W-:Y:S04]  /*ee8d0*/  STL.64 [R1+0x5658], R42 ;  /* 0x0056582a01007387 */ /* 0x000fe80000100a00 */
[----:B------:R-:W4:Y:S04]  /*ee8e0*/  LDL.LU R12, [R1+0x720] ;  /* 0x00072000010c7983 */ /* 0x000f280000300800 */
[----:B------:R-:W4:Y:S04]  /*ee8f0*/  LDL.LU R13, [R1+0x724] ;  /* 0x00072400010d7983 */ /* 0x000f280000300800 */
[----:B------:R-:W4:Y:S04]  /*ee900*/  LDL.LU R14, [R1+0x728] ;  /* 0x00072800010e7983 */ /* 0x000f280000300800 */
[----:B--2---:R0:W-:Y:S01]  /*ee910*/  STSM.16.M88.4 [R3], R52 ;  /* 0x0000003403007844 */ /* 0x0041e20000000200 */
[----:B------:R-:W-:-:S03]  /*ee920*/  NOP ;  /* 0x0000000000007918 */ /* 0x000fc60000000000 */
[----:B------:R-:W1:Y:S04]  /*ee930*/  LDS.128 R36, [R3] ;  /* 0x0000000003247984 */ /* 0x000e680000000c00 */
[----:B0-----:R-:W2:Y:S04]  /*ee940*/  LDL.LU R52, [R1+0x680] ;  /* 0x0006800001347983 */ /* 0x001ea80000300800 */
[----:B------:R-:W2:Y:S04]  /*ee950*/  LDL.LU R53, [R1+0x684] ;  /* 0x0006840001357983 */ /* 0x000ea80000300800 */
[----:B------:R-:W2:Y:S04]  /*ee960*/  LDL.LU R54, [R1+0x688] ;  /* 0x0006880001367983 */ /* 0x000ea80000300800 */
[----:B------:R-:W2:Y:S01]  /*ee970*/  LDL.LU R55, [R1+0x68c] ;  /* 0x00068c0001377983 */ /* 0x000ea20000300800 */
[----:B------:R-:W-:Y:S01]  /*ee980*/  PRMT R59, R47, 0x4210, R8 ;  /* 0x000042102f3b7816 */ /* 0x000fe20000000008 */
[----:B------:R-:W-:-:S02]  /*ee990*/  NOP ;  /* 0x0000000000007918 */ /* 0x000fc40000000000 */
[----:B------:R-:W2:Y:S04]  /*ee9a0*/  LDL.LU R47, [R1+0x7ac] ;  /* 0x0007ac00012f7983 */ /* 0x000ea80000300800 */
[----:B------:R-:W-:Y:S01]  /*ee9b0*/  STSM.16.M88.4 [R3], R56 ;  /* 0x0000003803007844 */ /* 0x000fe20000000200 */
[----:B------:R-:W-:-:S03]  /*ee9c0*/  NOP ;  /* 0x0000000000007918 */ /* 0x000fc60000000000 */
[----:B------:R-:W0:Y:S01]  /*ee9d0*/  LDS.128 R32, [R3] ;  /* 0x0000000003207984 */ /* 0x000e220000000c00 */
[----:B------:R-:W-:-:S03]  /*ee9e0*/  LOP3.LUT R10, R48, 0xffff, RZ, 0xc0, !PT ;  /* 0x0000ffff300a7812 */ /* 0x000fc600078ec0ff */
[----:B-1----:R-:W-:Y:S04]  /*ee9f0*/  STL.64 [R1+0x5648], R36 ;  /* 0x0056482401007387 */ /* 0x002fe80000100a00 */
[----:B------:R-:W-:Y:S04]  /*eea00*/  STL.64 [R1+0x5638], R38 ;  /* 0x0056382601007387 */ /* 0x000fe80000100a00 */
[----:B0-----:R-:W-:Y:S04]  /*eea10*/  STL.64 [R1+0x5650], R32 ;  /* 0x0056502001007387 */ /* 0x001fe80000100a00 */
[----:B------:R-:W-:Y:S04]  /*eea20*/  STL.64 [R1+0x5640], R34 ;  /* 0x0056402201007387 */ /* 0x000fe80000100a00 */
[----:B------:R-:W2:Y:S04]  /*eea30*/  LDL.LU R56, [R1+0x730] ;  /* 0x0007300001387983 */ /* 0x000ea80000300800 */
[----:B------:R-:W2:Y:S04]  /*eea40*/  LDL.LU R57, [R1+0x734] ;  /* 0x0007340001397983 */ /* 0x000ea80000300800 */
[----:B------:R-:W2:Y:S01]  /*eea50*/  LDL.LU R58, [R1+0x738] ;  /* 0x00073800013a7983 */ /* 0x000ea20000300800 */
[----:B---3--:R-:W-:-:S02]  /*eea60*/  LOP3.LUT R9, R49, 0xffff, RZ, 0xc0, !PT ;  /* 0x0000ffff31097812 */ /* 0x008fc400078ec0ff */
[----:B----4-:R-:W-:Y:S01]  /*eea70*/  PRMT R7, R7, 0x4210, R10 ;  /* 0x0000421007077816 */ /* 0x010fe2000000000a */
[----:B------:R-:W-:-:S04]  /*eea80*/  NOP ;  /* 0x0000000000007918 */ /* 0x000fc80000000000 */
[----:B------:R0:W-:Y:S01]  /*eea90*/  STSM.16.M88.4 [R3], R4 ;  /* 0x0000000403007844 */ /* 0x0001e20000000200 */
[----:B------:R-:W-:-:S03]  /*eeaa0*/  NOP ;  /* 0x0000000000007918 */ /* 0x000fc60000000000 */
[----:B------:R-:W1:Y:S01]  /*eeab0*/  LDS.128 R28, [R3] ;  /* 0x00000000031c7984 */ /* 0x000e620000000c00 */
[----:B------:R-:W-:Y:S01]  /*eeac0*/  PRMT R23, R46, 0x4210, R9 ;  /* 0x000042102e177816 */ /* 0x000fe20000000009 */
[----:B------:R-:W-:-:S04]  /*eead0*/  NOP ;  /* 0x0000000000007918 */ /* 0x000fc80000000000 */
[----:B------:R-:W-:Y:S01]  /*eeae0*/  STSM.16.M88.4 [R3], R20 ;  /* 0x0000001403007844 */ /* 0x000fe20000000200 */
[----:B------:R-:W-:-:S03]  /*eeaf0*/  NOP ;  /* 0x0000000000007918 */ /* 0x000fc60000000000 */
[----:B0-----:R-:W3:Y:S04]  /*eeb00*/  LDL.LU R5, [R1+0x7bc] ;  /* 0x0007bc0001057983 */ /* 0x001ee80000300800 */
[----:B------:R-:W0:Y:S01]  /*eeb10*/  LDS.128 R24, [R3] ;  /* 0x0000000003187984 */ /* 0x000e220000000c00 */
[----:B------:R-:W-:-:S03]  /*eeb20*/  NOP ;  /* 0x0000000000007918 */ /* 0x000fc60000000000 */
[----:B------:R-:W4:Y:S04]  /*eeb30*/  LDL.LU R32, [R1+0x760] ;  /* 0x0007600001207983 */ /* 0x000f280000300800 */
[----:B------:R-:W4:Y:S04]  /*eeb40*/  LDL.LU R33, [R1+0x764] ;  /* 0x0007640001217983 */ /* 0x000f280000300800 */
[----:B------:R-:W4:Y:S04]  /*eeb50*/  LDL.LU R34, [R1+0x768] ;  /* 0x0007680001227983 */ /* 0x000f280000300800 */
[----:B------:R-:W4:Y:S04]  /*eeb60*/  LDL.LU R6, [R1+0x81c] ;  /* 0x00081c0001067983 */ /* 0x000f280000300800 */
[----:B-1----:R-:W-:Y:S04]  /*eeb70*/  STL.64 [R1+0x5668], R28 ;  /* 0x0056681c01007387 */ /* 0x002fe80000100a00 */
[----:B------:R-:W-:Y:S04]  /*eeb80*/  STL.64 [R1+0x5660], R30 ;  /* 0x0056601e01007387 */ /* 0x000fe80000100a00 */
[----:B0-----:R-:W-:Y:S04]  /*eeb90*/  STL.64 [R1+0x5680], R24 ;  /* 0x0056801801007387 */ /* 0x001fe80000100a00 */
[----:B------:R-:W-:Y:S04]  /*eeba0*/  STL.64 [R1+0x5678], R26 ;  /* 0x0056781a01007387 */ /* 0x000fe80000100a00 */
[----:B------:R-:W4:Y:S04]  /*eebb0*/  LDL.LU R36, [R1+0x8d0] ;  /* 0x0008d00001247983 */ /* 0x000f280000300800 */
        /* <DEDUP_REMOVED lines=13> */
[----:B------:R-:W2:Y:S04]  /*eec90*/  LDL.LU R47, [R1+0x1dcc] ;  /* 0x001dcc00012f7983 */ /* 0x000ea80000300800 */
[----:B------:R-:W-:Y:S01]  /*eeca0*/  STSM.16.M88.4 [R3], R12 ;  /* 0x0000000c03007844 */ /* 0x000fe20000000200 */
[----:B------:R-:W-:-:S03]  /*eecb0*/  NOP ;  /* 0x0000000000007918 */ /* 0x000fc60000000000 */
[----:B------:R-:W0:Y:S04]  /*eecc0*/  LDS.128 R16, [R3] ;  /* 0x0000000003107984 */ /* 0x000e280000000c00 */
[----:B-1----:R-:W-:Y:S04]  /*eecd0*/  STL.64 [R1+0x5688], R22 ;  /* 0x0056881601007387 */ /* 0x002fe80000100a00 */
[----:B0-----:R-:W-:Y:S04]  /*eece0*/  STL.64 [R1+0x5778], R18 ;  /* 0x0057781201007387 */ /* 0x001fe80000100a00 */
[----:B------:R-:W-:Y:S01]  /*eecf0*/  STL.64 [R1+0x5770], R16 ;  /* 0x0057701001007387 */ /* 0x000fe20000100a00 */
[----:B---3--:R-:W-:Y:S01]  /*eed00*/  PRMT R59, R5, 0x5210, R10 ;  /* 0x00005210053b7816 */ /* 0x008fe2000000000a */
[----:B------:R-:W-:-:S04]  /*eed10*/  NOP ;  /* 0x0000000000007918 */ /* 0x000fc80000000000 */
[----:B------:R0:W-:Y:S01]  /*eed20*/  STSM.16.M88.4 [R3], R56 ;  /* 0x0000003803007844 */ /* 0x0001e20000000200 */
[----:B------:R-:W-:-:S03]  /*eed30*/  NOP ;  /* 0x0000000000007918 */ /* 0x000fc60000000000 */
[----:B------:R-:W-:Y:S04]  /*eed40*/  LDS.128 R12, [R3] ;  /* 0x00000000030c7984 */ /* 0x000fe80000000c00 */
[----:B0-----:R-:W3:Y:S04]  /*eed50*/  LDL.LU R56, [R1+0x8e0] ;  /* 0x0008e00001387983 */ /* 0x001ee80000300800 */
[----:B------:R-:W3:Y:S04]  /*eed60*/  LDL.LU R57, [R1+0x8e4] ;  /* 0x0008e40001397983 */ /* 0x000ee80000300800 */
[----:B------:R-:W3:Y:S04]  /*eed70*/  LDL.LU R58, [R1+0x8e8] ;  /* 0x0008e800013a7983 */ /* 0x000ee80000300800 */
[----:B------:R-:W3:Y:S04]  /*eed80*/  LDL.LU R4, [R1+0x52e0] ;  /* 0x0052e00001047983 */ /* 0x000ee80000300800 */
[----:B------:R-:W3:Y:S01]  /*eed90*/  LDL.LU R5, [R1+0x23bc] ;  /* 0x0023bc0001057983 */ /* 0x000ee20000300800 */
[----:B----4-:R-:W-:Y:S01]  /*eeda0*/  PRMT R35, R6, 0x5210, R9 ;  /* 0x0000521006237816 */ /* 0x010fe20000000009 */
[----:B------:R-:W-:-:S04]  /*eedb0*/  NOP ;  /* 0x0000000000007918 */ /* 0x000fc80000000000 */
[----:B------:R-:W-:Y:S01]  /*eedc0*/  STSM.16.M88.4 [R3], R32 ;  /* 0x0000002003007844 */ /* 0x000fe20000000200 */
[----:B------:R-:W-:-:S03]  /*eedd0*/  NOP ;  /* 0x0000000000007918 */ /* 0x000fc60000000000 */
[----:B------:R-:W-:Y:S01]  /*eede0*/  LDS.128 R8, [R3] ;  /* 0x0000000003087984 */ /* 0x000fe20000000c00 */
[----:B------:R-:W-:-:S03]  /*eedf0*/  NOP ;  /* 0x0000000000007918 */ /* 0x000fc60000000000 */
        /* <DEDUP_REMOVED lines=8> */
[----:B-1----:R-:W-:Y:S04]  /*eee80*/  STL.64 [R1+0x730], R24 ;  /* 0x0007301801007387 */ /* 0x002fe80000100a00 */
[----:B------:R-:W-:Y:S01]  /*eee90*/  STL.64 [R1+0x738], R26 ;  /* 0x0007381a01007387 */ /* 0x000fe20000100a00 */
[----:B------:R-:W-:Y:S01]  /*eeea0*/  LOP3.LUT R17, R7, 0xffff, RZ, 0xc0, !PT ;  /* 0x0000ffff07117812 */ /* 0x000fe200078ec0ff */
[----:B------:R-:W-:-:S02]  /*eeeb0*/  NOP ;  /* 0x0000000000007918 */ /* 0x000fc40000000000 */
[----:B------:R-:W2:Y:S04]  /*eeec0*/  LDL.LU R53, [R1+0x794] ;  /* 0x0007940001357983 */ /* 0x000ea80000300800 */
[----:B------:R-:W2:Y:S04]  /*eeed0*/  LDL.LU R54, [R1+0x798] ;  /* 0x0007980001367983 */ /* 0x000ea80000300800 */
[----:B------:R-:W2:Y:S04]  /*eeee0*/  LDL.LU R32, [R1+0x6d0] ;  /* 0x0006d00001207983 */ /* 0x000ea80000300800 */
[----:B------:R-:W2:Y:S04]  /*eeef0*/  LDL.LU R33, [R1+0x6d4] ;  /* 0x0006d40001217983 */ /* 0x000ea80000300800 */
[----:B------:R-:W2:Y:S04]  /*eef00*/  LDL.LU R34, [R1+0x6d8] ;  /* 0x0006d80001227983 */ /* 0x000ea80000300800 */
[----:B------:R-:W2:Y:S01]  /*eef10*/  LDL.LU R35, [R1+0x6dc] ;  /* 0x0006dc0001237983 */ /* 0x000ea20000300800 */
[----:B------:R-:W-:-:S02]  /*eef20*/  LOP3.LUT R7, R46, 0xffff, RZ, 0xc0, !PT ;  /* 0x0000ffff2e077812 */ /* 0x000fc400078ec0ff */
[----:B------:R-:W-:Y:S01]  /*eef30*/  PRMT R39, R47, 0x4210, R17 ;  /* 0x000042102f277816 */ /* 0x000fe20000000011 */
[----:B------:R-:W2:Y:S04]  /*eef40*/  LDL.LU R46, [R1+0x82c] ;  /* 0x00082c00012e7983 */ /* 0x000ea80000300800 */
[----:B------:R0:W-:Y:S01]  /*eef50*/  STSM.16.M88.4 [R3], R36 ;  /* 0x0000002403007844 */ /* 0x0001e20000000200 */
[----:B------:R-:W-:-:S03]  /*eef60*/  NOP ;  /* 0x0000000000007918 */ /* 0x000fc60000000000 */
[----:B------:R-:W1:Y:S04]  /*eef70*/  LDS.128 R24, [R3] ;  /* 0x0000000003187984 */ /* 0x000e680000000c00 */
[----:B0-----:R-:W2:Y:S04]  /*eef80*/  LDL.LU R36, [R1+0x7a0] ;  /* 0x0007a00001247983 */ /* 0x001ea80000300800 */
[----:B------:R-:W2:Y:S04]  /*eef90*/  LDL.LU R37, [R1+0x7a4] ;  /* 0x0007a40001257983 */ /* 0x000ea80000300800 */
[----:B------:R-:W2:Y:S04]  /*eefa0*/  LDL.LU R38, [R1+0x7a8] ;  /* 0x0007a80001267983 */ /* 0x000ea80000300800 */
[----:B------:R-:W2:Y:S04]  /*eefb0*/  LDL.LU R47, [R1+0x83c] ;  /* 0x00083c00012f7983 */ /* 0x000ea80000300800 */
[----:B-1----:R-:W-:Y:S04]  /*eefc0*/  STL.64 [R1+0x720], R24 ;  /* 0x0007201801007387 */ /* 0x002fe80000100a00 */
[----:B------:R-:W-:Y:S01]  /*eefd0*/  STL.64 [R1+0x728], R26 ;  /* 0x0007281a01007387 */ /* 0x000fe20000100a00 */
[----:B------:R-:W-:Y:S01]  /*eefe0*/  NOP ;  /* 0x0000000000007918 */ /* 0x000fe20000000000 */
[----:B---3--:R-:W-:-:S05]  /*eeff0*/  PRMT R59, R5, 0x4210, R7 ;  /* 0x00004210053b7816 */ /* 0x008fca0000000007 */
[----:B------:R0:W-:Y:S01]  /*ef000*/  STSM.16.M88.4 [R3], R56 ;  /* 0x0000003803007844 */ /* 0x0001e20000000200 */
[----:B------:R-:W-:-:S03]  /*ef010*/  NOP ;  /* 0x0000000000007918 */ /* 0x000fc60000000000 */
[----:B------:R-:W1:Y:S01]  /*ef020*/  LDS.128 R24, [R3] ;  /* 0x0000000003187984 */ /* 0x000e620000000c00 */
[----:B------:R-:W-:-:S03]  /*ef030*/  LOP3.LUT R16, R4, 0xffff, RZ, 0xc0, !PT ;  /* 0x0000ffff04107812 */ /* 0x000fc600078ec0ff */
[----:B0-----:R-:W3:Y:S01]  /*ef040*/  LDL.LU R56, [R1+0x7b0] ;  /* 0x0007b00001387983 */ /* 0x001ee20000300800 */
[----:B----4-:R-:W-:Y:S01]  /*ef050*/  PRMT R43, R6, 0x4210, R16 ;  /* 0x00004210062b7816 */ /* 0x010fe20000000010 */
        /* <DEDUP_REMOVED lines=9> */
[----:B------:R-:W4:Y:S04]  /*ef0f0*/  LDL.LU R48, [R1+0x84c] ;  /* 0x00084c0001307983 */ /* 0x000f280000300800 */
[----:B------:R-:W3:Y:S04]  /*ef100*/  LDL.LU R4, [R1+0x5604] ;  /* 0x0056040001047983 */ /* 0x000ee80000300800 */
[----:B0-----:R-:W3:Y:S04]  /*ef110*/  LDL.LU R40, [R1+0x900] ;  /* 0x0009000001287983 */ /* 0x001ee80000300800 */
[----:B------:R-:W3:Y:S04]  /*ef120*/  LDL.LU R41, [R1+0x904] ;  /* 0x0009040001297983 */ /* 0x000ee80000300800 */
[----:B------:R-:W3:Y:S04]  /*ef130*/  LDL.LU R42, [R1+0x908] ;  /* 0x00090800012a7983 */ /* 0x000ee80000300800 */
[----:B------:R-:W3:Y:S04]  /*ef140*/  LDL.LU R5, [R1+0x55b8] ;  /* 0x0055b80001057983 */ /* 0x000ee80000300800 */
[----:B------:R-:W3:Y:S04]  /*ef150*/  LDL.LU R6, [R1+0x23c0] ;  /* 0x0023c00001067983 */ /* 0x000ee80000300800 */
[----:B-1----:R-:W-:Y:S04]  /*ef160*/  STL.64 [R1+0x780], R24 ;  /* 0x0007801801007387 */ /* 0x002fe80000100a00 */
[----:B------:R-:W-:Y:S04]  /*ef170*/  STL.64 [R1+0x788], R26 ;  /* 0x0007881a01007387 */ /* 0x000fe80000100a00 */
[----:B--2---:R-:W-:Y:S01]  /*ef180*/  STSM.16.M88.4 [R3], R32 ;  /* 0x0000002003007844 */ /* 0x004fe20000000200 */
[----:B------:R-:W-:-:S03]  /*ef190*/  NOP ;  /* 0x0000000000007918 */ /* 0x000fc60000000000 */
[----:B------:R-:W0:Y:S01]  /*ef1a0*/  LDS.128 R24, [R3] ;  /* 0x0000000003187984 */ /* 0x000e220000000c00 */
[----:B------:R-:W-:Y:S01]  /*ef1b0*/  PRMT R55, R46, 0x5210, R17 ;  /* 0x000052102e377816 */ /* 0x000fe20000000011 */
[----:B------:R-:W-:-:S04]  /*ef1c0*/  NOP ;  /* 0x0000000000007918 */ /* 0x000fc80000000000 */
[----:B------:R1:W-:Y:S01]  /*ef1d0*/  STSM.16.M88.4 [R3], R52 ;  /* 0x0000003403007844 */ /* 0x0003e20000000200 */
[----:B------:R-:W-:Y:S01]  /*ef1e0*/  PRMT R39, R47, 0x5210, R7 ;  /* 0x000052102f277816 */ /* 0x000fe20000000007 */
[----:B------:R-:W-:Y:S02]  /*ef1f0*/  NOP ;  /* 0x0000000000007918 */ /* 0x000fe40000000000 */
[----:B0-----:R-:W-:Y:S04]  /*ef200*/  STL.64 [R1+0x770], R24 ;  /* 0x0007701801007387 */ /* 0x001fe80000100a00 */
[----:B------:R-:W-:Y:S04]  /*ef210*/  STL.64 [R1+0x778], R26 ;  /* 0x0007781a01007387 */ /* 0x000fe80000100a00 */
[----:B-1----:R-:W2:Y:S04]  /*ef220*/  LDL.LU R52, [R1+0x910] ;  /* 0x0009100001347983 */ /* 0x002ea80000300800 */
        /* <DEDUP_REMOVED lines=9> */
[----:B------:R-:W0:Y:S01]  /*ef2c0*/  LDS.128 R24, [R3] ;  /* 0x0000000003187984 */ /* 0x000e220000000c00 */
[----:B------:R-:W-:-:S03]  /*ef2d0*/  NOP ;  /* 0x0000000000007918 */ /* 0x000fc60000000000 */
[----:B------:R-:W-:Y:S04]  /*ef2e0*/  STSM.16.M88.4 [R3], R36 ;  /* 0x0000002403007844 */ /* 0x000fe80000000200 */
[----:B0-----:R-:W-:Y:S04]  /*ef2f0*/  STL.64 [R1+0x760], R24 ;  /* 0x0007601801007387 */ /* 0x001fe80000100a00 */
[----:B------:R-:W-:Y:S01]  /*ef300*/  STL.64 [R1+0x768], R26 ;  /* 0x0007681a01007387 */ /* 0x000fe20000100a00 */
[----:B------:R-:W-:Y:S01]  /*ef310*/  NOP ;  /* 0x0000000000007918 */ /* 0x000fe20000000000 */
[----:B----4-:R-:W-:-:S02]  /*ef320*/  PRMT R59, R48, 0x5210, R16 ;  /* 0x00005210303b7816 */ /* 0x010fc40000000010 */
[----:B------:R-:W0:Y:S01]  /*ef330*/  LDS.128 R16, [R3] ;  /* 0x0000000003107984 */ /* 0x000e220000000c00 */
[----:B------:R-:W-:-:S03]  /*ef340*/  NOP ;  /* 0x0000000000007918 */ /* 0x000fc60000000000 */
[----:B---3--:R-:W-:Y:S01]  /*ef350*/  STSM.16.M88.4 [R3], R56 ;  /* 0x0000003803007844 */ /* 0x008fe20000000200 */
[----:B------:R-:W-:-:S03]  /*ef360*/  NOP ;  /* 0x0000000000007918 */ /* 0x000fc60000000000 */
[----:B------:R-:W1:Y:S01]  /*ef370*/  LDS.128 R24, [R3] ;  /* 0x0000000003187984 */ /* 0x000e620000000c00 */
[----:B------:R-:W-:-:S04]  /*ef380*/  LOP3.LUT R4, R4, 0xffff, RZ, 0xc0, !PT ;  /* 0x0000ffff04047812 */ /* 0x000fc800078ec0ff */
[----:B------:R-:W-:Y:S01]  /*ef390*/  PRMT R43, R6, 0x4210, R4 ;  /* 0x00004210062b7816 */ /* 0x000fe20000000004 */
[----:B------:R-:W-:-:S04]  /*ef3a0*/  NOP ;  /* 0x0000000000007918 */ /* 0x000fc80000000000 */
[----:B------:R-:W-:Y:S04]  /*ef3b0*/  STSM.16.M88.4 [R3], R40 ;  /* 0x0000002803007844 */ /* 0x000fe80000000200 */
[----:B0-----:R0:W-:Y:S04]  /*ef3c0*/  STL.64 [R1+0x6f0], R16 ;  /* 0x0006f01001007387 */ /* 0x0011e80000100a00 */
[----:B------:R-:W-:Y:S04]  /*ef3d0*/  STL.64 [R1+0x6f8], R18 ;  /* 0x0006f81201007387 */ /* 0x000fe80000100a00 */
[----:B------:R-:W3:Y:S04]  /*ef3e0*/  LDL.LU R36, [R1+0x930] ;  /* 0x0009300001247983 */ /* 0x000ee80000300800 */
[----:B-1----:R-:W-:Y:S04]  /*ef3f0*/  STL.64 [R1+0x710], R24 ;  /* 0x0007101801007387 */ /* 0x002fe80000100a00 */
[----:B------:R-:W-:Y:S01]  /*ef400*/  STL.64 [R1+0x718], R26 ;  /* 0x0007181a01007387 */ /* 0x000fe20000100a00 */
[----:B------:R-:W-:-:S03]  /*ef410*/  NOP ;  /* 0x0000000000007918 */ /* 0x000fc60000000000 */
[----:B------:R-:W1:Y:S01]  /*ef420*/  LDS.128 R24, [R3] ;  /* 0x0000000003187984 */ /* 0x000e620000000c00 */
[----:B0-----:R-:W-:-:S03]  /*ef430*/  LOP3.LUT R17, R5, 0xffff, RZ, 0xc0, !PT ;  /* 0x0000ffff05117812 */ /* 0x001fc600078ec0ff */
[----:B------:R-:W3:Y:S04]  /*ef440*/  LDL.LU R37, [R1+0x934] ;  /* 0x0009340001257983 */ /* 0x000ee80000300800 */
[----:B------:R-:W3:Y:S04]  /*ef450*/  LDL.LU R38, [R1+0x938] ;  /* 0x0009380001267983 */ /* 0x000ee80000300800 */
[----:B------:R-:W4:Y:S04]  /*ef460*/  LDL.LU R5, [R1+0x4ccc] ;  /* 0x004ccc0001057983 */ /* 0x000f280000300800 */
[----:B------:R-:W3:Y:S04]  /*ef470*/  LDL.LU R56, [R1+0x810] ;  /* 0x0008100001387983 */ /* 0x000ee80000300800 */
[----:B------:R-:W3:Y:S04]  /*ef480*/  LDL.LU R57, [R1+0x814] ;  /* 0x0008140001397983 */ /* 0x000ee80000300800 */
[----:B------:R-:W3:Y:S04]  /*ef490*/  LDL.LU R58, [R1+0x818] ;  /* 0x00081800013a7983 */ /* 0x000ee80000300800 */
[----:B------:R-:W3:Y:S04]  /*ef4a0*/  LDL.LU R6, [R1+0x94c] ;  /* 0x00094c0001067983 */ /* 0x000ee80000300800 */
[----:B-1----:R-:W-:Y:S04]  /*ef4b0*/  STL.64 [R1+0x750], R24 ;  /* 0x0007501801007387 */ /* 0x002fe80000100a00 */
[----:B------:R-:W-:Y:S01]  /*ef4c0*/  STL.64 [R1+0x758], R26 ;  /* 0x0007581a01007387 */ /* 0x000fe20000100a00 */
[----:B------:R-:W-:-:S03]  /*ef4d0*/  NOP ;  /* 0x0000000000007918 */ /* 0x000fc60000000000 */
[----:B------:R-:W3:Y:S01]  /*ef4e0*/  LDL.LU R40, [R1+0x820] ;  /* 0x0008200001287983 */ /* 0x000ee20000300800 */
[----:B--2---:R-:W-:-:S05]  /*ef4f0*/  PRMT R55, R7, 0x4210, R17 ;  /* 0x0000421007377816 */ /* 0x004fca0000000011 */
[----:B------:R-:W-:Y:S01]  /*ef500*/  STSM.16.M88.4 [R3], R52 ;  /* 0x0000003403007844 */ /* 0x000fe20000000200 */
[----:B------:R-:W-:-:S03]  /*ef510*/  NOP ;  /* 0x0000000000007918 */ /* 0x000fc60000000000 */
[----:B------:R-:W0:Y:S01]  /*ef520*/  LDS.128 R24, [R3] ;  /* 0x0000000003187984 */ /* 0x000e220000000c00 */
[----:B------:R-:W-:-:S03]  /*ef530*/  LOP3.LUT R7, R46, 0xffff, RZ, 0xc0, !PT ;  /* 0x0000ffff2e077812 */ /* 0x000fc600078ec0ff */
[----:B0-----:R-:W-:Y:S04]  /*ef540*/  STL.64 [R1+0x7d0], R24 ;  /* 0x0007d01801007387 */ /* 0x001fe80000100a00 */
[----:B------:R-:W-:Y:S01]  /*ef550*/  STL.64 [R1+0x7d8], R26 ;  /* 0x0007d81a01007387 */ /* 0x000fe20000100a00 */
[----:B------:R-:W-:Y:S01]  /*ef560*/  LOP3.LUT R16, R49, 0xffff, RZ, 0xc0, !PT ;  /* 0x0000ffff31107812 */ /* 0x000fe200078ec0ff */
[----:B------:R-:W-:Y:S02]  /*ef570*/  NOP ;  /* 0x0000000000007918 */ /* 0x000fe40000000000 */
[----:B------:R-:W2:Y:S04]  /*ef580*/  LDL.LU R41, [R1+0x824] ;  /* 0x0008240001297983 */ /* 0x000ea80000300800 */
[----:B------:R-:W2:Y:S04]  /*ef590*/  LDL.LU R42, [R1+0x828] ;  /* 0x00082800012a7983 */ /* 0x000ea80000300800 */
        /* <DEDUP_REMOVED lines=16> */
[----:B----4-:R-:W-:-:S05]  /*ef6a0*/  PRMT R39, R5, 0x4210, R7 ;  /* 0x0000421005277816 */ /* 0x010fca0000000007 */
[----:B---3--:R0:W-:Y:S01]  /*ef6b0*/  STSM.16.M88.4 [R3], R36 ;  /* 0x0000002403007844 */ /* 0x0081e20000000200 */
[----:B------:R-:W-:-:S03]  /*ef6c0*/  NOP ;  /* 0x0000000000007918 */ /* 0x000fc60000000000 */
[----:B------:R-:W1:Y:S01]  /*ef6d0*/  LDS.128 R24, [R3] ;  /* 0x0000000003187984 */ /* 0x000e620000000c00 */
[----:B------:R-:W-:Y:S01]  /*ef6e0*/  PRMT R59, R6, 0x5210, R4 ;  /* 0x00005210063b7816 */ /* 0x000fe20000000004 */
[----:B------:R-:W-:Y:S02]  /*ef6f0*/  NOP ;  /* 0x0000000000007918 */ /* 0x000fe40000000000 */
[----:B0-----:R-:W3:Y:S04]  /*ef700*/  LDL.LU R36, [R1+0x940] ;  /* 0x0009400001247983 */ /* 0x001ee80000300800 */
[----:B------:R0:W-:Y:S04]  /*ef710*/  STSM.16.M88.4 [R3], R56 ;  /* 0x0000003803007844 */ /* 0x0001e80000000200 */
[----:B-1----:R-:W-:Y:S04]  /*ef720*/  STL.64 [R1+0x7c0], R24 ;  /* 0x0007c01801007387 */ /* 0x002fe80000100a00 */
[----:B------:R-:W-:Y:S01]  /*ef730*/  STL.64 [R1+0x7c8], R26 ;  /* 0x0007c81a01007387 */ /* 0x000fe20000100a00 */
[----:B------:R-:W-:-:S03]  /*ef740*/  NOP ;  /* 0x0000000000007918 */ /* 0x000fc60000000000 */
[----:B------:R-:W3:Y:S04]  /*ef750*/  LDL.LU R37, [R1+0x944] ;  /* 0x0009440001257983 */ /* 0x000ee80000300800 */
[----:B------:R-:W4:Y:S04]  /*ef760*/  LDL.LU R5, [R1+0x55c8] ;  /* 0x0055c80001057983 */ /* 0x000f280000300800 */
[----:B------:R-:W3:Y:S04]  /*ef770*/  LDL.LU R4, [R1+0x55c4] ;  /* 0x0055c40001047983 */ /* 0x000ee80000300800 */
[----:B0-----:R-:W4:Y:S04]  /*ef780*/  LDL.LU R56, [R1+0x8c0] ;  /* 0x0008c00001387983 */ /* 0x001f280000300800 */
[----:B------:R-:W4:Y:S04]  /*ef790*/  LDL.LU R57, [R1+0x8c4] ;  /* 0x0008c40001397983 */ /* 0x000f280000300800 */
[----:B------:R-:W4:Y:S04]  /*ef7a0*/  LDL.LU R58, [R1+0x8c8] ;  /* 0x0008c800013a7983 */ /* 0x000f280000300800 */
[----:B------:R-:W4:Y:S04]  /*ef7b0*/  LDL.LU R59, [R1+0x8cc] ;  /* 0x0008cc00013b7983 */ /* 0x000f280000300800 */
[----:B------:R-:W0:Y:S04]  /*ef7c0*/  LDS.128 R24, [R3] ;  /* 0x0000000003187984 */ /* 0x000e280000000c00 */
[----:B------:R-:W3:Y:S04]  /*ef7d0*/  LDL.LU R49, [R1+0x560c] ;  /* 0x00560c0001317983 */ /* 0x000ee80000300800 */
[----:B------:R-:W3:Y:S01]  /*ef7e0*/  LDL.LU R6, [R1+0x1ddc] ;  /* 0x001ddc0001067983 */ /* 0x000ee20000300800 */
[----:B--2---:R-:W-:Y:S01]  /*ef7f0*/  PRMT R43, R48, 0x5210, R17 ;  /* 0x00005210302b7816 */ /* 0x004fe20000000011 */
[----:B------:R-:W-:-:S04]  /*ef800*/  NOP ;  /* 0x0000000000007918 */ /* 0x000fc80000000000 */
[----:B------:R-:W-:Y:S01]  /*ef810*/  STSM.16.M88.4 [R3], R40 ;  /* 0x0000002803007844 */ /* 0x000fe20000000200 */
[----:B------:R-:W-:Y:S01]  /*ef820*/  PRMT R55, R46, 0x5210, R16 ;  /* 0x000052102e377816 */ /* 0x000fe20000000010 */
[----:B------:R-:W-:Y:S02]  /*ef830*/  NOP ;  /* 0x0000000000007918 */ /* 0x000fe40000000000 */
[----:B------:R-:W1:Y:S01]  /*ef840*/  LDS.128 R16, [R3] ;  /* 0x0000000003107984 */ /* 0x000e620000000c00 */
[----:B------:R-:W-:-:S03]  /*ef850*/  NOP ;  /* 0x0000000000007918 */ /* 0x000fc60000000000 */
[----:B0-----:R-:W-:Y:S04]  /*ef860*/  STL.64 [R1+0x7b0], R24 ;  /* 0x0007b01801007387 */ /* 0x001fe80000100a00 */
[----:B------:R-:W-:Y:S04]  /*ef870*/  STL.64 [R1+0x7b8], R26 ;  /* 0x0007b81a01007387 */ /* 0x000fe80000100a00 */
[----:B------:R0:W-:Y:S01]  /*ef880*/  STSM.16.M88.4 [R3], R52 ;  /* 0x0000003403007844 */ /* 0x0001e20000000200 */
[----:B------:R-:W-:Y:S01]  /*ef890*/  PRMT R35, R47, 0x5210, R7 ;  /* 0x000052102f237816 */ /* 0x000fe20000000007 */
[----:B------:R-:W-:-:S02]  /*ef8a0*/  NOP ;  /* 0x0000000000007918 */ /* 0x000fc40000000000 */
[----:B-1----:R-:W-:Y:S04]  /*ef8b0*/  STL.64 [R1+0x7a0], R16 ;  /* 0x0007a01001007387 */ /* 0x002fe80000100a00 */
[----:B------:R-:W-:Y:S04]  /*ef8c0*/  STL.64 [R1+0x7a8], R18 ;  /* 0x0007a81201007387 */ /* 0x000fe80000100a00 */
        /* <DEDUP_REMOVED lines=13> */
[----:B------:R-:W-:-:S03]  /*ef9a0*/  NOP ;  /* 0x0000000000007918 */ /* 0x000fc60000000000 */
[----:B------:R-:W0:Y:S01]  /*ef9b0*/  LDS.128 R16, [R3] ;  /* 0x0000000003107984 */ /* 0x000e220000000c00 */
[----:B------:R-:W-:-:S03]  /*ef9c0*/  NOP ;  /* 0x0000000000007918 */ /* 0x000fc60000000000 */
[----:B0-----:R-:W-:Y:S04]  /*ef9d0*/  STL.64 [R1+0x740], R16 ;  /* 0x0007401001007387 */ /* 0x001fe80000100a00 */
[----:B------:R-:W-:Y:S04]  /*ef9e0*/  STL.64 [R1+0x748], R18 ;  /* 0x0007481201007387 */ /* 0x000fe80000100a00 */
[----:B----4-:R0:W-:Y:S01]  /*ef9f0*/  STSM.16.M88.4 [R3], R56 ;  /* 0x0000003803007844 */ /* 0x0101e20000000200 */
[----:B------:R-:W-:-:S03]  /*efa00*/  NOP ;  /* 0x0000000000007918 */ /* 0x000fc60000000000 */
[----:B------:R-:W1:Y:S01]  /*efa10*/  LDS.128 R16, [R3] ;  /* 0x0000000003107984 */ /* 0x000e620000000c00 */
[----:B------:R-:W-:Y:S02]  /*efa20*/  LOP3.LUT R5, R5, 0xffff, RZ, 0xc0, !PT ;  /* 0x0000ffff05057812 */ /* 0x000fe400078ec0ff */
[----:B---3--:R-:W-:Y:S01]  /*efa30*/  LOP3.LUT R4, R4, 0xffff, RZ, 0xc0, !PT ;  /* 0x0000ffff04047812 */ /* 0x008fe200078ec0ff */
[----:B0-----:R-:W3:Y:S04]  /*efa40*/  LDL.LU R56, [R1+0x53b0] ;  /* 0x0053b00001387983 */ /* 0x001ee80000300800 */
[----:B------:R-:W4:Y:S01]  /*efa50*/  LDL.LU R57, [R1+0x53ac] ;  /* 0x0053ac0001397983 */ /* 0x000f220000300800 */
[----:B------:R-:W-:Y:S02]  /*efa60*/  PRMT R38, R49, 0x4210, R5 ;  /* 0x0000421031267816 */ /* 0x000fe40000000005 */
[----:B------:R-:W-:Y:S01]  /*efa70*/  PRMT R39, R6, 0x4210, R4 ;  /* 0x0000421006277816 */ /* 0x000fe20000000004 */
[----:B------:R-:W-:Y:S01]  /*efa80*/  NOP ;  /* 0x0000000000007918 */ /* 0x000fe20000000000 */
[----:B-1----:R0:W-:Y:S04]  /*efa90*/  STL.64 [R1+0x6d0], R16 ;  /* 0x0006d01001007387 */ /* 0x0021e80000100a00 */
[----:B------:R1:W-:Y:S04]  /*efaa0*/  STL.64 [R1+0x6d8], R18 ;  /* 0x0006d81201007387 */ /* 0x0003e80000100a00 */
[----:B------:R-:W4:Y:S04]  /*efab0*/  LDL.LU R58, [R1+0x5360] ;  /* 0x00536000013a7983 */ /* 0x000f280000300800 */
[----:B------:R-:W4:Y:S04]  /*efac0*/  LDL.LU R59, [R1+0x534c] ;  /* 0x00534c00013b7983 */ /* 0x000f280000300800 */
[----:B------:R-:W4:Y:S04]  /*efad0*/  LDL.LU R48, [R1+0x5628] ;  /* 0x0056280001307983 */ /* 0x000f280000300800 */
[----:B------:R-:W4:Y:S04]  /*efae0*/  LDL.LU R49, [R1+0x5624] ;  /* 0x0056240001317983 */ /* 0x000f280000300800 */
[----:B------:R-:W4:Y:S01]  /*efaf0*/  LDL.LU R6, [R1+0x5620] ;  /* 0x0056200001067983 */ /* 0x000f220000300800 */
[----:B--2---:R-:W-:-:S03]  /*efb00*/  LOP3.LUT R27, R7, 0xffff, RZ, 0xc0, !PT ;  /* 0x0000ffff071b7812 */ /* 0x004fc600078ec0ff */
[----:B------:R-:W2:Y:S01]  /*efb10*/  LDL.LU R7, [R1+0x561c] ;  /* 0x00561c0001077983 */ /* 0x000ea20000300800 */
[----:B------:R-:W-:Y:S02]  /*efb20*/  LOP3.LUT R28, R41, 0xffff, RZ, 0xc0, !PT ;  /* 0x0000ffff291c7812 */ /* 0x000fe400078ec0ff */
[----:B------:R-:W-:Y:S01]  /*efb30*/  LOP3.LUT R29, R54, 0xffff, RZ, 0xc0, !PT ;  /* 0x0000ffff361d7812 */ /* 0x000fe200078ec0ff */
[----:B------:R-:W2:Y:S01]  /*efb40*/  LDL.LU R32, [R1+0x880] ;  /* 0x0008800001207983 */ /* 0x000ea20000300800 */
[----:B0-----:R-:W-:-:S03]  /*efb50*/  PRMT R16, R52, 0x4210, R28 ;  /* 0x0000421034107816 */ /* 0x001fc6000000001c */
[----:B------:R-:W2:Y:S01]  /*efb60*/  LDL.LU R33, [R1+0x884] ;  /* 0x0008840001217983 */ /* 0x000ea20000300800 */
[----:B------:R-:W-:-:S03]  /*efb70*/  PRMT R17, R53, 0x4210, R29 ;  /* 0x0000421035117816 */ /* 0x000fc6000000001d */
[----:B------:R-:W2:Y:S01]  /*efb80*/  LDL.LU R52, [R1+0x7e0] ;  /* 0x0007e00001347983 */ /* 0x000ea20000300800 */
[----:B------:R-:W-:-:S03]  /*efb90*/  LOP3.LUT R26, R55, 0xffff, RZ, 0xc0, !PT ;  /* 0x0000ffff371a7812 */ /* 0x000fc600078ec0ff */
[----:B------:R-:W2:Y:S04]  /*efba0*/  LDL.LU R53, [R1+0x7e4] ;  /* 0x0007e40001357983 */ /* 0x000ea80000300800 */
[----:B------:R-:W2:Y:S04]  /*efbb0*/  LDL.LU R54, [R1+0x7e8] ;  /* 0x0007e80001367983 */ /* 0x000ea80000300800 */
[----:B------:R-:W2:Y:S01]  /*efbc0*/  LDL.LU R55, [R1+0x7ec] ;  /* 0x0007ec0001377983 */ /* 0x000ea20000300800 */
[----:B-1----:R-:W-:Y:S02]  /*efbd0*/  PRMT R18, R46, 0x4210, R27 ;  /* 0x000042102e127816 */ /* 0x002fe4000000001b */
[----:B------:R-:W-:Y:S01]  /*efbe0*/  PRMT R19, R47, 0x4210, R26 ;  /* 0x000042102f137816 */ /* 0x000fe2000000001a */
[----:B------:R-:W2:Y:S04]  /*efbf0*/  LDL.LU R46, [R1+0x1d6c] ;  /* 0x001d6c00012e7983 */ /* 0x000ea80000300800 */
[----:B------:R-:W2:Y:S04]  /*efc00*/  LDL.LU R47, [R1+0x1d58] ;  /* 0x001d5800012f7983 */ /* 0x000ea80000300800 */
[----:B------:R-:W-:Y:S01]  /*efc10*/  STSM.16.M88.4 [R3], R36 ;  /* 0x0000002403007844 */ /* 0x000fe20000000200 */
[----:B------:R-:W-:-:S03]  /*efc20*/  NOP ;  /* 0x0000000000007918 */ /* 0x000fc60000000000 */
[----:B------:R-:W0:Y:S01]  /*efc30*/  LDS.128 R36, [R3] ;  /* 0x0000000003247984 */ /* 0x000e220000000c00 */
[----:B------:R-:W-:-:S03]  /*efc40*/  NOP ;  /* 0x0000000000007918 */ /* 0x000fc60000000000 */
[----:B------:R-:W-:Y:S01]  /*efc50*/  STSM.16.M88.4 [R3], R16 ;  /* 0x0000001003007844 */ /* 0x000fe20000000200 */
[----:B------:R-:W-:-:S03]  /*efc60*/  NOP ;  /* 0x0000000000007918 */ /* 0x000fc60000000000 */
[----:B------:R-:W1:Y:S04]  /*efc70*/  LDS.128 R16, [R3] ;  /* 0x0000000003107984 */ /* 0x000e680000000c00 */
[----:B0-----:R-:W-:Y:S04]  /*efc80*/  STL.64 [R1+0x6c0], R36 ;  /* 0x0006c02401007387 */ /* 0x001fe80000100a00 */
[----:B------:R0:W-:Y:S04]  /*efc90*/  STL.64 [R1+0x6c8], R38 ;  /* 0x0006c82601007387 */ /* 0x0001e80000100a00 */
[----:B0-----:R-:W2:Y:S04]  /*efca0*/  LDL.LU R39, [R1+0x1d88] ;  /* 0x001d880001277983 */ /* 0x001ea80000300800 */
[----:B------:R-:W2:Y:S04]  /*efcb0*/  LDL.LU R36, [R1+0x1d7c] ;  /* 0x001d7c0001247983 */ /* 0x000ea80000300800 */
[----:B------:R-:W2:Y:S04]  /*efcc0*/  LDL.LU R37, [R1+0x1d78] ;  /* 0x001d780001257983 */ /* 0x000ea80000300800 */
[----:B------:R-:W2:Y:S04]  /*efcd0*/  LDL.LU R42, [R1+0x1d98] ;  /* 0x001d9800012a7983 */ /* 0x000ea80000300800 */
[----:B------:R-:W2:Y:S01]  /*efce0*/  LDL.LU R43, [R1+0x1d8c] ;  /* 0x001d8c00012b7983 */ /* 0x000ea20000300800 */
[----:B---3--:R-:W-:-:S02]  /*efcf0*/  LOP3.LUT R24, R56, 0xffff, RZ, 0xc0, !PT ;  /* 0x0000ffff38187812 */ /* 0x008fc400078ec0ff */
[----:B----4-:R-:W-:Y:S02]  /*efd00*/  LOP3.LUT R25, R57, 0xffff, RZ, 0xc0, !PT ;  /* 0x0000ffff39197812 */ /* 0x010fe400078ec0ff */
[----:B------:R-:W-:Y:S02]  /*efd10*/  LOP3.LUT R23, R58, 0xffff, RZ, 0xc0, !PT ;  /* 0x0000ffff3a177812 */ /* 0x000fe400078ec0ff */
[----:B------:R-:W-:Y:S02]  /*efd20*/  LOP3.LUT R22, R59, 0xffff, RZ, 0xc0, !PT ;  /* 0x0000ffff3b167812 */ /* 0x000fe400078ec0ff */
[----:B------:R-:W-:Y:S02]  /*efd30*/  PRMT R56, R48, 0x4210, R24 ;  /* 0x0000421030387816 */ /* 0x000fe40000000018 */
[----:B------:R-:W3:Y:S01]  /*efd40*/  LDL.LU R48, [R1+0x1d9c] ;  /* 0x001d9c0001307983 */ /* 0x000ee20000300800 */
[----:B------:R-:W-:-:S03]  /*efd50*/  PRMT R57, R49, 0x4210, R25 ;  /* 0x0000421031397816 */ /* 0x000fc60000000019 */
[----:B------:R-:W4:Y:S01]  /*efd60*/  LDL.LU R49, [R1+0x660] ;  /* 0x0006600001317983 */ /* 0x000f220000300800 */
[----:B------:R-:W-:-:S03]  /*efd70*/  PRMT R58, R6, 0x4210, R23 ;  /* 0x00004210063a7816 */ /* 0x000fc60000000017 */
[----:B-1----:R-:W-:Y:S04]  /*efd80*/  STL.64 [R1+0x6b0], R16 ;  /* 0x0006b01001007387 */ /* 0x002fe80000100a00 */
[----:B------:R0:W-:Y:S04]  /*efd90*/  STL.64 [R1+0x6b8], R18 ;  /* 0x0006b81201007387 */ /* 0x0001e80000100a00 */
[----:B0-----:R-:W4:Y:S04]  /*efda0*/  LDL.LU.64 R18, [R1+0x5778] ;  /* 0x0057780001127983 */ /* 0x001f280000300a00 */
[----:B------:R-:W4:Y:S04]  /*efdb0*/  LDL.LU.64 R16, [R1+0x5770] ;  /* 0x0057700001107983 */ /* 0x000f280000300a00 */
[----:B------:R-:W4:Y:S01]  /*efdc0*/  LDL.LU.64 R40, [R1+0x2048] ;  /* 0x0020480001287983 */ /* 0x000f220000300a00 */
[----:B--2---:R-:W-:Y:S01]  /*efdd0*/  PRMT R59, R7, 0x4210, R22 ;  /* 0x00004210073b7816 */ /* 0x004fe20000000016 */
[----:B------:R-:W-:-:S04]  /*efde0*/  NOP ;  /* 0x0000000000007918 */ /* 0x000fc80000000000 */
[----:B------:R-:W-:Y:S01]  /*efdf0*/  STSM.16.M88.4 [R3], R56 ;  /* 0x0000003803007844 */ /* 0x000fe20000000200 */
[----:B------:R-:W-:-:S03]  /*efe00*/  NOP ;  /* 0x0000000000007918 */ /* 0x000fc60000000000 */
[----:B------:R-:W0:Y:S01]  /*efe10*/  LDS.128 R56, [R3] ;  /* 0x0000000003387984 */ /* 0x000e220000000c00 */
[----:B------:R-:W-:-:S03]  /*efe20*/  NOP ;  /* 0x0000000000007918 */ /* 0x000fc60000000000 */
[----:B------:R-:W-:Y:S01]  /*efe30*/  STSM.16.M88.4 [R3], R52 ;  /* 0x0000003403007844 */ /* 0x000fe20000000200 */
[----:B------:R-:W-:Y:S02]  /*efe40*/  PRMT R34, R46, 0x5210, R5 ;  /* 0x000052102e227816 */ /* 0x000fe40000000005 */
[----:B------:R-:W-:Y:S01]  /*efe50*/  PRMT R35, R47, 0x5210, R4 ;  /* 0x000052102f237816 */ /* 0x000fe20000000004 */
[----:B------:R-:W-:Y:S01]  /*efe60*/  NOP ;  /* 0x0000000000007918 */ /* 0x000fe20000000000 */
[----:B------:R-:W1:Y:S01]  /*efe70*/  LDS.128 R4, [R3] ;  /* 0x0000000003047984 */ /* 0x000e620000000c00 */
[----:B------:R-:W-:-:S03]  /*efe80*/  NOP ;  /* 0x0000000000007918 */ /* 0x000fc60000000000 */
[----:B0-----:R0:W-:Y:S04]  /*efe90*/  STL.64 [R1+0x690], R56 ;  /* 0x0006903801007387 */ /* 0x0011e80000100a00 */
[----:B------:R2:W-:Y:S04]  /*efea0*/  STL.64 [R1+0x698], R58 ;  /* 0x0006983a01007387 */ /* 0x0005e80000100a00 */
[----:B0-----:R-:W4:Y:S04]  /*efeb0*/  LDL.LU.64 R56, [R1+0x5768] ;  /* 0x0057680001387983 */ /* 0x001f280000300a00 */
[----:B--2---:R-:W2:Y:S04]  /*efec0*/  LDL.LU.64 R58, [R1+0x20c0] ;  /* 0x0020c000013a7983 */ /* 0x004ea80000300a00 */
[----:B------:R-:W2:Y:S04]  /*efed0*/  LDL.LU.64 R54, [R1+0x5760] ;  /* 0x0057600001367983 */ /* 0x000ea80000300a00 */
[----:B------:R-:W2:Y:S04]  /*efee0*/  LDL.LU.64 R52, [R1+0x20b8] ;  /* 0x0020b80001347983 */ /* 0x000ea80000300a00 */
[----:B------:R-:W2:Y:S01]  /*efef0*/  LDL.LU.64 R46, [R1+0x20b0] ;  /* 0x0020b000012e7983 */ /* 0x000ea20000300a00 */
[----:B------:R-:W-:-:S03]  /*eff00*/  PRMT R31, R60, 0x5210, R26 ;  /* 0x000052103c1f7816 */ /* 0x000fc6000000001a */
[----:B------:R-:W-:Y:S01]  /*eff10*/  STSM.16.M88.4 [R3], R32 ;  /* 0x0000002003007844 */ /* 0x000fe20000000200 */
[----:B------:R-:W-:-:S03]  /*eff20*/  NOP ;  /* 0x0000000000007918 */ /* 0x000fc60000000000 */
[----:B------:R-:W0:Y:S01]  /*eff30*/  LDS.128 R32, [R3] ;  /* 0x0000000003207984 */ /* 0x000e220000000c00 */
[----:B------:R-:W-:Y:S02]  /*eff40*/  PRMT R28, R39, 0x5210, R28 ;  /* 0x00005210271c7816 */ /* 0x000fe4000000001c */
[----:B------:R-:W-:Y:S02]  /*eff50*/  PRMT R29, R36, 0x5210, R29 ;  /* 0x00005210241d7816 */ /* 0x000fe4000000001d */
[----:B------:R-:W-:Y:S01]  /*eff60*/  PRMT R30, R37, 0x5210, R27 ;  /* 0x00005210251e7816 */ /* 0x000fe2000000001b */
[----:B------:R-:W-:-:S04]  /*eff70*/  NOP ;  /* 0x0000000000007918 */ /* 0x000fc80000000000 */
[----:B------:R-:W-:Y:S01]  /*eff80*/  STSM.16.M88.4 [R3], R28 ;  /* 0x0000001c03007844 */ /* 0x000fe20000000200 */
[----:B------:R-:W-:-:S03]  /*eff90*/  NOP ;  /* 0x0000000000007918 */ /* 0x000fc60000000000 */
[----:B------:R-:W0:Y:S01]  /*effa0*/  LDS.128 R28, [R3] ;  /* 0x00000000031c7984 */ /* 0x000e220000000c00 */
[----:B------:R-:W-:Y:S02]  /*effb0*/  PRMT R24, R42, 0x5210, R24 ;  /* 0x000052102a187816 */ /* 0x000fe40000000018 */
[----:B------:R-:W-:Y:S02]  /*effc0*/  PRMT R25, R43, 0x5210, R25 ;  /* 0x000052102b197816 */ /* 0x000fe40000000019 */
[----:B------:R-:W-:Y:S01]  /*effd0*/  PRMT R27, R2, 0x5210, R22 ;  /* 0x00005210021b7816 */ /* 0x000fe20000000016 */
[----:B-1----:R-:W-:Y:S04]  /*effe0*/  STL.64 [R1+0x680], R4 ;  /* 0x0006800401007387 */ /* 0x002fe80000100a00 */
[----:B------:R1:W-:Y:S04]  /*efff0*/  STL.64 [R1+0x688], R6 ;  /* 0x0006880601007387 */ /* 0x0003e80000100a00 */
[----:B-1----:R-:W2:Y:S04]  /*f0000*/  LDL.LU.64 R6, [R1+0x5758] ;  /* 0x0057580001067983 */ /* 0x002ea80000300a00 */
[----:B------:R-:W2:Y:S04]  /*f0010*/  LDL.LU.64 R4, [R1+0x5750] ;  /* 0x0057500001047983 */ /* 0x000ea80000300a00 */
[----:B------:R-:W2:Y:S04]  /*f0020*/  LDL.LU R60, [R1+0x5748] ;  /* 0x00574800013c7983 */ /* 0x000ea80000300800 */
[----:B0-----:R-:W-:Y:S04]  /*f0030*/  STL.64 [R1+0x670], R32 ;  /* 0x0006702001007387 */ /* 0x001fe80000100a00 */
[----:B------:R-:W-:Y:S04]  /*f0040*/  STL.64 [R1+0x678], R34 ;  /* 0x0006782201007387 */ /* 0x000fe80000100a00 */
[----:B------:R-:W2:Y:S04]  /*f0050*/  LDL.LU R2, [R1+0x5744] ;  /* 0x0057440001027983 */ /* 0x000ea80000300800 */
[----:B------:R-:W-:Y:S04]  /*f0060*/  STL.64 [R1+0x6a0], R28 ;  /* 0x0006a01c01007387 */ /* 0x000fe80000100a00 */
[----:B------:R-:W-:Y:S01]  /*f0070*/  STL.64 [R1+0x6a8], R30 ;  /* 0x0006a81e01007387 */ /* 0x000fe20000100a00 */
[----:B---3--:R-:W-:Y:S01]  /*f0080*/  PRMT R26, R48, 0x5210, R23 ;  /* 0x00005210301a7816 */ /* 0x008fe20000000017 */
[----:B------:R-:W-:Y:S01]  /*f0090*/  NOP ;  /* 0x0000000000007918 */ /* 0x000fe20000000000 */
[----:B----4-:R-:W-:-:S03]  /*f00a0*/  PRMT R22, R49, 0x7770, RZ ;  /* 0x0000777031167816 */ /* 0x010fc600000000ff */
[----:B------:R-:W-:Y:S01]  /*f00b0*/  STSM.16.M88.4 [R3], R24 ;  /* 0x0000001803007844 */ /* 0x000fe20000000200 */
[----:B------:R-:W-:-:S03]  /*f00c0*/  NOP ;  /* 0x0000000000007918 */ /* 0x000fc60000000000 */
[----:B------:R0:W-:Y:S02]  /*f00d0*/  @P0 STG.E.U8 desc[UR4][R40.64], R22 ;  /* 0x0000001628000986 */ /* 0x0001e4000c101104 */
[----:B0-----:R-:W-:-:S05]  /*f00e0*/  PRMT R22, R49, 0x7771, RZ ;  /* 0x0000777131167816 */ /* 0x001fca00000000ff */
[----:B--2---:R0:W-:Y:S02]  /*f00f0*/  @P6 STG.E.U8 desc[UR4][R58.64], R22 ;  /* 0x000000163a006986 */ /* 0x0041e4000c101104 */
[----:B0-----:R-:W-:-:S05]  /*f0100*/  PRMT R22, R49, 0x7772, RZ ;  /* 0x0000777231167816 */ /* 0x001fca00000000ff */
[----:B------:R0:W-:Y:S02]  /*f0110*/  @P5 STG.E.U8 desc[UR4][R52.64], R22 ;  /* 0x0000001634005986 */ /* 0x0001e4000c101104 */
[----:B0-----:R-:W-:Y:S02]  /*f0120*/  PRMT R22, R49, 0x7773, RZ ;  /* 0x0000777331167816 */ /* 0x001fe400000000ff */
[----:B------:R-:W2:Y:S04]  /*f0130*/  LDL.LU.64 R48, [R1+0x20a8] ;  /* 0x0020a80001307983 */ /* 0x000ea80000300a00 */
[----:B------:R0:W-:Y:S04]  /*f0140*/  @P4 STG.E.U8 desc[UR4][R46.64], R22 ;  /* 0x000000162e004986 */ /* 0x0001e8000c101104 */
[----:B------:R-:W3:Y:S04]  /*f0150*/  LDL.LU.64 R38, [R1+0x20a0] ;  /* 0x0020a00001267983 */ /* 0x000ee80000300a00 */
[----:B0-----:R-:W4:Y:S04]  /*f0160*/  LDL.LU.64 R46, [R1+0x2098] ;  /* 0x00209800012e7983 */ /* 0x001f280000300a00 */
[----:B------:R-:W2:Y:S04]  /*f0170*/  LDL.LU R52, [R1+0x650] ;  /* 0x0006500001347983 */ /* 0x000ea80000300800 */
[----:B------:R-:W4:Y:S04]  /*f0180*/  LDL.LU.64 R36, [R1+0x2090] ;  /* 0x0020900001247983 */ /* 0x000f280000300a00 */
[----:B------:R-:W4:Y:S04]  /*f0190*/  LDL.LU.64 R42, [R1+0x2088] ;  /* 0x00208800012a7983 */ /* 0x000f280000300a00 */
[----:B------:R-:W4:Y:S04]  /*f01a0*/  LDL.LU.64 R40, [R1+0x2080] ;  /* 0x0020800001287983 */ /* 0x000f280000300a00 */
[----:B------:R-:W4:Y:S04]  /*f01b0*/  LDL.LU.64 R58, [R1+0x2078] ;  /* 0x00207800013a7983 */ /* 0x000f280000300a00 */
[----:B------:R-:W4:Y:S01]  /*f01c0*/  LDL.LU R53, [R1+0x640] ;  /* 0x0006400001357983 */ /* 0x000f220000300800 */
[----:B------:R-:W-:-:S02]  /*f01d0*/  LOP3.LUT P0, RZ, R60, 0x4000000, RZ, 0xc0, !PT ;  /* 0x040000003cff7812 */ /* 0x000fc4000780c0ff */
[----:B------:R-:W-:Y:S02]  /*f01e0*/  LOP3.LUT R60, R60, 0xfffbffff, RZ, 0xc0, !PT ;  /* 0xfffbffff3c3c7812 */ /* 0x000fe400078ec0ff */
[----:B------:R-:W-:-:S13]  /*f01f0*/  LOP3.LUT P4, RZ, R2, 0x8000, RZ, 0xc0, !PT ;  /* 0x0000800002ff7812 */ /* 0x000fda000788c0ff */
[----:B------:R-:W-:Y:S02]  /*f0200*/  @P4 LOP3.LUT R60, R60, 0x40000, RZ, 0xfc, !PT ;  /* 0x000400003c3c4812 */ /* 0x000fe400078efcff */
[----:B------:R-:W-:Y:S02]  /*f0210*/  LOP3.LUT P4, RZ, R2, 0x400, RZ, 0xc0, !PT ;  /* 0x0000040002ff7812 */ /* 0x000fe4000788c0ff */
[----:B------:R-:W-:-:S11]  /*f0220*/  LOP3.LUT R60, R60, 0xfff7ffff, RZ, 0xc0, !PT ;  /* 0xfff7ffff3c3c7812 */ /* 0x000fd600078ec0ff */
[----:B------:R-:W-:Y:S02]  /*f0230*/  @P4 LOP3.LUT R60, R60, 0x80000, RZ, 0xfc, !PT ;  /* 0x000800003c3c4812 */ /* 0x000fe400078efcff */
[----:B------:R-:W-:Y:S02]  /*f0240*/  LOP3.LUT P4, RZ, R2, 0x200, RZ, 0xc0, !PT ;  /* 0x0000020002ff7812 */ /* 0x000fe4000788c0ff */
[----:B------:R-:W-:-:S11]  /*f0250*/  LOP3.LUT R60, R60, 0xffefffff, RZ, 0xc0, !PT ;  /* 0xffefffff3c3c7812 */ /* 0x000fd600078ec0ff */
[----:B------:R-:W-:Y:S02]  /*f0260*/  @P4 LOP3.LUT R60, R60, 0x100000, RZ, 0xfc, !PT ;  /* 0x001000003c3c4812 */ /* 0x000fe400078efcff */
[----:B------:R-:W-:Y:S02]  /*f0270*/  LOP3.LUT P4, RZ, R2, 0x100, RZ, 0xc0, !PT ;  /* 0x0000010002ff7812 */ /* 0x000fe4000788c0ff */
[----:B--2---:R-:W-:-:S05]  /*f0280*/  PRMT R22, R52, 0x7770, RZ ;  /* 0x0000777034167816 */ /* 0x004fca00000000ff */
[----:B------:R0:W-:Y:S04]  /*f0290*/  @P3 STG.E.U8 desc[UR4][R48.64], R22 ;  /* 0x0000001630003986 */ /* 0x0001e8000c101104 */
[----:B0-----:R-:W2:Y:S01]  /*f02a0*/  LDL.LU.64 R48, [R1+0x2070] ;  /* 0x0020700001307983 */ /* 0x001ea20000300a00 */
[----:B------:R-:W-:-:S03]  /*f02b0*/  PRMT R22, R52, 0x7771, RZ ;  /* 0x0000777134167816 */ /* 0x000fc600000000ff */
[----:B------:R-:W2:Y:S04]  /*f02c0*/  LDL.LU R31, [R1+0x630] ;  /* 0x00063000011f7983 */ /* 0x000ea80000300800 */
[----:B---3--:R0:W-:Y:S02]  /*f02d0*/  @P2 STG.E.U8 desc[UR4][R38.64], R22 ;  /* 0x0000001626002986 */ /* 0x0081e4000c101104 */
[----:B0-----:R-:W-:-:S05]  /*f02e0*/  PRMT R22, R52, 0x7772, RZ ;  /* 0x0000777234167816 */ /* 0x001fca00000000ff */
[----:B----4-:R0:W-:Y:S04]  /*f02f0*/  @P1 STG.E.U8 desc[UR4][R46.64], R22 ;  /* 0x000000162e001986 */ /* 0x0101e8000c101104 */
[----:B0-----:R-:W3:Y:S01]  /*f0300*/  LDL.LU.64 R46, [R1+0x2068] ;  /* 0x00206800012e7983 */ /* 0x001ee20000300a00 */
[----:B------:R-:W-:-:S03]  /*f0310*/  LOP3.LUT R60, R60, 0xffdfffff, RZ, 0xc0, !PT ;  /* 0xffdfffff3c3c7812 */ /* 0x000fc600078ec0ff */
[----:B------:R-:W4:Y:S01]  /*f0320*/  LDL.LU.64 R26, [R1+0x2060] ;  /* 0x00206000011a7983 */ /* 0x000f220000300a00 */
[----:B------:R-:W-:Y:S02]  /*f0330*/  @P4 LOP3.LUT R60, R60, 0x200000, RZ, 0xfc, !PT ;  /* 0x002000003c3c4812 */ /* 0x000fe400078efcff */
[----:B------:R-:W-:Y:S01]  /*f0340*/  LOP3.LUT P4, RZ, R2, 0x80, RZ, 0xc0, !PT ;  /* 0x0000008002ff7812 */ /* 0x000fe2000788c0ff */
[----:B------:R-:W4:Y:S01]  /*f0350*/  LDL.LU.64 R24, [R1+0x2058] ;  /* 0x0020580001187983 */ /* 0x000f220000300a00 */
[----:B------:R-:W-:Y:S02]  /*f0360*/  LOP3.LUT R60, R60, 0xffbfffff, RZ, 0xc0, !PT ;  /* 0xffbfffff3c3c7812 */ /* 0x000fe400078ec0ff */
[----:B------:R-:W-:-:S09]  /*f0370*/  PRMT R22, R52, 0x7773, RZ ;  /* 0x0000777334167816 */ /* 0x000fd200000000ff */
[----:B------:R-:W-:Y:S02]  /*f0380*/  @P4 LOP3.LUT R60, R60, 0x400000, RZ, 0xfc, !PT ;  /* 0x004000003c3c4812 */ /* 0x000fe400078efcff */
[----:B------:R-:W-:Y:S01]  /*f0390*/  LOP3.LUT P4, RZ, R2, 0x40, RZ, 0xc0, !PT ;  /* 0x0000004002ff7812 */ /* 0x000fe2000788c0ff */
[----:B------:R0:W-:Y:S01]  /*f03a0*/  @P0 STG.E.U8 desc[UR4][R36.64], R22 ;  /* 0x0000001624000986 */ /* 0x0001e2000c101104 */
[----:B------:R-:W-:-:S03]  /*f03b0*/  LOP3.LUT R60, R60, 0xff7fffff, RZ, 0xc0, !PT ;  /* 0xff7fffff3c3c7812 */ /* 0x000fc600078ec0ff */
[----:B0-----:R-:W4:Y:S04]  /*f03c0*/  LDL.LU R36, [R1+0x620] ;  /* 0x0006200001247983 */ /* 0x001f280000300800 */
[----:B------:R-:W4:Y:S04]  /*f03d0*/  LDL.LU.64 R28, [R1+0x2050] ;  /* 0x00205000011c7983 */ /* 0x000f280000300a00 */
[----:B------:R-:W-:Y:S02]  /*f03e0*/  @P4 LOP3.LUT R60, R60, 0x800000, RZ, 0xfc, !PT ;  /* 0x008000003c3c4812 */ /* 0x000fe400078efcff */
[----:B------:R-:W-:Y:S01]  /*f03f0*/  LOP3.LUT P4, RZ, R2, 0x20, RZ, 0xc0, !PT ;  /* 0x0000002002ff7812 */ /* 0x000fe2000788c0ff */
[----:B------:R-:W4:Y:S01]  /*f0400*/  LDL.LU.64 R34, [R1+0x20c8] ;  /* 0x0020c80001227983 */ /* 0x000f220000300a00 */
[----:B------:R-:W-:-:S02]  /*f0410*/  LOP3.LUT R60, R60, 0xfeffffff, RZ, 0xc0, !PT ;  /* 0xfeffffff3c3c7812 */ /* 0x000fc400078ec0ff */
[C---:B------:R-:W-:Y:S01]  /*f0420*/  LOP3.LUT P5, RZ, R2.reuse, 0x2, RZ, 0xc0, !PT ;  /* 0x0000000202ff7812 */ /* 0x040fe200078ac0ff */
[----:B------:R-:W4:Y:S01]  /*f0430*/  LDL.LU.64 R32, [R1+0x2148] ;  /* 0x0021480001207983 */ /* 0x000f220000300a00 */
[----:B------:R-:W-:Y:S02]  /*f0440*/  LOP3.LUT P6, RZ, R2, 0x4, RZ, 0xc0, !PT ;  /* 0x0000000402ff7812 */ /* 0x000fe400078cc0ff */
[----:B------:R-:W-:Y:S01]  /*f0450*/  PRMT R22, R53, 0x7770, RZ ;  /* 0x0000777035167816 */ /* 0x000fe200000000ff */
[----:B------:R-:W4:Y:S04]  /*f0460*/  LDL.LU.64 R38, [R1+0x2140] ;  /* 0x0021400001267983 */ /* 0x000f280000300a00 */
[----:B------:R-:W-:Y:S02]  /*f0470*/  @P4 LOP3.LUT R60, R60, 0x1000000, RZ, 0xfc, !PT ;  /* 0x010000003c3c4812 */ /* 0x000fe400078efcff */
[----:B------:R-:W-:-:S02]  /*f0480*/  LOP3.LUT P4, RZ, R2, 0x10, RZ, 0xc0, !PT ;  /* 0x0000001002ff7812 */ /* 0x000fc4000788c0ff */
[----:B------:R-:W-:Y:S01]  /*f0490*/  LOP3.LUT R60, R60, 0xfdffffff, RZ, 0xc0, !PT ;  /* 0xfdffffff3c3c7812 */ /* 0x000fe200078ec0ff */
[----:B------:R0:W-:Y:S10]  /*f04a0*/  @P5 STG.E.U8 desc[UR4][R42.64], R22 ;  /* 0x000000162a005986 */ /* 0x0001f4000c101104 */
[----:B------:R-:W-:-:S02]  /*f04b0*/  @P4 LOP3.LUT R60, R60, 0x2000000, RZ, 0xfc, !PT ;  /* 0x020000003c3c4812 */ /* 0x000fc400078efcff */
[----:B------:R-:W-:Y:S01]  /*f04c0*/  LOP3.LUT P4, RZ, R2, 0x8, RZ, 0xc0, !PT ;  /* 0x0000000802ff7812 */ /* 0x000fe2000788c0ff */
[----:B0-----:R-:W4:Y:S01]  /*f04d0*/  LDL.LU.64 R42, [R1+0x2138] ;  /* 0x00213800012a7983 */ /* 0x001f220000300a00 */
[----:B------:R-:W-:-:S05]  /*f04e0*/  PRMT R22, R53, 0x7771, RZ ;  /* 0x0000777135167816 */ /* 0x000fca00000000ff */
[----:B------:R0:W-:Y:S02]  /*f04f0*/  @P6 STG.E.U8 desc[UR4][R40.64], R22 ;  /* 0x0000001628006986 */ /* 0x0001e4000c101104 */
[----:B0-----:R-:W-:Y:S02]  /*f0500*/  PRMT R22, R53, 0x7772, RZ ;  /* 0x0000777235167816 */ /* 0x001fe400000000ff */
[----:B------:R-:W4:Y:S04]  /*f0510*/  LDL.LU.64 R40, [R1+0x2130] ;  /* 0x0021300001287983 */ /* 0x000f280000300a00 */
[----:B------:R0:W-:Y:S01]  /*f0520*/  @P4 STG.E.U8 desc[UR4][R58.64], R22 ;  /* 0x000000163a004986 */ /* 0x0001e2000c101104 */
[----:B------:R-:W-:-:S03]  /*f0530*/  LOP3.LUT P4, RZ, R60, 0x2000000, RZ, 0xc0, !PT ;  /* 0x020000003cff7812 */ /* 0x000fc6000788c0ff */
[----:B0-----:R-:W4:Y:S01]  /*f0540*/  LDL.LU.64 R58, [R1+0x2128] ;  /* 0x00212800013a7983 */ /* 0x001f220000300a00 */
[----:B------:R-:W-:-:S03]  /*f0550*/  PRMT R22, R53, 0x7773, RZ ;  /* 0x0000777335167816 */ /* 0x000fc600000000ff */
[----:B------:R-:W4:Y:S06]  /*f0560*/  LDL.LU.64 R52, [R1+0x2120] ;  /* 0x0021200001347983 */ /* 0x000f2c0000300a00 */
[----:B--2---:R0:W-:Y:S04]  /*f0570*/  @P4 STG.E.U8 desc[UR4][R48.64], R22 ;  /* 0x0000001630004986 */ /* 0x0041e8000c101104 */
[----:B0-----:R-:W2:Y:S01]  /*f0580*/  LDL.LU.64 R48, [R1+0x2110] ;  /* 0x0021100001307983 */ /* 0x001ea20000300a00 */
[----:B------:R-:W-:-:S02]  /*f0590*/  LOP3.LUT P4, RZ, R60, 0x1000000, RZ, 0xc0, !PT ;  /* 0x010000003cff7812 */ /* 0x000fc4000788c0ff */
[----:B------:R-:W-:Y:S01]  /*f05a0*/  PRMT R22, R31, 0x7770, RZ ;  /* 0x000077701f167816 */ /* 0x000fe200000000ff */
[----:B------:R-:W2:Y:S10]  /*f05b0*/  LDL.LU R37, [R1+0x600] ;  /* 0x0006000001257983 */ /* 0x000eb40000300800 */
[----:B---3--:R0:W-:Y:S01]  /*f05c0*/  @P4 STG.E.U8 desc[UR4][R46.64], R22 ;  /* 0x000000162e004986 */ /* 0x0081e2000c101104 */
[----:B------:R-:W-:-:S03]  /*f05d0*/  LOP3.LUT P4, RZ, R60, 0x800000, RZ, 0xc0, !PT ;  /* 0x008000003cff7812 */ /* 0x000fc6000788c0ff */
[----:B0-----:R-:W3:Y:S01]  /*f05e0*/  LDL.LU.64 R46, [R1+0x2108] ;  /* 0x00210800012e7983 */ /* 0x001ee20000300a00 */
[----:B------:R-:W-:-:S09]  /*f05f0*/  PRMT R22, R31, 0x7771, RZ ;  /* 0x000077711f167816 */ /* 0x000fd200000000ff */
[----:B----4-:R0:W-:Y:S01]  /*f0600*/  @P4 STG.E.U8 desc[UR4][R26.64], R22 ;  /* 0x000000161a004986 */ /* 0x0101e2000c101104 */
[----:B------:R-:W-:Y:S02]  /*f0610*/  LOP3.LUT P4, RZ, R60, 0x400000, RZ, 0xc0, !PT ;  /* 0x004000003cff7812 */ /* 0x000fe4000788c0ff */
[----:B0-----:R-:W-:-:S11]  /*f0620*/  PRMT R22, R31, 0x7772, RZ ;  /* 0x000077721f167816 */ /* 0x001fd600000000ff */
[----:B------:R0:W-:Y:S01]  /*f0630*/  @P4 STG.E.U8 desc[UR4][R24.64], R22 ;  /* 0x0000001618004986 */ /* 0x0001e2000c101104 */
[----:B------:R-:W-:Y:S02]  /*f0640*/  LOP3.LUT P4, RZ, R60, 0x200000, RZ, 0xc0, !PT ;  /* 0x002000003cff7812 */ /* 0x000fe4000788c0ff */
[----:B0-----:R-:W-:-:S11]  /*f0650*/  PRMT R22, R31, 0x7773, RZ ;  /* 0x000077731f167816 */ /* 0x001fd600000000ff */
[----:B------:R0:W-:Y:S01]  /*f0660*/  @P4 STG.E.U8 desc[UR4][R28.64], R22 ;  /* 0x000000161c004986 */ /* 0x0001e2000c101104 */
[----:B------:R-:W-:Y:S02]  /*f0670*/  LOP3.LUT P4, RZ, R60, 0x100000, RZ, 0xc0, !PT ;  /* 0x001000003cff7812 */ /* 0x000fe4000788c0ff */
[----:B0-----:R-:W-:-:S11]  /*f0680*/  PRMT R22, R36, 0x7770, RZ ;  /* 0x0000777024167816 */ /* 0x001fd600000000ff */
[----:B------:R0:W-:Y:S01]  /*f0690*/  @P4 STG.E.U8 desc[UR4][R34.64], R22 ;  /* 0x0000001622004986 */ /* 0x0001e2000c101104 */
[----:B------:R-:W-:Y:S02]  /*f06a0*/  LOP3.LUT P4, RZ, R60, 0x80000, RZ, 0xc0, !PT ;  /* 0x000800003cff7812 */ /* 0x000fe4000788c0ff */
[C---:B------:R-:W-:Y:S02]  /*f06b0*/  LOP3.LUT P0, RZ, R2.reuse, 0x800, RZ, 0xc0, !PT ;  /* 0x0000080002ff7812 */ /* 0x040fe4000780c0ff */
[----:B------:R-:W-:Y:S02]  /*f06c0*/  LOP3.LUT P1, RZ, R2, 0x1000, RZ, 0xc0, !PT ;  /* 0x0000100002ff7812 */ /* 0x000fe4000782c0ff */
[----:B0-----:R-:W-:-:S07]  /*f06d0*/  PRMT R22, R36, 0x7771, RZ ;  /* 0x0000777124167816 */ /* 0x001fce00000000ff */
[----:B------:R0:W-:Y:S01]  /*f06e0*/  @P4 STG.E.U8 desc[UR4][R32.64], R22 ;  /* 0x0000001620004986 */ /* 0x0001e2000c101104 */
[----:B------:R-:W-:Y:S02]  /*f06f0*/  LOP3.LUT P2, RZ, R2, 0x2000, RZ, 0xc0, !PT ;  /* 0x0000200002ff7812 */ /* 0x000fe4000784c0ff */
[----:B0-----:R-:W-:-:S05]  /*f0700*/  PRMT R22, R36, 0x7772, RZ ;  /* 0x0000777224167816 */ /* 0x001fca00000000ff */
        /* <DEDUP_REMOVED lines=9> */
[----:B------:R0:W-:Y:S02]  /*f07a0*/  @P3 STG.E.U8 desc[UR4][R58.64], R22 ;  /* 0x000000163a003986 */ /* 0x0001e4000c101104 */
[----:B0-----:R-:W-:-:S05]  /*f07b0*/  PRMT R22, R0, 0x7772, RZ ;  /* 0x0000777200167816 */ /* 0x001fca00000000ff */
[----:B------:R0:W-:Y:S02]  /*f07c0*/  @P4 STG.E.U8 desc[UR4][R52.64], R22 ;  /* 0x0000001634004986 */ /* 0x0001e4000c101104 */
[----:B0-----:R-:W-:Y:S02]  /*f07d0*/  PRMT R22, R0, 0x7773, RZ ;  /* 0x0000777300167816 */ /* 0x001fe400000000ff */
[----:B------:R-:W4:Y:S04]  /*f07e0*/  LDL.LU R0, [R1+0x5740] ;  /* 0x0057400001007983 */ /* 0x000f280000300800 */
[----:B--2---:R0:W-:Y:S04]  /*f07f0*/  @P5 STG.E.U8 desc[UR4][R48.64], R22 ;  /* 0x0000001630005986 */ /* 0x0041e8000c101104 */
[----:B0-----:R-:W2:Y:S01]  /*f0800*/  LDL.LU.64 R48, [R1+0x2100] ;  /* 0x0021000001307983 */ /* 0x001ea20000300a00 */
[----:B------:R-:W-:-:S02]  /*f0810*/  LOP3.LUT P6, RZ, R2, 0x20000, RZ, 0xc0, !PT ;  /* 0x0002000002ff7812 */ /* 0x000fc400078cc0ff */
[----:B------:R-:W-:-:S11]  /*f0820*/  PRMT R22, R37, 0x7770, RZ ;  /* 0x0000777025167816 */ /* 0x000fd600000000ff */
[----:B---3--:R0:W-:Y:S04]  /*f0830*/  @P6 STG.E.U8 desc[UR4][R46.64], R22 ;  /* 0x000000162e006986 */ /* 0x0081e8000c101104 */
[----:B0-----:R-:W3:Y:S04]  /*f0840*/  LDL.LU.64 R46, [R1+0x20f8] ;  /* 0x0020f800012e7983 */ /* 0x001ee80000300a00 */
[----:B------:R-:W4:Y:S04]  /*f0850*/  LDL.LU.64 R52, [R1+0x20f0] ;  /* 0x0020f00001347983 */ /* 0x000f280000300a00 */
[----:B------:R-:W4:Y:S04]  /*f0860*/  LDL.LU.64 R42, [R1+0x20e8] ;  /* 0x0020e800012a7983 */ /* 0x000f280000300a00 */
[----:B------:R-:W4:Y:S04]  /*f0870*/  LDL.LU.64 R40, [R1+0x20e0] ;  /* 0x0020e00001287983 */ /* 0x000f280000300a00 */
[----:B------:R-:W4:Y:S04]  /*f0880*/  LDL.LU.64 R58, [R1+0x20d8] ;  /* 0x0020d800013a7983 */ /* 0x000f280000300a00 */
[----:B------:R-:W4:Y:S01]  /*f0890*/  LDL.LU R30, [R1+0x5f0] ;  /* 0x0005f000011e7983 */ /* 0x000f220000300800 */
[----:B------:R-:W-:-:S02]  /*f08a0*/  LOP3.LUT P3, RZ, R2, 0x40000, RZ, 0xc0, !PT ;  /* 0x0004000002ff7812 */ /* 0x000fc4000786c0ff */
[----:B------:R-:W-:Y:S02]  /*f08b0*/  PRMT R22, R37, 0x7771, RZ ;  /* 0x0000777125167816 */ /* 0x000fe400000000ff */
[----:B------:R-:W-:Y:S02]  /*f08c0*/  LOP3.LUT P0, RZ, R2, 0x40000000, RZ, 0xc0, !PT ;  /* 0x4000000002ff7812 */ /* 0x000fe4000780c0ff */
[----:B------:R-:W-:-:S11]  /*f08d0*/  LOP3.LUT R60, R60, 0xfffffbff, RZ, 0xc0, !PT ;  /* 0xfffffbff3c3c7812 */ /* 0x000fd600078ec0ff */
[----:B------:R-:W-:Y:S02]  /*f08e0*/  @P0 LOP3.LUT R60, R60, 0x400, RZ, 0xfc, !PT ;  /* 0x000004003c3c0812 */ /* 0x000fe400078efcff */
[----:B------:R-:W-:Y:S02]  /*f08f0*/  LOP3.LUT P0, RZ, R2, 0x20000000, RZ, 0xc0, !PT ;  /* 0x2000000002ff7812 */ /* 0x000fe4000780c0ff */
[----:B------:R-:W-:Y:S02]  /*f0900*/  LOP3.LUT R60, R60, 0xfffff7ff, RZ, 0xc0, !PT ;  /* 0xfffff7ff3c3c7812 */ /* 0x000fe400078ec0ff */
[----:B------:R-:W-:-:S09]  /*f0910*/  LOP3.LUT P4, RZ, R2, 0x80000, RZ, 0xc0, !PT ;  /* 0x0008000002ff7812 */ /* 0x000fd2000788c0ff */
[----:B------:R-:W-:Y:S02]  /*f0920*/  @P0 LOP3.LUT R60, R60, 0x800, RZ, 0xfc, !PT ;  /* 0x000008003c3c0812 */ /* 0x000fe400078efcff */
[----:B------:R-:W-:Y:S02]  /*f0930*/  LOP3.LUT P0, RZ, R2, 0x10000000, RZ, 0xc0, !PT ;  /* 0x1000000002ff7812 */ /* 0x000fe4000780c0ff */
[----:B------:R-:W-:-:S11]  /*f0940*/  LOP3.LUT R60, R60, 0xffffefff, RZ, 0xc0, !PT ;  /* 0xffffefff3c3c7812 */ /* 0x000fd600078ec0ff */
[----:B------:R-:W-:Y:S02]  /*f0950*/  @P0 LOP3.LUT R60, R60, 0x1000, RZ, 0xfc, !PT ;  /* 0x000010003c3c0812 */ /* 0x000fe400078efcff */
[----:B------:R-:W-:Y:S01]  /*f0960*/  LOP3.LUT P0, RZ, R2, 0x8000000, RZ, 0xc0, !PT ;  /* 0x0800000002ff7812 */ /* 0x000fe2000780c0ff */
[----:B--2---:R0:W-:Y:S04]  /*f0970*/  @P3 STG.E.U8 desc[UR4][R48.64], R22 ;  /* 0x0000001630003986 */ /* 0x0041e8000c101104 */
[----:B0-----:R-:W2:Y:S01]  /*f0980*/  LDL.LU.64 R48, [R1+0x20d0] ;  /* 0x0020d00001307983 */ /* 0x001ea20000300a00 */
[----:B------:R-:W-:-:S03]  /*f0990*/  PRMT R22, R37, 0x7772, RZ ;  /* 0x0000777225167816 */ /* 0x000fc600000000ff */
[----:B------:R-:W2:Y:S01]  /*f09a0*/  LDL.LU R31, [R1+0x664] ;  /* 0x00066400011f7983 */ /* 0x000ea20000300800 */
[----:B------:R-:W-:-:S04]  /*f09b0*/  LOP3.LUT R60, R60, 0xffffdfff, RZ, 0xc0, !PT ;  /* 0xffffdfff3c3c7812 */ /* 0x000fc800078ec0ff */
[----:B------:R-:W-:Y:S02]  /*f09c0*/  @P0 LOP3.LUT R60, R60, 0x2000, RZ, 0xfc, !PT ;  /* 0x000020003c3c0812 */ /* 0x000fe400078efcff */
[----:B------:R-:W-:Y:S01]  /*f09d0*/  LOP3.LUT P0, RZ, R2, 0x4000000, RZ, 0xc0, !PT ;  /* 0x0400000002ff7812 */ /* 0x000fe2000780c0ff */
[----:B---3--:R0:W-:Y:S04]  /*f09e0*/  @P4 STG.E.U8 desc[UR4][R46.64], R22 ;  /* 0x000000162e004986 */ /* 0x0081e8000c101104 */
[----:B0-----:R-:W3:Y:S01]  /*f09f0*/  LDL.LU.64 R46, [R1+0x2150] ;  /* 0x00215000012e7983 */ /* 0x001ee20000300a00 */
[----:B------:R-:W-:-:S03]  /*f0a00*/  LOP3.LUT R60, R60, 0xffffbfff, RZ, 0xc0, !PT ;  /* 0xffffbfff3c3c7812 */ /* 0x000fc600078ec0ff */
[----:B------:R-:W3:Y:S04]  /*f0a10*/  LDL.LU.64 R26, [R1+0x21c8] ;  /* 0x0021c800011a7983 */ /* 0x000ee80000300a00 */
[----:B------:R-:W-:Y:S02]  /*f0a20*/  @P0 LOP3.LUT R60, R60, 0x4000, RZ, 0xfc, !PT ;  /* 0x000040003c3c0812 */ /* 0x000fe400078efcff */
[----:B------:R-:W-:Y:S01]  /*f0a30*/  LOP3.LUT P0, RZ, R2, 0x2000000, RZ, 0xc0, !PT ;  /* 0x0200000002ff7812 */ /* 0x000fe2000780c0ff */
[----:B------:R-:W3:Y:S01]  /*f0a40*/  LDL.LU.64 R24, [R1+0x21c0] ;  /* 0x0021c00001187983 */ /* 0x000ee20000300a00 */
[----:B------:R-:W-:Y:S02]  /*f0a50*/  LOP3.LUT R60, R60, 0xffff7fff, RZ, 0xc0, !PT ;  /* 0xffff7fff3c3c7812 */ /* 0x000fe400078ec0ff */
[----:B------:R-:W-:Y:S01]  /*f0a60*/  LOP3.LUT P5, RZ, R2, 0x100000, RZ, 0xc0, !PT ;  /* 0x0010000002ff7812 */ /* 0x000fe200078ac0ff */
[----:B------:R-:W3:Y:S08]  /*f0a70*/  LDL.LU.64 R28, [R1+0x21b8] ;  /* 0x0021b800011c7983 */ /* 0x000ef00000300a00 */
[----:B------:R-:W-:-:S02]  /*f0a80*/  @P0 LOP3.LUT R60, R60, 0x8000, RZ, 0xfc, !PT ;  /* 0x000080003c3c0812 */ /* 0x000fc400078efcff */
[----:B------:R-:W-:Y:S02]  /*f0a90*/  LOP3.LUT P0, RZ, R2, 0x1000000, RZ, 0xc0, !PT ;  /* 0x0100000002ff7812 */ /* 0x000fe4000780c0ff */
[----:B------:R-:W-:Y:S02]  /*f0aa0*/  LOP3.LUT R60, R60, 0xfffeffff, RZ, 0xc0, !PT ;  /* 0xfffeffff3c3c7812 */ /* 0x000fe400078ec0ff */
[----:B------:R-:W-:-:S05]  /*f0ab0*/  PRMT R22, R37, 0x7773, RZ ;  /* 0x0000777325167816 */ /* 0x000fca00000000ff */
[----:B----4-:R0:W-:Y:S04]  /*f0ac0*/  @P5 STG.E.U8 desc[UR4][R52.64], R22 ;  /* 0x0000001634005986 */ /* 0x0101e8000c101104 */
[----:B------:R-:W-:Y:S02]  /*f0ad0*/  @P0 LOP3.LUT R60, R60, 0x10000, RZ, 0xfc, !PT ;  /* 0x000100003c3c0812 */ /* 0x000fe400078efcff */
[C---:B------:R-:W-:Y:S01]  /*f0ae0*/  LOP3.LUT P0, RZ, R2.reuse, 0x800000, RZ, 0xc0, !PT ;  /* 0x0080000002ff7812 */ /* 0x040fe2000780c0ff */
[----:B0-----:R-:W4:Y:S01]  /*f0af0*/  LDL.LU R52, [R1+0x654] ;  /* 0x0006540001347983 */ /* 0x001f220000300800 */
[----:B------:R-:W-:-:S03]  /*f0b00*/  LOP3.LUT P6, RZ, R2, 0x200000, RZ, 0xc0, !PT ;  /* 0x0020000002ff7812 */ /* 0x000fc600078cc0ff */
[----:B------:R-:W4:Y:S01]  /*f0b10*/  LDL.LU.64 R34, [R1+0x21b0] ;  /* 0x0021b00001227983 */ /* 0x000f220000300a00 */
[----:B------:R-:W-:Y:S02]  /*f0b20*/  LOP3.LUT R60, R60, 0xfffdffff, RZ, 0xc0, !PT ;  /* 0xfffdffff3c3c7812 */ /* 0x000fe400078ec0ff */
[----:B------:R-:W-:Y:S01]  /*f0b30*/  PRMT R22, R30, 0x7770, RZ ;  /* 0x000077701e167816 */ /* 0x000fe200000000ff */
[----:B------:R-:W4:Y:S04]  /*f0b40*/  LDL.LU.64 R32, [R1+0x21a8] ;  /* 0x0021a80001207983 */ /* 0x000f280000300a00 */
[----:B------:R-:W-:Y:S02]  /*f0b50*/  @P0 LOP3.LUT R60, R60, 0x20000, RZ, 0xfc, !PT ;  /* 0x000200003c3c0812 */ /* 0x000fe400078efcff */
[----:B------:R-:W-:Y:S01]  /*f0b60*/  LOP3.LUT P0, RZ, R2, 0x400000, RZ, 0xc0, !PT ;  /* 0x0040000002ff7812 */ /* 0x000fe2000780c0ff */
[----:B------:R-:W4:Y:S04]  /*f0b70*/  LDL.LU R53, [R1+0x644] ;  /* 0x0006440001357983 */ /* 0x000f280000300800 */
[----:B------:R0:W-:Y:S04]  /*f0b80*/  @P6 STG.E.U8 desc[UR4][R42.64], R22 ;  /* 0x000000162a006986 */ /* 0x0001e8000c101104 */
[----:B------:R-:W4:Y:S04]  /*f0b90*/  LDL.LU.64 R38, [R1+0x21a0] ;  /* 0x0021a00001267983 */ /* 0x000f280000300a00 */
[----:B------:R-:W4:Y:S01]  /*f0ba0*/  LDL.LU.64 R36, [R1+0x2198] ;  /* 0x0021980001247983 */ /* 0x000f220000300a00 */
[----:B0-----:R-:W-:-:S03]  /*f0bb0*/  PRMT R22, R30, 0x7771, RZ ;  /* 0x000077711e167816 */ /* 0x001fc600000000ff */
[----:B------:R-:W4:Y:S04]  /*f0bc0*/  LDL.LU.64 R42, [R1+0x2190] ;  /* 0x00219000012a7983 */ /* 0x000f280000300a00 */
[----:B------:R0:W-:Y:S01]  /*f0bd0*/  @P0 STG.E.U8 desc[UR4][R40.64], R22 ;  /* 0x0000001628000986 */ /* 0x0001e2000c101104 */
[----:B------:R-:W-:Y:S02]  /*f0be0*/  LOP3.LUT P0, RZ, R60, 0x20000, RZ, 0xc0, !PT ;  /* 0x000200003cff7812 */ /* 0x000fe4000780c0ff */
[----:B0-----:R-:W-:Y:S01]  /*f0bf0*/  PRMT R22, R30, 0x7772, RZ ;  /* 0x000077721e167816 */ /* 0x001fe200000000ff */
[----:B------:R-:W4:Y:S10]  /*f0c00*/  LDL.LU.64 R40, [R1+0x2188] ;  /* 0x0021880001287983 */ /* 0x000f340000300a00 */
[----:B------:R0:W-:Y:S01]  /*f0c10*/  @P0 STG.E.U8 desc[UR4][R58.64], R22 ;  /* 0x000000163a000986 */ /* 0x0001e2000c101104 */
[----:B------:R-:W-:-:S03]  /*f0c20*/  LOP3.LUT P0, RZ, R60, 0x10000, RZ, 0xc0, !PT ;  /* 0x000100003cff7812 */ /* 0x000fc6000780c0ff */
[----:B0-----:R-:W4:Y:S01]  /*f0c30*/  LDL.LU.64 R58, [R1+0x2180] ;  /* 0x00218000013a7983 */ /* 0x001f220000300a00 */
[----:B------:R-:W-:-:S09]  /*f0c40*/  PRMT R22, R30, 0x7773, RZ ;  /* 0x000077731e167816 */ /* 0x000fd200000000ff */
[----:B--2---:R0:W-:Y:S04]  /*f0c50*/  @P0 STG.E.U8 desc[UR4][R48.64], R22 ;  /* 0x0000001630000986 */ /* 0x0041e8000c101104 */
[----:B0-----:R-:W2:Y:S01]  /*f0c60*/  LDL.LU.64 R48, [R1+0x2170] ;  /* 0x0021700001307983 */ /* 0x001ea20000300a00 */
[----:B------:R-:W-:Y:S02]  /*f0c70*/  LOP3.LUT P0, RZ, R60, 0x8000, RZ, 0xc0, !PT ;  /* 0x000080003cff7812 */ /* 0x000fe4000780c0ff */
[----:B------:R-:W-:-:S11]  /*f0c80*/  PRMT R22, R31, 0x7770, RZ ;  /* 0x000077701f167816 */ /* 0x000fd600000000ff */
[----:B---3--:R0:W-:Y:S01]  /*f0c90*/  @P0 STG.E.U8 desc[UR4][R46.64], R22 ;  /* 0x000000162e000986 */ /* 0x0081e2000c101104 */
[C---:B------:R-:W-:Y:S02]  /*f0ca0*/  LOP3.LUT P0, RZ, R60.reuse, 0x4000, RZ, 0xc0, !PT ;  /* 0x000040003cff7812 */ /* 0x040fe4000780c0ff */
[----:B0-----:R-:W-:Y:S01]  /*f0cb0*/  PRMT R22, R31, 0x7771, RZ ;  /* 0x000077711f167816 */ /* 0x001fe200000000ff */
[----:B------:R-:W3:Y:S10]  /*f0cc0*/  LDL.LU.64 R46, [R1+0x5738] ;  /* 0x00573800012e7983 */ /* 0x000ef40000300a00 */
[----:B------:R0:W-:Y:S01]  /*f0cd0*/  @P0 STG.E.U8 desc[UR4][R26.64], R22 ;  /* 0x000000161a000986 */ /* 0x0001e2000c101104 */
[----:B------:R-:W-:-:S02]  /*f0ce0*/  LOP3.LUT P0, RZ, R60, 0x2000, RZ, 0xc0, !PT ;  /* 0x000020003cff7812 */ /* 0x000fc4000780c0ff */
[----:B0-----:R-:W-:-:S11]  /*f0cf0*/  PRMT R22, R31, 0x7772, RZ ;  /* 0x000077721f167816 */ /* 0x001fd600000000ff */
[----:B------:R0:W-:Y:S01]  /*f0d00*/  @P0 STG.E.U8 desc[UR4][R24.64], R22 ;  /* 0x0000001618000986 */ /* 0x0001e2000c101104 */
[----:B------:R-:W-:Y:S02]  /*f0d10*/  LOP3.LUT P0, RZ, R60, 0x1000, RZ, 0xc0, !PT ;  /* 0x000010003cff7812 */ /* 0x000fe4000780c0ff */
[----:B0-----:R-:W-:-:S11]  /*f0d20*/  PRMT R22, R31, 0x7773, RZ ;  /* 0x000077731f167816 */ /* 0x001fd600000000ff */
[----:B------:R4:W-:Y:S01]  /*f0d30*/  @P0 STG.E.U8 desc[UR4][R28.64], R22 ;  /* 0x000000161c000986 */ /* 0x0009e2000c101104 */
[----:B------:R-:W-:Y:S02]  /*f0d40*/  LOP3.LUT P0, RZ, R60, 0x800, RZ, 0xc0, !PT ;  /* 0x000008003cff7812 */ /* 0x000fe4000780c0ff */
[----:B----4-:R-:W-:-:S11]  /*f0d50*/  PRMT R22, R52, 0x7770, RZ ;  /* 0x0000777034167816 */ /* 0x010fd600000000ff */
[----:B------:R0:W-:Y:S01]  /*f0d60*/  @P0 STG.E.U8 desc[UR4][R34.64], R22 ;  /* 0x0000001622000986 */ /* 0x0001e2000c101104 */
[----:B------:R-:W-:Y:S02]  /*f0d70*/  LOP3.LUT P0, RZ, R60, 0x400, RZ, 0xc0, !PT ;  /* 0x000004003cff7812 */ /* 0x000fe4000780c0ff */
[----:B------:R-:W-:Y:S02]  /*f0d80*/  LOP3.LUT P1, RZ, R2, 0x80000000, RZ, 0xc0, !PT ;  /* 0x8000000002ff7812 */ /* 0x000fe4000782c0ff */
        /* <DEDUP_REMOVED lines=17> */
[----:B0-----:R-:W-:-:S05]  /*f0ea0*/  PRMT R22, R53, 0x7773, RZ ;  /* 0x0000777335167816 */ /* 0x001fca00000000ff */
[----:B--2---:R0:W-:Y:S04]  /*f0eb0*/  @P6 STG.E.U8 desc[UR4][R48.64], R22 ;  /* 0x0000001630006986 */ /* 0x0041e8000c101104 */
[----:B0-----:R-:W2:Y:S04]  /*f0ec0*/  LDL.LU.64 R48, [R1+0x2168] ;  /* 0x0021680001307983 */ /* 0x001ea80000300a00 */
[----:B------:R-:W4:Y:S04]  /*f0ed0*/  LDL.LU.64 R38, [R1+0x2160] ;  /* 0x0021600001267983 */ /* 0x000f280000300a00 */
[----:B------:R-:W3:Y:S04]  /*f0ee0*/  LDL.LU.64 R36, [R1+0x2158] ;  /* 0x0021580001247983 */ /* 0x000ee80000300a00 */
[----:B------:R-:W2:Y:S04]  /*f0ef0*/  LDL.LU R43, [R1+0x634] ;  /* 0x00063400012b7983 */ /* 0x000ea80000300800 */
[----:B------:R-:W3:Y:S04]  /*f0f00*/  LDL.LU.64 R40, [R1+0x21d8] ;  /* 0x0021d80001287983 */ /* 0x000ee80000300a00 */
[----:B------:R-:W3:Y:S04]  /*f0f10*/  LDL.LU.64 R58, [R1+0x21d0] ;  /* 0x0021d000013a7983 */ /* 0x000ee80000300a00 */
[----:B------:R-:W3:Y:S04]  /*f0f20*/  LDL.LU.64 R52, [R1+0x2248] ;  /* 0x0022480001347983 */ /* 0x000ee80000300a00 */
[----:B------:R-:W3:Y:S01]  /*f0f30*/  LDL.LU R34, [R1+0x624] ;  /* 0x0006240001227983 */ /* 0x000ee20000300800 */
[----:B------:R-:W-:-:S02]  /*f0f40*/  LOP3.LUT P3, RZ, R0, 0x20, RZ, 0xc0, !PT ;  /* 0x0000002000ff7812 */ /* 0x000fc4000786c0ff */
[----:B------:R-:W-:Y:S02]  /*f0f50*/  LOP3.LUT P0, RZ, R0, 0x20000, RZ, 0xc0, !PT ;  /* 0x0002000000ff7812 */ /* 0x000fe4000780c0ff */
[----:B------:R-:W-:-:S11]  /*f0f60*/  LOP3.LUT R60, R60, 0xfffffffb, RZ, 0xc0, !PT ;  /* 0xfffffffb3c3c7812 */ /* 0x000fd600078ec0ff */
        /* <DEDUP_REMOVED lines=11> */
[----:B------:R-:W-:Y:S02]  /*f1020*/  LOP3.LUT R60, R60, 0xffffffbf, RZ, 0xc0, !PT ;  /* 0xffffffbf3c3c7812 */ /* 0x000fe400078ec0ff */
[----:B--2---:R-:W-:-:S05]  /*f1030*/  PRMT R22, R43, 0x7770, RZ ;  /* 0x000077702b167816 */ /* 0x004fca00000000ff */
[----:B------:R0:W-:Y:S04]  /*f1040*/  @P3 STG.E.U8 desc[UR4][R48.64], R22 ;  /* 0x0000001630003986 */ /* 0x0001e8000c101104 */
[----:B0-----:R-:W2:Y:S04]  /*f1050*/  LDL.LU.64 R48, [R1+0x2240] ;  /* 0x0022400001307983 */ /* 0x001ea80000300a00 */
[----:B------:R-:W2:Y:S04]  /*f1060*/  LDL.LU.64 R26, [R1+0x2238] ;  /* 0x00223800011a7983 */ /* 0x000ea80000300a00 */
[----:B------:R-:W2:Y:S04]  /*f1070*/  LDL.LU R35, [R1+0x614] ;  /* 0x0006140001237983 */ /* 0x000ea80000300800 */
[----:B------:R-:W2:Y:S01]  /*f1080*/  LDL.LU.64 R24, [R1+0x2230] ;  /* 0x0022300001187983 */ /* 0x000ea20000300a00 */
[----:B------:R-:W-:-:S02]  /*f1090*/  @P0 LOP3.LUT R60, R60, 0x40, RZ, 0xfc, !PT ;  /* 0x000000403c3c0812 */ /* 0x000fc400078efcff */
[----:B------:R-:W-:Y:S01]  /*f10a0*/  LOP3.LUT P0, RZ, R0, 0x1000, RZ, 0xc0, !PT ;  /* 0x0000100000ff7812 */ /* 0x000fe2000780c0ff */
[----:B------:R-:W2:Y:S01]  /*f10b0*/  LDL.LU.64 R30, [R1+0x2228] ;  /* 0x00222800011e7983 */ /* 0x000ea20000300a00 */
[----:B------:R-:W-:-:S03]  /*f10c0*/  LOP3.LUT R60, R60, 0xffffff7f, RZ, 0xc0, !PT ;  /* 0xffffff7f3c3c7812 */ /* 0x000fc600078ec0ff */
[----:B------:R-:W2:Y:S01]  /*f10d0*/  LDL.LU.64 R28, [R1+0x2220] ;  /* 0x00222000011c7983 */ /* 0x000ea20000300a00 */
[C---:B------:R-:W-:Y:S02]  /*f10e0*/  LOP3.LUT P4, RZ, R0.reuse, 0x40, RZ, 0xc0, !PT ;  /* 0x0000004000ff7812 */ /* 0x040fe4000788c0ff */
[----:B------:R-:W-:Y:S01]  /*f10f0*/  LOP3.LUT P5, RZ, R0, 0x80, RZ, 0xc0, !PT ;  /* 0x0000008000ff7812 */ /* 0x000fe200078ac0ff */
[----:B------:R-:W2:Y:S04]  /*f1100*/  LDL.LU.64 R32, [R1+0x2218] ;  /* 0x0022180001207983 */ /* 0x000ea80000300a00 */
[----:B------:R-:W-:Y:S02]  /*f1110*/  @P0 LOP3.LUT R60, R60, 0x80, RZ, 0xfc, !PT ;  /* 0x000000803c3c0812 */ /* 0x000fe400078efcff */
[----:B------:R-:W-:-:S02]  /*f1120*/  LOP3.LUT P0, RZ, R0, 0x800, RZ, 0xc0, !PT ;  /* 0x0000080000ff7812 */ /* 0x000fc4000780c0ff */
[----:B------:R-:W-:Y:S02]  /*f1130*/  LOP3.LUT R60, R60, 0xfffffeff, RZ, 0xc0, !PT ;  /* 0xfffffeff3c3c7812 */ /* 0x000fe400078ec0ff */
[----:B------:R-:W-:-:S09]  /*f1140*/  PRMT R22, R43, 0x7771, RZ ;  /* 0x000077712b167816 */ /* 0x000fd200000000ff */
[----:B------:R-:W-:Y:S02]  /*f1150*/  @P0 LOP3.LUT R60, R60, 0x100, RZ, 0xfc, !PT ;  /* 0x000001003c3c0812 */ /* 0x000fe400078efcff */
[C---:B------:R-:W-:Y:S01]  /*f1160*/  LOP3.LUT P0, RZ, R0.reuse, 0x400, RZ, 0xc0, !PT ;  /* 0x0000040000ff7812 */ /* 0x040fe2000780c0ff */
[----:B----4-:R0:W-:Y:S01]  /*f1170*/  @P4 STG.E.U8 desc[UR4][R38.64], R22 ;  /* 0x0000001626004986 */ /* 0x0101e2000c101104 */
[----:B------:R-:W-:Y:S02]  /*f1180*/  LOP3.LUT P6, RZ, R0, 0x100, RZ, 0xc0, !PT ;  /* 0x0000010000ff7812 */ /* 0x000fe400078cc0ff */
[----:B------:R-:W-:Y:S02]  /*f1190*/  LOP3.LUT R60, R60, 0xfffffdff, RZ, 0xc0, !PT ;  /* 0xfffffdff3c3c7812 */ /* 0x000fe400078ec0ff */
[----:B0-----:R-:W-:Y:S01]  /*f11a0*/  PRMT R22, R43, 0x7772, RZ ;  /* 0x000077722b167816 */ /* 0x001fe200000000ff */
[----:B------:R-:W4:Y:S06]  /*f11b0*/  LDL.LU.64 R38, [R1+0x2210] ;  /* 0x0022100001267983 */ /* 0x000f2c0000300a00 */
[----:B------:R-:W-:-:S02]  /*f11c0*/  @P0 LOP3.LUT R60, R60, 0x200, RZ, 0xfc, !PT ;  /* 0x000002003c3c0812 */ /* 0x000fc400078efcff */
[----:B------:R-:W-:Y:S01]  /*f11d0*/  LOP3.LUT P0, RZ, R0, 0x200, RZ, 0xc0, !PT ;  /* 0x0000020000ff7812 */ /* 0x000fe2000780c0ff */
[----:B---3--:R0:W-:Y:S02]  /*f11e0*/  @P5 STG.E.U8 desc[UR4][R36.64], R22 ;  /* 0x0000001624005986 */ /* 0x0081e4000c101104 */
[----:B0-----:R-:W-:Y:S02]  /*f11f0*/  PRMT R22, R43, 0x7773, RZ ;  /* 0x000077732b167816 */ /* 0x001fe400000000ff */
[----:B------:R-:W3:Y:S04]  /*f1200*/  LDL.LU.64 R36, [R1+0x2208] ;  /* 0x0022080001247983 */ /* 0x000ee80000300a00 */
[----:B------:R0:W-:Y:S04]  /*f1210*/  @P6 STG.E.U8 desc[UR4][R40.64], R22 ;  /* 0x0000001628006986 */ /* 0x0001e8000c101104 */
[----:B------:R-:W3:Y:S01]  /*f1220*/  LDL.LU.64 R42, [R1+0x2200] ;  /* 0x00220000012a7983 */ /* 0x000ee20000300a00 */
[----:B0-----:R-:W-:-:S03]  /*f1230*/  PRMT R22, R34, 0x7770, RZ ;  /* 0x0000777022167816 */ /* 0x001fc600000000ff */
[----:B------:R-:W3:Y:S04]  /*f1240*/  LDL.LU.64 R40, [R1+0x21f8] ;  /* 0x0021f80001287983 */ /* 0x000ee80000300a00 */
[----:B------:R0:W-:Y:S01]  /*f1250*/  @P0 STG.E.U8 desc[UR4][R58.64], R22 ;  /* 0x000000163a000986 */ /* 0x0001e2000c101104 */
[----:B------:R-:W-:Y:S02]  /*f1260*/  LOP3.LUT P0, RZ, R60, 0x200, RZ, 0xc0, !PT ;  /* 0x000002003cff7812 */ /* 0x000fe4000780c0ff */
[----:B0-----:R-:W-:Y:S01]  /*f1270*/  PRMT R22, R34, 0x7771, RZ ;  /* 0x0000777122167816 */ /* 0x001fe200000000ff */
[----:B------:R-:W3:Y:S10]  /*f1280*/  LDL.LU.64 R58, [R1+0x21f0] ;  /* 0x0021f000013a7983 */ /* 0x000ef40000300a00 */
[----:B------:R0:W-:Y:S01]  /*f1290*/  @P0 STG.E.U8 desc[UR4][R52.64], R22 ;  /* 0x0000001634000986 */ /* 0x0001e2000c101104 */
[----:B------:R-:W-:-:S03]  /*f12a0*/  LOP3.LUT P0, RZ, R60, 0x100, RZ, 0xc0, !PT ;  /* 0x000001003cff7812 */ /* 0x000fc6000780c0ff */
[----:B0-----:R-:W3:Y:S01]  /*f12b0*/  LDL.LU.64 R52, [R1+0x21e8] ;  /* 0x0021e80001347983 */ /* 0x001ee20000300a00 */
[----:B------:R-:W-:-:S09]  /*f12c0*/  PRMT R22, R34, 0x7772, RZ ;  /* 0x0000777222167816 */ /* 0x000fd200000000ff */
[----:B--2---:R0:W-:Y:S04]  /*f12d0*/  @P0 STG.E.U8 desc[UR4][R48.64], R22 ;  /* 0x0000001630000986 */ /* 0x0041e8000c101104 */
[----:B0-----:R-:W2:Y:S01]  /*f12e0*/  LDL.LU.64 R48, [R1+0x21e0] ;  /* 0x0021e00001307983 */ /* 0x001ea20000300a00 */
[----:B------:R-:W-:Y:S02]  /*f12f0*/  LOP3.LUT P0, RZ, R60, 0x80, RZ, 0xc0, !PT ;  /* 0x000000803cff7812 */ /* 0x000fe4000780c0ff */
[----:B------:R-:W-:-:S11]  /*f1300*/  PRMT R22, R34, 0x7773, RZ ;  /* 0x0000777322167816 */ /* 0x000fd600000000ff */
        /* <DEDUP_REMOVED lines=17> */
[----:B----4-:R0:W-:Y:S01]  /*f1420*/  @P0 STG.E.U8 desc[UR4][R38.64], R22 ;  /* 0x0000001626000986 */ /* 0x0101e2000c101104 */
[----:B------:R-:W-:Y:S02]  /*f1430*/  LOP3.LUT P3, RZ, R0, 0x200000, RZ, 0xc0, !PT ;  /* 0x0020000000ff7812 */ /* 0x000fe4000786c0ff */
[----:B0-----:R-:W-:-:S05]  /*f1440*/  PRMT R22, R47, 0x7771, RZ ;  /* 0x000077712f167816 */ /* 0x001fca00000000ff */
[----:B---3--:R0:W-:Y:S01]  /*f1450*/  @P1 STG.E.U8 desc[UR4][R36.64], R22 ;  /* 0x0000001624001986 */ /* 0x0081e2000c101104 */
[----:B------:R-:W-:Y:S02]  /*f1460*/  LOP3.LUT P4, RZ, R0, 0x400000, RZ, 0xc0, !PT ;  /* 0x0040000000ff7812 */ /* 0x000fe4000788c0ff */
[----:B0-----:R-:W-:-:S05]  /*f1470*/  PRMT R22, R47, 0x7772, RZ ;  /* 0x000077722f167816 */ /* 0x001fca00000000ff */
[----:B------:R0:W-:Y:S01]  /*f1480*/  @P2 STG.E.U8 desc[UR4][R42.64], R22 ;  /* 0x000000162a002986 */ /* 0x0001e2000c101104 */
[C---:B------:R-:W-:Y:S02]  /*f1490*/  LOP3.LUT P5, RZ, R0.reuse, 0x800000, RZ, 0xc0, !PT ;  /* 0x0080000000ff7812 */ /* 0x040fe400078ac0ff */
[----:B0-----:R-:W-:Y:S02]  /*f14a0*/  PRMT R22, R47, 0x7773, RZ ;  /* 0x000077732f167816 */ /* 0x001fe400000000ff */
[----:B------:R-:W-:Y:S01]  /*f14b0*/  LOP3.LUT P6, RZ, R0, 0x1000000, RZ, 0xc0, !PT ;  /* 0x0100000000ff7812 */ /* 0x000fe200078cc0ff */
[----:B------:R-:W3:Y:S04]  /*f14c0*/  LDL.LU R47, [R1+0x5730] ;  /* 0x00573000012f7983 */ /* 0x000ee80000300800 */
[----:B------:R0:W-:Y:S02]  /*f14d0*/  @P3 STG.E.U8 desc[UR4][R40.64], R22 ;  /* 0x0000001628003986 */ /* 0x0001e4000c101104 */
        /* <DEDUP_REMOVED lines=8> */
[----:B------:R-:W4:Y:S04]  /*f1560*/  LDL.LU.64 R36, [R1+0x22c8] ;  /* 0x0022c80001247983 */ /* 0x000f280000300a00 */
[----:B------:R-:W4:Y:S04]  /*f1570*/  LDL.LU.64 R42, [R1+0x22c0] ;  /* 0x0022c000012a7983 */ /* 0x000f280000300a00 */
[----:B------:R-:W4:Y:S04]  /*f1580*/  LDL.LU R58, [R1+0x668] ;  /* 0x00066800013a7983 */ /* 0x000f280000300800 */
[----:B------:R-:W4:Y:S01]  /*f1590*/  LDL.LU.64 R40, [R1+0x22b8] ;  /* 0x0022b80001287983 */ /* 0x000f220000300a00 */
[----:B------:R-:W-:-:S03]  /*f15a0*/  PRMT R22, R46, 0x7773, RZ ;  /* 0x000077732e167816 */ /* 0x000fc600000000ff */
[----:B------:R-:W4:Y:S01]  /*f15b0*/  LDL.LU R34, [R1+0x658] ;  /* 0x0006580001227983 */ /* 0x000f220000300800 */
[----:B------:R-:W-:-:S03]  /*f15c0*/  LOP3.LUT P3, RZ, R0, 0x2000000, RZ, 0xc0, !PT ;  /* 0x0200000000ff7812 */ /* 0x000fc6000786c0ff */
[----:B------:R-:W4:Y:S04]  /*f15d0*/  LDL.LU R46, [R1+0x572c] ;  /* 0x00572c00012e7983 */ /* 0x000f280000300800 */
[----:B------:R-:W4:Y:S01]  /*f15e0*/  LDL.LU.64 R52, [R1+0x22b0] ;  /* 0x0022b00001347983 */ /* 0x000f220000300a00 */
[----:B------:R-:W-:Y:S02]  /*f15f0*/  LOP3.LUT R2, R2, 0xfbffffff, RZ, 0xc0, !PT ;  /* 0xfbffffff02027812 */ /* 0x000fe400078ec0ff */
[C---:B------:R-:W-:Y:S02]  /*f1600*/  LOP3.LUT P4, RZ, R0.reuse, 0x4000000, RZ, 0xc0, !PT ;  /* 0x0400000000ff7812 */ /* 0x040fe4000788c0ff */
[----:B------:R-:W-:Y:S02]  /*f1610*/  LOP3.LUT P5, RZ, R0, 0x8000000, RZ, 0xc0, !PT ;  /* 0x0800000000ff7812 */ /* 0x000fe400078ac0ff */
[----:B------:R-:W-:-:S02]  /*f1620*/  LOP3.LUT R60, R60, 0xfffffffe, RZ, 0xc0, !PT ;  /* 0xfffffffe3c3c7812 */ /* 0x000fc400078ec0ff */
[----:B---3--:R-:W-:Y:S01]  /*f1630*/  LOP3.LUT P0, RZ, R47, 0x20, RZ, 0xc0, !PT ;  /* 0x000000202fff7812 */ /* 0x008fe2000780c0ff */
[----:B--2---:R0:W-:Y:S04]  /*f1640*/  @P3 STG.E.U8 desc[UR4][R48.64], R22 ;  /* 0x0000001630003986 */ /* 0x0041e8000c101104 */
[----:B0-----:R-:W2:Y:S08]  /*f1650*/  LDL.LU.64 R48, [R1+0x22a8] ;  /* 0x0022a80001307983 */ /* 0x001eb00000300a00 */
[----:B------:R-:W-:-:S02]  /*f1660*/  @P0 LOP3.LUT R2, R2, 0x4000000, RZ, 0xfc, !PT ;  /* 0x0400000002020812 */ /* 0x000fc400078efcff */
[----:B------:R-:W-:Y:S02]  /*f1670*/  LOP3.LUT P0, RZ, R47, 0x10, RZ, 0xc0, !PT ;  /* 0x000000102fff7812 */ /* 0x000fe4000780c0ff */
[----:B------:R-:W-:-:S11]  /*f1680*/  LOP3.LUT R2, R2, 0xf7ffffff, RZ, 0xc0, !PT ;  /* 0xf7ffffff02027812 */ /* 0x000fd600078ec0ff */
[----:B------:R-:W-:Y:S02]  /*f1690*/  @P0 LOP3.LUT R2, R2, 0x8000000, RZ, 0xfc, !PT ;  /* 0x0800000002020812 */ /* 0x000fe400078efcff */
[----:B------:R-:W-:Y:S02]  /*f16a0*/  LOP3.LUT P0, RZ, R47, 0x8, RZ, 0xc0, !PT ;  /* 0x000000082fff7812 */ /* 0x000fe4000780c0ff */
[----:B------:R-:W-:Y:S02]  /*f16b0*/  LOP3.LUT R2, R2, 0xefffffff, RZ, 0xc0, !PT ;  /* 0xefffffff02027812 */ /* 0x000fe400078ec0ff */
[----:B----4-:R-:W-:-:S09]  /*f16c0*/  PRMT R22, R58, 0x7770, RZ ;  /* 0x000077703a167816 */ /* 0x010fd200000000ff */
[----:B------:R-:W-:Y:S02]  /*f16d0*/  @P0 LOP3.LUT R2, R2, 0x10000000, RZ, 0xfc, !PT ;  /* 0x1000000002020812 */ /* 0x000fe400078efcff */
[----:B------:R-:W-:Y:S02]  /*f16e0*/  LOP3.LUT P0, RZ, R47, 0x4, RZ, 0xc0, !PT ;  /* 0x000000042fff7812 */ /* 0x000fe4000780c0ff */
[----:B------:R-:W-:Y:S01]  /*f16f0*/  LOP3.LUT R2, R2, 0xdfffffff, RZ, 0xc0, !PT ;  /* 0xdfffffff02027812 */ /* 0x000fe200078ec0ff */
[----:B------:R0:W-:Y:S10]  /*f1700*/  @P4 STG.E.U8 desc[UR4][R38.64], R22 ;  /* 0x0000001626004986 */ /* 0x0001f4000c101104 */
[----:B------:R-:W-:-:S02]  /*f1710*/  @P0 LOP3.LUT R2, R2, 0x20000000, RZ, 0xfc, !PT ;  /* 0x2000000002020812 */ /* 0x000fc400078efcff */
[----:B------:R-:W-:Y:S01]  /*f1720*/  LOP3.LUT P0, RZ, R47, 0x2, RZ, 0xc0, !PT ;  /* 0x000000022fff7812 */ /* 0x000fe2000780c0ff */
[----:B0-----:R-:W3:Y:S01]  /*f1730*/  LDL.LU.64 R22, [R1+0x22a0] ;  /* 0x0022a00001167983 */ /* 0x001ee20000300a00 */
[----:B------:R-:W-:-:S03]  /*f1740*/  LOP3.LUT R2, R2, 0xbfffffff, RZ, 0xc0, !PT ;  /* 0xbfffffff02027812 */ /* 0x000fc600078ec0ff */
[----:B------:R-:W4:Y:S01]  /*f1750*/  LDL.LU.64 R26, [R1+0x2298] ;  /* 0x00229800011a7983 */ /* 0x000f220000300a00 */
[----:B------:R-:W-:-:S03]  /*f1760*/  PRMT R24, R58, 0x7771, RZ ;  /* 0x000077713a187816 */ /* 0x000fc600000000ff */
[----:B------:R-:W4:Y:S04]  /*f1770*/  LDL.LU R35, [R1+0x648] ;  /* 0x0006480001237983 */ /* 0x000f280000300800 */
[----:B------:R-:W-:Y:S02]  /*f1780*/  @P0 LOP3.LUT R2, R2, 0x40000000, RZ, 0xfc, !PT ;  /* 0x4000000002020812 */ /* 0x000fe400078efcff */
[----:B------:R-:W-:Y:S02]  /*f1790*/  LOP3.LUT P0, RZ, R47, 0x1, RZ, 0xc0, !PT ;  /* 0x000000012fff7812 */ /* 0x000fe4000780c0ff */
[----:B------:R-:W-:Y:S01]  /*f17a0*/  LOP3.LUT R2, R2, 0x7fffffff, RZ, 0xc0, !PT ;  /* 0x7fffffff02027812 */ /* 0x000fe200078ec0ff */
[----:B------:R0:W-:Y:S10]  /*f17b0*/  @P5 STG.E.U8 desc[UR4][R36.64], R24 ;  /* 0x0000001824005986 */ /* 0x0001f4000c101104 */
[----:B------:R-:W-:-:S02]  /*f17c0*/  @P0 LOP3.LUT R2, R2, 0x80000000, RZ, 0xfc, !PT ;  /* 0x8000000002020812 */ /* 0x000fc400078efcff */
[C---:B------:R-:W-:Y:S01]  /*f17d0*/  LOP3.LUT P0, RZ, R0.reuse, 0x80000000, RZ, 0xc0, !PT ;  /* 0x8000000000ff7812 */ /* 0x040fe2000780c0ff */
[----:B0-----:R-:W4:Y:S01]  /*f17e0*/  LDL.LU.64 R24, [R1+0x2290] ;  /* 0x0022900001187983 */ /* 0x001f220000300a00 */
[----:B------:R-:W-:-:S03]  /*f17f0*/  LOP3.LUT P6, RZ, R0, 0x10000000, RZ, 0xc0, !PT ;  /* 0x1000000000ff7812 */ /* 0x000fc600078cc0ff */
[----:B------:R-:W4:Y:S08]  /*f1800*/  LDL.LU.64 R30, [R1+0x2288] ;  /* 0x00228800011e7983 */ /* 0x000f300000300a00 */
[----:B------:R-:W-:Y:S02]  /*f1810*/  @P0 LOP3.LUT R60, R60, 0x1, RZ, 0xfc, !PT ;  /* 0x000000013c3c0812 */ /* 0x000fe400078efcff */
[----:B------:R-:W-:-:S02]  /*f1820*/  LOP3.LUT P0, RZ, R0, 0x40000000, RZ, 0xc0, !PT ;  /* 0x4000000000ff7812 */ /* 0x000fc4000780c0ff */
[----:B------:R-:W-:Y:S02]  /*f1830*/  PRMT R28, R58, 0x7772, RZ ;  /* 0x000077723a1c7816 */ /* 0x000fe400000000ff */
[----:B------:R-:W-:-:S03]  /*f1840*/  LOP3.LUT R60, R60, 0xfffffffd, RZ, 0xc0, !PT ;  /* 0xfffffffd3c3c7812 */ /* 0x000fc600078ec0ff */
[----:B------:R0:W-:Y:S06]  /*f1850*/  @P6 STG.E.U8 desc[UR4][R42.64], R28 ;  /* 0x0000001c2a006986 */ /* 0x0001ec000c101104 */
[----:B------:R-:W-:Y:S02]  /*f1860*/  @P0 LOP3.LUT R60, R60, 0x2, RZ, 0xfc, !PT ;  /* 0x000000023c3c0812 */ /* 0x000fe400078efcff */
[----:B------:R-:W-:Y:S01]  /*f1870*/  LOP3.LUT P0, RZ, R0, 0x20000000, RZ, 0xc0, !PT ;  /* 0x2000000000ff7812 */ /* 0x000fe2000780c0ff */
[----:B0-----:R-:W4:Y:S01]  /*f1880*/  LDL.LU.64 R28, [R1+0x2280] ;  /* 0x00228000011c7983 */ /* 0x001f220000300a00 */
[----:B------:R-:W-:-:S03]  /*f1890*/  PRMT R32, R58, 0x7773, RZ ;  /* 0x000077733a207816 */ /* 0x000fc600000000ff */
[----:B------:R-:W4:Y:S08]  /*f18a0*/  LDL.LU R59, [R1+0x638] ;  /* 0x00063800013b7983 */ /* 0x000f300000300800 */
[----:B------:R0:W-:Y:S01]  /*f18b0*/  @P0 STG.E.U8 desc[UR4][R40.64], R32 ;  /* 0x0000002028000986 */ /* 0x0001e2000c101104 */
[----:B------:R-:W-:-:S03]  /*f18c0*/  LOP3.LUT P0, RZ, R60, 0x2, RZ, 0xc0, !PT ;  /* 0x000000023cff7812 */ /* 0x000fc6000780c0ff */
[----:B0-----:R-:W4:Y:S04]  /*f18d0*/  LDL.LU.64 R32, [R1+0x2278] ;  /* 0x0022780001207983 */ /* 0x001f280000300a00 */
[----:B------:R-:W4:Y:S04]  /*f18e0*/  LDL.LU.64 R38, [R1+0x2270] ;  /* 0x0022700001267983 */ /* 0x000f280000300a00 */
[----:B------:R-:W4:Y:S01]  /*f18f0*/  LDL.LU.64 R36, [R1+0x2268] ;  /* 0x0022680001247983 */ /* 0x000f220000300a00 */
[----:B------:R-:W-:-:S03]  /*f1900*/  PRMT R40, R34, 0x7770, RZ ;  /* 0x0000777022287816 */ /* 0x000fc600000000ff */
[----:B------:R-:W4:Y:S04]  /*f1910*/  LDL.LU.64 R42, [R1+0x2260] ;  /* 0x00226000012a7983 */ /* 0x000f280000300a00 */
[----:B------:R0:W-:Y:S01]  /*f1920*/  @P0 STG.E.U8 desc[UR4][R52.64], R40 ;  /* 0x0000002834000986 */ /* 0x0001e2000c101104 */
[----:B------:R-:W-:-:S03]  /*f1930*/  LOP3.LUT P0, RZ, R60, 0x1, RZ, 0xc0, !PT ;  /* 0x000000013cff7812 */ /* 0x000fc6000780c0ff */
[----:B------:R-:W4:Y:S01]  /*f1940*/  LDL.LU R58, [R1+0x628] ;  /* 0x00062800013a7983 */ /* 0x000f220000300800 */
[----:B------:R-:W-:-:S03]  /*f1950*/  PRMT R60, R34, 0x7771, RZ ;  /* 0x00007771223c7816 */ /* 0x000fc600000000ff */
[----:B0-----:R-:W4:Y:S04]  /*f1960*/  LDL.LU.64 R40, [R1+0x22d8] ;  /* 0x0022d80001287983 */ /* 0x001f280000300a00 */
[----:B------:R-:W4:Y:S04]  /*f1970*/  LDL.LU.64 R52, [R1+0x22d0] ;  /* 0x0022d00001347983 */ /* 0x000f280000300a00 */
[----:B--2---:R0:W-:Y:S04]  /*f1980*/  @P0 STG.E.U8 desc[UR4][R48.64], R60 ;  /* 0x0000003c30000986 */ /* 0x0041e8000c101104 */
[----:B0-----:R-:W2:Y:S01]  /*f1990*/  LDL.LU.64 R48, [R1+0x2350] ;  /* 0x0023500001307983 */ /* 0x001ea20000300a00 */
[----:B------:R-:W-:-:S02]  /*f19a0*/  LOP3.LUT P0, RZ, R2, 0x80000000, RZ, 0xc0, !PT ;  /* 0x8000000002ff7812 */ /* 0x000fc4000780c0ff */
[----:B------:R-:W-:-:S11]  /*f19b0*/  PRMT R60, R34, 0x7772, RZ ;  /* 0x00007772223c7816 */ /* 0x000fd600000000ff */
[----:B---3--:R0:W-:Y:S01]  /*f19c0*/  @P0 STG.E.U8 desc[UR4][R22.64], R60 ;  /* 0x0000003c16000986 */ /* 0x0081e2000c101104 */
[----:B------:R-:W-:Y:S02]  /*f19d0*/  LOP3.LUT P0, RZ, R2, 0x40000000, RZ, 0xc0, !PT ;  /* 0x4000000002ff7812 */ /* 0x000fe4000780c0ff */
[----:B0-----:R-:W-:-:S11]  /*f19e0*/  PRMT R60, R34, 0x7773, RZ ;  /* 0x00007773223c7816 */ /* 0x001fd600000000ff */
        /* <DEDUP_REMOVED lines=32> */
[----:B------:R-:W3:Y:S04]  /*f1bf0*/  LDL.LU.64 R38, [R1+0x2340] ;  /* 0x0023400001267983 */ /* 0x000ee80000300a00 */
[----:B------:R-:W4:Y:S04]  /*f1c00*/  LDL.LU.64 R36, [R1+0x2338] ;  /* 0x0023380001247983 */ /* 0x000f280000300a00 */
[----:B------:R-:W4:Y:S04]  /*f1c10*/  LDL.LU.64 R42, [R1+0x2330] ;  /* 0x00233000012a7983 */ /* 0x000f280000300a00 */
[----:B------:R-:W4:Y:S04]  /*f1c20*/  LDL.LU.64 R40, [R1+0x2328] ;  /* 0x0023280001287983 */ /* 0x000f280000300a00 */
[----:B------:R-:W4:Y:S01]  /*f1c30*/  LDL.LU R59, [R1+0x618] ;  /* 0x00061800013b7983 */ /* 0x000f220000300800 */
[----:B------:R-:W-:-:S03]  /*f1c40*/  LOP3.LUT P3, RZ, R47, 0x1000, RZ, 0xc0, !PT ;  /* 0x000010002fff7812 */ /* 0x000fc6000786c0ff */
[----:B------:R-:W4:Y:S01]  /*f1c50*/  LDL.LU.64 R52, [R1+0x2320] ;  /* 0x0023200001347983 */ /* 0x000f220000300a00 */
[----:B------:R-:W-:Y:S02]  /*f1c60*/  PRMT R60, R58, 0x7772, RZ ;  /* 0x000077723a3c7816 */ /* 0x000fe400000000ff */
        /* <DEDUP_REMOVED lines=12> */
[----:B------:R-:W-:Y:S01]  /*f1d30*/  LOP3.LUT P0, RZ, R47, 0x100000, RZ, 0xc0, !PT ;  /* 0x001000002fff7812 */ /* 0x000fe2000780c0ff */
[----:B--2---:R0:W-:Y:S04]  /*f1d40*/  @P3 STG.E.U8 desc[UR4][R48.64], R60 ;  /* 0x0000003c30003986 */ /* 0x0041e8000c101104 */
[----:B0-----:R-:W2:Y:S04]  /*f1d50*/  LDL.LU.64 R48, [R1+0x2318] ;  /* 0x0023180001307983 */ /* 0x001ea80000300a00 */
[----:B------:R-:W2:Y:S04]  /*f1d60*/  LDL.LU.64 R26, [R1+0x2310] ;  /* 0x00231000011a7983 */ /* 0x000ea80000300a00 */
[----:B------:R-:W2:Y:S01]  /*f1d70*/  LDL.LU.64 R24, [R1+0x2308] ;  /* 0x0023080001187983 */ /* 0x000ea20000300a00 */
[----:B------:R-:W-:-:S02]  /*f1d80*/  LOP3.LUT R2, R2, 0xffbfffff, RZ, 0xc0, !PT ;  /* 0xffbfffff02027812 */ /* 0x000fc400078ec0ff */
[C---:B------:R-:W-:Y:S01]  /*f1d90*/  LOP3.LUT P4, RZ, R47.reuse, 0x2000, RZ, 0xc0, !PT ;  /* 0x000020002fff7812 */ /* 0x040fe2000788c0ff */
[----:B------:R-:W2:Y:S01]  /*f1da0*/  LDL.LU.64 R30, [R1+0x2300] ;  /* 0x00230000011e7983 */ /* 0x000ea20000300a00 */
[----:B------:R-:W-:Y:S02]  /*f1db0*/  @P0 LOP3.LUT R2, R2, 0x400000, RZ, 0xfc, !PT ;  /* 0x0040000002020812 */ /* 0x000fe400078efcff */
[C---:B------:R-:W-:Y:S01]  /*f1dc0*/  LOP3.LUT P0, RZ, R47.reuse, 0x80000, RZ, 0xc0, !PT ;  /* 0x000800002fff7812 */ /* 0x040fe2000780c0ff */
[----:B------:R-:W2:Y:S01]  /*f1dd0*/  LDL.LU.64 R28, [R1+0x22f8] ;  /* 0x0022f800011c7983 */ /* 0x000ea20000300a00 */
[----:B------:R-:W-:Y:S02]  /*f1de0*/  LOP3.LUT R2, R2, 0xff7fffff, RZ, 0xc0, !PT ;  /* 0xff7fffff02027812 */ /* 0x000fe400078ec0ff */
[----:B------:R-:W-:Y:S01]  /*f1df0*/  LOP3.LUT P5, RZ, R47, 0x4000, RZ, 0xc0, !PT ;  /* 0x000040002fff7812 */ /* 0x000fe200078ac0ff */
[----:B------:R-:W2:Y:S01]  /*f1e00*/  LDL.LU.64 R34, [R1+0x22f0] ;  /* 0x0022f00001227983 */ /* 0x000ea20000300a00 */
[----:B------:R-:W-:-:S02]  /*f1e10*/  PRMT R60, R58, 0x7773, RZ ;  /* 0x000077733a3c7816 */ /* 0x000fc400000000ff */
[C---:B------:R-:W-:Y:S01]  /*f1e20*/  LOP3.LUT P6, RZ, R47.reuse, 0x8000, RZ, 0xc0, !PT ;  /* 0x000080002fff7812 */ /* 0x040fe200078cc0ff */
[----:B------:R-:W2:Y:S04]  /*f1e30*/  LDL.LU.64 R32, [R1+0x22e8] ;  /* 0x0022e80001207983 */ /* 0x000ea80000300a00 */
[----:B------:R-:W-:Y:S02]  /*f1e40*/  @P0 LOP3.LUT R2, R2, 0x800000, RZ, 0xfc, !PT ;  /* 0x0080000002020812 */ /* 0x000fe400078efcff */
[----:B------:R-:W-:Y:S02]  /*f1e50*/  LOP3.LUT P0, RZ, R47, 0x40000, RZ, 0xc0, !PT ;  /* 0x000400002fff7812 */ /* 0x000fe4000780c0ff */
[----:B------:R-:W-:Y:S01]  /*f1e60*/  LOP3.LUT R2, R2, 0xfeffffff, RZ, 0xc0, !PT ;  /* 0xfeffffff02027812 */ /* 0x000fe200078ec0ff */
[----:B---3--:R0:W-:Y:S10]  /*f1e70*/  @P4 STG.E.U8 desc[UR4][R38.64], R60 ;  /* 0x0000003c26004986 */ /* 0x0081f4000c101104 */
[----:B------:R-:W-:-:S02]  /*f1e80*/  @P0 LOP3.LUT R2, R2, 0x1000000, RZ, 0xfc, !PT ;  /* 0x0100000002020812 */ /* 0x000fc400078efcff */
[----:B------:R-:W-:Y:S01]  /*f1e90*/  LOP3.LUT P0, RZ, R47, 0x20000, RZ, 0xc0, !PT ;  /* 0x000200002fff7812 */ /* 0x000fe2000780c0ff */
[----:B0-----:R-:W3:Y:S01]  /*f1ea0*/  LDL.LU.64 R38, [R1+0x22e0] ;  /* 0x0022e00001267983 */ /* 0x001ee20000300a00 */
[----:B------:R-:W-:Y:S02]  /*f1eb0*/  LOP3.LUT R2, R2, 0xfdffffff, RZ, 0xc0, !PT ;  /* 0xfdffffff02027812 */ /* 0x000fe400078ec0ff */
[----:B----4-:R-:W-:-:S05]  /*f1ec0*/  PRMT R60, R59, 0x7770, RZ ;  /* 0x000077703b3c7816 */ /* 0x010fca00000000ff */
[----:B------:R0:W-:Y:S04]  /*f1ed0*/  @P5 STG.E.U8 desc[UR4][R36.64], R60 ;  /* 0x0000003c24005986 */ /* 0x0001e8000c101104 */
[----:B------:R-:W-:Y:S02]  /*f1ee0*/  @P0 LOP3.LUT R2, R2, 0x2000000, RZ, 0xfc, !PT ;  /* 0x0200000002020812 */ /* 0x000fe400078efcff */
[----:B------:R-:W-:Y:S02]  /*f1ef0*/  LOP3.LUT P0, RZ, R47, 0x10000, RZ, 0xc0, !PT ;  /* 0x000100002fff7812 */ /* 0x000fe4000780c0ff */
[----:B0-----:R-:W-:-:S05]  /*f1f00*/  PRMT R60, R59, 0x7771, RZ ;  /* 0x000077713b3c7816 */ /* 0x001fca00000000ff */
[----:B------:R0:W-:Y:S02]  /*f1f10*/  @P6 STG.E.U8 desc[UR4][R42.64], R60 ;  /* 0x0000003c2a006986 */ /* 0x0001e4000c101104 */
[C---:B0-----:R-:W-:Y:S02]  /*f1f20*/  PRMT R60, R59.reuse, 0x7772, RZ ;  /* 0x000077723b3c7816 */ /* 0x041fe400000000ff */
[----:B------:R-:W4:Y:S04]  /*f1f30*/  LDL.LU.64 R42, [R1+0x2358] ;  /* 0x00235800012a7983 */ /* 0x000f280000300a00 */
[----:B------:R0:W-:Y:S01]  /*f1f40*/  @P0 STG.E.U8 desc[UR4][R40.64], R60 ;  /* 0x0000003c28000986 */ /* 0x0001e2000c101104 */
[C---:B------:R-:W-:Y:S02]  /*f1f50*/  LOP3.LUT P0, RZ, R2.reuse, 0x2000000, RZ, 0xc0, !PT ;  /* 0x0200000002ff7812 */ /* 0x040fe4000780c0ff */
[----:B0-----:R-:W-:Y:S01]  /*f1f60*/  PRMT R60, R59, 0x7773, RZ ;  /* 0x000077733b3c7816 */ /* 0x001fe200000000ff */
[----:B------:R-:W4:Y:S10]  /*f1f70*/  LDL.LU.64 R40, [R1+0x2440] ;  /* 0x0024400001287983 */ /* 0x000f340000300a00 */
[----:B------:R0:W-:Y:S01]  /*f1f80*/  @P0 STG.E.U8 desc[UR4][R52.64], R60 ;  /* 0x0000003c34000986 */ /* 0x0001e2000c101104 */
[----:B------:R-:W-:-:S03]  /*f1f90*/  LOP3.LUT P0, RZ, R2, 0x1000000, RZ, 0xc0, !PT ;  /* 0x0100000002ff7812 */ /* 0x000fc6000780c0ff */
[----:B------:R-:W4:Y:S01]  /*f1fa0*/  LDL.LU.64 R58, [R1+0x2438] ;  /* 0x00243800013a7983 */ /* 0x000f220000300a00 */
[----:B0-----:R-:W-:-:S03]  /*f1fb0*/  PRMT R60, R46, 0x7770, RZ ;  /* 0x000077702e3c7816 */ /* 0x001fc600000000ff */
[----:B------:R-:W4:Y:S04]  /*f1fc0*/  LDL.LU.64 R52, [R1+0x2430] ;  /* 0x0024300001347983 */ /* 0x000f280000300a00 */
[----:B------:R-:W4:Y:S04]  /*f1fd0*/  LDL.LU R37, [R1+0x65c] ;  /* 0x00065c0001257983 */ /* 0x000f280000300800 */
[----:B--2---:R0:W-:Y:S01]  /*f1fe0*/  @P0 STG.E.U8 desc[UR4][R48.64], R60 ;  /* 0x0000003c30000986 */ /* 0x0041e2000c101104 */
[----:B------:R-:W-:Y:S02]  /*f1ff0*/  LOP3.LUT P0, RZ, R2, 0x800000, RZ, 0xc0, !PT ;  /* 0x0080000002ff7812 */ /* 0x000fe4000780c0ff */
[----:B0-----:R-:W-:Y:S01]  /*f2000*/  PRMT R60, R46, 0x7771, RZ ;  /* 0x000077712e3c7816 */ /* 0x001fe200000000ff */
[----:B------:R-:W2:Y:S10]  /*f2010*/  LDL.LU.64 R48, [R1+0x2428] ;  /* 0x0024280001307983 */ /* 0x000eb40000300a00 */
[----:B------:R0:W-:Y:S01]  /*f2020*/  @P0 STG.E.U8 desc[UR4][R26.64], R60 ;  /* 0x0000003c1a000986 */ /* 0x0001e2000c101104 */
[----:B------:R-:W-:-:S02]  /*f2030*/  LOP3.LUT P0, RZ, R2, 0x400000, RZ, 0xc0, !PT ;  /* 0x0040000002ff7812 */ /* 0x000fc4000780c0ff */
[----:B0-----:R-:W-:-:S11]  /*f2040*/  PRMT R60, R46, 0x7772, RZ ;  /* 0x000077722e3c7816 */ /* 0x001fd600000000ff */
[----:B------:R0:W-:Y:S02]  /*f2050*/  @P0 STG.E.U8 desc[UR4][R24.64], R60 ;  /* 0x0000003c18000986 */ /* 0x0001e4000c101104 */
[----:B0-----:R-:W-:Y:S02]  /*f2060*/  PRMT R60, R46, 0x7773, RZ ;  /* 0x000077732e3c7816 */ /* 0x001fe400000000ff */
[----:B------:R-:W4:Y:S01]  /*f2070*/  LDL.LU R46, [R1+0x5728] ;  /* 0x00572800012e7983 */ /* 0x000f220000300800 */
[----:B------:R-:W-:-:S13]  /*f2080*/  LOP3.LUT P0, RZ, R2, 0x200000, RZ, 0xc0, !PT ;  /* 0x0020000002ff7812 */ /* 0x000fda000780c0ff */
        /* <DEDUP_REMOVED lines=13> */
[----:B0-----:R-:W-:Y:S02]  /*f2160*/  PRMT R60, R45, 0x7773, RZ ;  /* 0x000077732d3c7816 */ /* 0x001fe400000000ff */
[C---:B------:R-:W-:Y:S01]  /*f2170*/  LOP3.LUT P4, RZ, R47.reuse, 0x10000000, RZ, 0xc0, !PT ;  /* 0x100000002fff7812 */ /* 0x040fe2000788c0ff */
[----:B------:R-:W2:Y:S04]  /*f2180*/  LDL.LU R45, [R1+0x5724] ;  /* 0x00572400012d7983 */ /* 0x000ea80000300800 */
[----:B---3--:R4:W-:Y:S01]  /*f2190*/  @P1 STG.E.U8 desc[UR4][R38.64], R60 ;  /* 0x0000003c26001986 */ /* 0x0089e2000c101104 */
[----:B------:R-:W-:-:S02]  /*f21a0*/  LOP3.LUT P5, RZ, R47, 0x20000000, RZ, 0xc0, !PT ;  /* 0x200000002fff7812 */ /* 0x000fc400078ac0ff */
[----:B------:R-:W-:Y:S02]  /*f21b0*/  LOP3.LUT P6, RZ, R47, 0x40000000, RZ, 0xc0, !PT ;  /* 0x400000002fff7812 */ /* 0x000fe400078cc0ff */
[----:B----4-:R-:W-:-:S05]  /*f21c0*/  PRMT R60, R46, 0x7770, RZ ;  /* 0x000077702e3c7816 */ /* 0x010fca00000000ff */
[----:B------:R0:W-:Y:S02]  /*f21d0*/  @P2 STG.E.U8 desc[UR4][R42.64], R60 ;  /* 0x0000003c2a002986 */ /* 0x0001e4000c101104 */
[----:B0-----:R-:W-:-:S05]  /*f21e0*/  PRMT R60, R46, 0x7771, RZ ;  /* 0x000077712e3c7816 */ /* 0x001fca00000000ff */
[----:B------:R0:W-:Y:S02]  /*f21f0*/  @P3 STG.E.U8 desc[UR4][R40.64], R60 ;  /* 0x0000003c28003986 */ /* 0x0001e4000c101104 */
[----:B0-----:R-:W-:-:S05]  /*f2200*/  PRMT R60, R46, 0x7772, RZ ;  /* 0x000077722e3c7816 */ /* 0x001fca00000000ff */
[----:B------:R0:W-:Y:S02]  /*f2210*/  @P4 STG.E.U8 desc[UR4][R58.64], R60 ;  /* 0x0000003c3a004986 */ /* 0x0001e4000c101104 */
[----:B0-----:R-:W-:Y:S02]  /*f2220*/  PRMT R60, R46, 0x7773, RZ ;  /* 0x000077732e3c7816 */ /* 0x001fe400000000ff */
[----:B------:R-:W3:Y:S04]  /*f2230*/  LDL.LU R46, [R1+0x5720] ;  /* 0x00572000012e7983 */ /* 0x000ee80000300800 */
[----:B------:R0:W-:Y:S02]  /*f2240*/  @P5 STG.E.U8 desc[UR4][R52.64], R60 ;  /* 0x0000003c34005986 */ /* 0x0001e4000c101104 */
[----:B0-----:R-:W-:-:S05]  /*f2250*/  PRMT R60, R37, 0x7770, RZ ;  /* 0x00007770253c7816 */ /* 0x001fca00000000ff */
[----:B--2---:R0:W-:Y:S04]  /*f2260*/  @P6 STG.E.U8 desc[UR4][R48.64], R60 ;  /* 0x0000003c30006986 */ /* 0x0041e8000c101104 */
[----:B0-----:R-:W2:Y:S04]  /*f2270*/  LDL.LU.64 R48, [R1+0x2420] ;  /* 0x0024200001307983 */ /* 0x001ea80000300a00 */
[----:B------:R-:W4:Y:S04]  /*f2280*/  LDL.LU.64 R38, [R1+0x2418] ;  /* 0x0024180001267983 */ /* 0x000f280000300a00 */
[----:B------:R-:W4:Y:S04]  /*f2290*/  LDL.LU.64 R42, [R1+0x2410] ;  /* 0x00241000012a7983 */ /* 0x000f280000300a00 */
[----:B------:R-:W4:Y:S04]  /*f22a0*/  LDL.LU.64 R40, [R1+0x23f0] ;  /* 0x0023f00001287983 */ /* 0x000f280000300a00 */
[----:B------:R-:W4:Y:S04]  /*f22b0*/  LDL.LU.64 R58, [R1+0x23e0] ;  /* 0x0023e000013a7983 */ /* 0x000f280000300a00 */
[----:B------:R-:W4:Y:S04]  /*f22c0*/  LDL.LU.64 R52, [R1+0x2380] ;  /* 0x0023800001347983 */ /* 0x000f280000300a00 */
[----:B------:R-:W4:Y:S01]  /*f22d0*/  LDL.LU R23, [R1+0x64c] ;  /* 0x00064c0001177983 */ /* 0x000f220000300800 */
[----:B------:R-:W-:-:S02]  /*f22e0*/  LOP3.LUT P3, RZ, R47, 0x80000000, RZ, 0xc0, !PT ;  /* 0x800000002fff7812 */ /* 0x000fc4000786c0ff */
[----:B------:R-:W-:Y:S02]  /*f22f0*/  PRMT R60, R37, 0x7771, RZ ;  /* 0x00007771253c7816 */ /* 0x000fe400000000ff */
[----:B------:R-:W-:-:S09]  /*f2300*/  LOP3.LUT R2, R2, 0xfffffbff, RZ, 0xc0, !PT ;  /* 0xfffffbff02027812 */ /* 0x000fd200078ec0ff */
[----:B--2---:R0:W-:Y:S04]  /*f2310*/  @P3 STG.E.U8 desc[UR4][R48.64], R60 ;  /* 0x0000003c30003986 */ /* 0x0041e8000c101104 */
[----:B0-----:R-:W2:Y:S01]  /*f2320*/  LDL.LU.64 R48, [R1+0x2378] ;  /* 0x0023780001307983 */ /* 0x001ea20000300a00 */
[----:B---3--:R-:W-:-:S03]  /*f2330*/  LOP3.LUT P0, RZ, R46, 0x800, RZ, 0xc0, !PT ;  /* 0x000008002eff7812 */ /* 0x008fc6000780c0ff */
[----:B------:R-:W3:Y:S04]  /*f2340*/  LDL.LU R36, [R1+0x63c] ;  /* 0x00063c0001247983 */ /* 0x000ee80000300800 */
[----:B------:R-:W3:Y:S04]  /*f2350*/  LDL.LU.64 R26, [R1+0x2370] ;  /* 0x00237000011a7983 */ /* 0x000ee80000300a00 */
[----:B------:R-:W3:Y:S02]  /*f2360*/  LDL.LU.64 R24, [R1+0x2368] ;  /* 0x0023680001187983 */ /* 0x000ee40000300a00 */
[----:B------:R-:W-:-:S02]  /*f2370*/  @P0 LOP3.LUT R2, R2, 0x400, RZ, 0xfc, !PT ;  /* 0x0000040002020812 */ /* 0x000fc400078efcff */
[----:B------:R-:W-:Y:S01]  /*f2380*/  LOP3.LUT P0, RZ, R46, 0x400, RZ, 0xc0, !PT ;  /* 0x000004002eff7812 */ /* 0x000fe2000780c0ff */
[----:B------:R-:W3:Y:S01]  /*f2390*/  LDL.LU.64 R30, [R1+0x2360] ;  /* 0x00236000011e7983 */ /* 0x000ee20000300a00 */
[----:B------:R-:W-:Y:S02]  /*f23a0*/  LOP3.LUT R2, R2, 0xfffff7ff, RZ, 0xc0, !PT ;  /* 0xfffff7ff02027812 */ /* 0x000fe400078ec0ff */
[----:B------:R-:W-:Y:S01]  /*f23b0*/  LOP3.LUT P4, RZ, R46, 0x1, RZ, 0xc0, !PT ;  /* 0x000000012eff7812 */ /* 0x000fe2000788c0ff */
[----:B------:R-:W3:Y:S08]  /*f23c0*/  LDL.LU.64 R28, [R1+0x2450] ;  /* 0x00245000011c7983 */ /* 0x000ef00000300a00 */
[----:B------:R-:W-:-:S02]  /*f23d0*/  @P0 LOP3.LUT R2, R2, 0x800, RZ, 0xfc, !PT ;  /* 0x0000080002020812 */ /* 0x000fc400078efcff */
        /* <DEDUP_REMOVED lines=11> */
[----:B------:R-:W-:-:S09]  /*f2490*/  PRMT R60, R37, 0x7772, RZ ;  /* 0x00007772253c7816 */ /* 0x000fd200000000ff */
[----:B------:R-:W-:Y:S02]  /*f24a0*/  @P0 LOP3.LUT R2, R2, 0x8000, RZ, 0xfc, !PT ;  /* 0x0000800002020812 */ /* 0x000fe400078efcff */
[----:B------:R-:W-:Y:S02]  /*f24b0*/  LOP3.LUT P0, RZ, R46, 0x20, RZ, 0xc0, !PT ;  /* 0x000000202eff7812 */ /* 0x000fe4000780c0ff */
[----:B------:R-:W-:Y:S01]  /*f24c0*/  LOP3.LUT R2, R2, 0xfffeffff, RZ, 0xc0, !PT ;  /* 0xfffeffff02027812 */ /* 0x000fe200078ec0ff */
[----:B----4-:R0:W-:Y:S01]  /*f24d0*/  @P4 STG.E.U8 desc[UR4][R38.64], R60 ;  /* 0x0000003c26004986 */ /* 0x0101e2000c101104 */
[----:B------:R-:W-:-:S09]  /*f24e0*/  LOP3.LUT P5, RZ, R46, 0x2, RZ, 0xc0, !PT ;  /* 0x000000022eff7812 */ /* 0x000fd200078ac0ff */
[----:B------:R-:W-:Y:S02]  /*f24f0*/  @P0 LOP3.LUT R2, R2, 0x10000, RZ, 0xfc, !PT ;  /* 0x0001000002020812 */ /* 0x000fe400078efcff */
[C---:B------:R-:W-:Y:S02]  /*f2500*/  LOP3.LUT P0, RZ, R46.reuse, 0x10, RZ, 0xc0, !PT ;  /* 0x000000102eff7812 */ /* 0x040fe4000780c0ff */
[----:B0-----:R-:W-:Y:S02]  /*f2510*/  PRMT R60, R37, 0x7773, RZ ;  /* 0x00007773253c7816 */ /* 0x001fe400000000ff */
[----:B------:R-:W4:Y:S01]  /*f2520*/  LDL.LU R37, [R1+0x62c] ;  /* 0x00062c0001257983 */ /* 0x000f220000300800 */
[----:B------:R-:W-:-:S03]  /*f2530*/  LOP3.LUT P6, RZ, R46, 0x4, RZ, 0xc0, !PT ;  /* 0x000000042eff7812 */ /* 0x000fc600078cc0ff */
[----:B------:R-:W4:Y:S01]  /*f2540*/  LDL.LU.64 R34, [R1+0x2448] ;  /* 0x0024480001227983 */ /* 0x000f220000300a00 */
[----:B------:R-:W-:-:S03]  /*f2550*/  LOP3.LUT R2, R2, 0xfffdffff, RZ, 0xc0, !PT ;  /* 0xfffdffff02027812 */ /* 0x000fc600078ec0ff */
[----:B------:R0:W-:Y:S01]  /*f2560*/  @P5 STG.E.U8 desc[UR4][R42.64], R60 ;  /* 0x0000003c2a005986 */ /* 0x0001e2000c101104 */
[----:B------:R-:W-:Y:S02]  /*f2570*/  @P0 LOP3.LUT R2, R2, 0x20000, RZ, 0xfc, !PT ;  /* 0x0002000002020812 */ /* 0x000fe400078efcff */
[----:B------:R-:W-:Y:S01]  /*f2580*/  LOP3.LUT P0, RZ, R46, 0x8, RZ, 0xc0, !PT ;  /* 0x000000082eff7812 */ /* 0x000fe2000780c0ff */
[----:B------:R-:W4:Y:S04]  /*f2590*/  LDL.LU.64 R32, [R1+0x24c8] ;  /* 0x0024c80001207983 */ /* 0x000f280000300a00 */
[----:B------:R-:W4:Y:S01]  /*f25a0*/  LDL.LU.64 R38, [R1+0x24c0] ;  /* 0x0024c00001267983 */ /* 0x000f220000300a00 */
[----:B0-----:R-:W-:-:S03]  /*f25b0*/  PRMT R60, R23, 0x7770, RZ ;  /* 0x00007770173c7816 */ /* 0x001fc600000000ff */
[----:B------:R-:W4:Y:S04]  /*f25c0*/  LDL.LU.64 R42, [R1+0x24b8] ;  /* 0x0024b800012a7983 */ /* 0x000f280000300a00 */
[----:B------:R0:W-:Y:S02]  /*f25d0*/  @P6 STG.E.U8 desc[UR4][R40.64], R60 ;  /* 0x0000003c28006986 */ /* 0x0001e4000c101104 */
[----:B0-----:R-:W-:Y:S02]  /*f25e0*/  PRMT R60, R23, 0x7771, RZ ;  /* 0x00007771173c7816 */ /* 0x001fe400000000ff */
[----:B------:R-:W4:Y:S04]  /*f25f0*/  LDL.LU.64 R40, [R1+0x24b0] ;  /* 0x0024b00001287983 */ /* 0x000f280000300a00 */
[----:B------:R0:W-:Y:S01]  /*f2600*/  @P0 STG.E.U8 desc[UR4][R58.64], R60 ;  /* 0x0000003c3a000986 */ /* 0x0001e2000c101104 */
[----:B------:R-:W-:-:S02]  /*f2610*/  LOP3.LUT P0, RZ, R2, 0x20000, RZ, 0xc0, !PT ;  /* 0x0002000002ff7812 */ /* 0x000fc4000780c0ff */
        /* <DEDUP_REMOVED lines=9> */
[----:B---3--:R-:W-:-:S11]  /*f26b0*/  PRMT R60, R36, 0x7770, RZ ;  /* 0x00007770243c7816 */ /* 0x008fd600000000ff */
        /* <DEDUP_REMOVED lines=12> */
[C---:B------:R-:W-:Y:S02]  /*f2780*/  LOP3.LUT P2, RZ, R46.reuse, 0x2000, RZ, 0xc0, !PT ;  /* 0x000020002eff7812 */ /* 0x040fe4000784c0ff */
[----:B------:R-:W-:Y:S02]  /*f2790*/  LOP3.LUT P3, RZ, R46, 0x4000, RZ, 0xc0, !PT ;  /* 0x000040002eff7812 */ /* 0x000fe4000786c0ff */
[----:B----4-:R-:W-:-:S05]  /*f27a0*/  PRMT R60, R37, 0x7770, RZ ;  /* 0x00007770253c7816 */ /* 0x010fca00000000ff */
[----:B------:R0:W-:Y:S01]  /*f27b0*/  @P0 STG.E.U8 desc[UR4][R34.64], R60 ;  /* 0x0000003c22000986 */ /* 0x0001e2000c101104 */
[----:B------:R-:W-:Y:S02]  /*f27c0*/  LOP3.LUT P0, RZ, R2, 0x400, RZ, 0xc0, !PT ;  /* 0x0000040002ff7812 */ /* 0x000fe4000780c0ff */
[----:B0-----:R-:W-:-:S11]  /*f27d0*/  PRMT R60, R37, 0x7771, RZ ;  /* 0x00007771253c7816 */ /* 0x001fd600000000ff */
        /* <DEDUP_REMOVED lines=13> */
[----:B------:R0:W-:Y:S02]  /*f28b0*/  @P5 STG.E.U8 desc[UR4][R52.64], R60 ;  /* 0x0000003c34005986 */ /* 0x0001e4000c101104 */
[----:B0-----:R-:W-:Y:S02]  /*f28c0*/  PRMT R60, R45, 0x7773, RZ ;  /* 0x000077732d3c7816 */ /* 0x001fe400000000ff */
[----:B------:R-:W3:Y:S04]  /*f28d0*/  LDL.LU R45, [R1+0x571c] ;  /* 0x00571c00012d7983 */ /* 0x000ee80000300800 */
        /* <DEDUP_REMOVED lines=27> */
[----:B------:R-:W2:Y:S04]  /*f2a90*/  LDL.LU R41, [R1+0x5e0] ;  /* 0x0005e00001297983 */ /* 0x000ea80000300800 */
[----:B------:R-:W2:Y:S04]  /*f2aa0*/  LDL.LU.64 R26, [R1+0x2458] ;  /* 0x00245800011a7983 */ /* 0x000ea80000300a00 */
        /* <DEDUP_REMOVED lines=9> */
[----:B------:R-:W-:Y:S01]  /*f2b40*/  @P0 LOP3.LUT R2, R2, 0x80, RZ, 0xfc, !PT ;  /* 0x0000008002020812 */ /* 0x000fe200078efcff */
[----:B------:R-:W2:Y:S01]  /*f2b50*/  LDL.LU.64 R32, [R1+0x2508] ;  /* 0x0025080001207983 */ /* 0x000ea20000300a00 */
        /* <DEDUP_REMOVED lines=15> */
[----:B------:R0:W-:Y:S02]  /*f2c50*/  @P6 STG.E.U8 desc[UR4][R42.64], R60 ;  /* 0x0000003c2a006986 */ /* 0x0001e4000c101104 */
[----:B0-----:R-:W-:-:S02]  /*f2c60*/  PRMT R60, R23, 0x7770, RZ ;  /* 0x00007770173c7816 */ /* 0x001fc400000000ff */
[----:B------:R-:W3:Y:S04]  /*f2c70*/  LDL.LU.64 R42, [R1+0x24f0] ;  /* 0x0024f000012a7983 */ /* 0x000ee80000300a00 */
[----:B------:R0:W-:Y:S01]  /*f2c80*/  @P0 STG.E.U8 desc[UR4][R58.64], R60 ;  /* 0x0000003c3a000986 */ /* 0x0001e2000c101104 */
[----:B------:R-:W-:-:S03]  /*f2c90*/  LOP3.LUT P0, RZ, R2, 0x200, RZ, 0xc0, !PT ;  /* 0x0000020002ff7812 */ /* 0x000fc6000780c0ff */
[----:B------:R-:W3:Y:S01]  /*f2ca0*/  LDL.LU R40, [R1+0x5c0] ;  /* 0x0005c00001287983 */ /* 0x000ee20000300800 */
[----:B0-----:R-:W-:-:S03]  /*f2cb0*/  PRMT R60, R23, 0x7771, RZ ;  /* 0x00007771173c7816 */ /* 0x001fc600000000ff */
[----:B------:R-:W3:Y:S06]  /*f2cc0*/  LDL.LU.64 R58, [R1+0x24e8] ;  /* 0x0024e800013a7983 */ /* 0x000eec0000300a00 */
        /* <DEDUP_REMOVED lines=28> */
[----:B----4-:R0:W-:Y:S01]  /*f2e90*/  @P1 STG.E.U8 desc[UR4][R38.64], R60 ;  /* 0x0000003c26001986 */ /* 0x0101e2000c101104 */
[----:B------:R-:W-:Y:S02]  /*f2ea0*/  LOP3.LUT P4, RZ, R45, 0x4, RZ, 0xc0, !PT ;  /* 0x000000042dff7812 */ /* 0x000fe4000788c0ff */
[----:B0-----:R-:W-:-:S05]  /*f2eb0*/  PRMT R60, R4, 0x7772, RZ ;  /* 0x00007772043c7816 */ /* 0x001fca00000000ff */
[----:B---3--:R0:W-:Y:S01]  /*f2ec0*/  @P2 STG.E.U8 desc[UR4][R36.64], R60 ;  /* 0x0000003c24002986 */ /* 0x0081e2000c101104 */
        /* <DEDUP_REMOVED lines=16> */
[----:B------:R-:W4:Y:S04]  /*f2fd0*/  LDL.LU.64 R58, [R1+0x2550] ;  /* 0x00255000013a7983 */ /* 0x000f280000300a00 */
[----:B------:R-:W4:Y:S04]  /*f2fe0*/  LDL.LU.64 R52, [R1+0x2548] ;  /* 0x0025480001347983 */ /* 0x000f280000300a00 */
[----:B------:R-:W4:Y:S01]  /*f2ff0*/  LDL.LU R32, [R1+0x5a0] ;  /* 0x0005a00001207983 */ /* 0x000f220000300800 */
[----:B------:R-:W-:-:S02]  /*f3000*/  LOP3.LUT P3, RZ, R45, 0x20, RZ, 0xc0, !PT ;  /* 0x000000202dff7812 */ /* 0x000fc4000786c0ff */
[----:B------:R-:W-:Y:S02]  /*f3010*/  PRMT R60, R40, 0x7773, RZ ;  /* 0x00007773283c7816 */ /* 0x000fe400000000ff */
[C---:B------:R-:W-:Y:S02]  /*f3020*/  LOP3.LUT P0, RZ, R45.reuse, 0x20000, RZ, 0xc0, !PT ;  /* 0x000200002dff7812 */ /* 0x040fe4000780c0ff */
[----:B------:R-:W-:Y:S02]  /*f3030*/  LOP3.LUT R2, R2, 0xfffffffe, RZ, 0xc0, !PT ;  /* 0xfffffffe02027812 */ /* 0x000fe400078ec0ff */
[C---:B------:R-:W-:Y:S02]  /*f3040*/  LOP3.LUT P4, RZ, R45.reuse, 0x40, RZ, 0xc0, !PT ;  /* 0x000000402dff7812 */ /* 0x040fe4000788c0ff */
[----:B------:R-:W-:Y:S02]  /*f3050*/  LOP3.LUT P5, RZ, R45, 0x80, RZ, 0xc0, !PT ;  /* 0x000000802dff7812 */ /* 0x000fe400078ac0ff */
[----:B---3--:R-:W-:Y:S01]  /*f3060*/  LOP3.LUT R4, R4, 0xfbffffff, RZ, 0xc0, !PT ;  /* 0xfbffffff04047812 */ /* 0x008fe200078ec0ff */
[----:B--2---:R0:W-:Y:S04]  /*f3070*/  @P3 STG.E.U8 desc[UR4][R48.64], R60 ;  /* 0x0000003c30003986 */ /* 0x0041e8000c101104 */
[----:B0-----:R-:W2:Y:S01]  /*f3080*/  LDL.LU.64 R48, [R1+0x25c8] ;  /* 0x0025c80001307983 */ /* 0x001ea20000300a00 */
[----:B------:R-:W-:-:S02]  /*f3090*/  @P0 LOP3.LUT R4, R4, 0x4000000, RZ, 0xfc, !PT ;  /* 0x0400000004040812 */ /* 0x000fc400078efcff */
[----:B------:R-:W-:Y:S01]  /*f30a0*/  LOP3.LUT P0, RZ, R45, 0x10000, RZ, 0xc0, !PT ;  /* 0x000100002dff7812 */ /* 0x000fe2000780c0ff */
[----:B------:R-:W3:Y:S01]  /*f30b0*/  LDL.LU.64 R26, [R1+0x25c0] ;  /* 0x0025c000011a7983 */ /* 0x000ee20000300a00 */
[----:B------:R-:W-:-:S03]  /*f30c0*/  LOP3.LUT R4, R4, 0xf7ffffff, RZ, 0xc0, !PT ;  /* 0xf7ffffff04047812 */ /* 0x000fc600078ec0ff */
[----:B------:R-:W3:Y:S04]  /*f30d0*/  LDL.LU.64 R24, [R1+0x25b8] ;  /* 0x0025b80001187983 */ /* 0x000ee80000300a00 */
[----:B------:R-:W3:Y:S04]  /*f30e0*/  LDL.LU.64 R30, [R1+0x25b0] ;  /* 0x0025b000011e7983 */ /* 0x000ee80000300a00 */
[----:B------:R-:W-:Y:S01]  /*f30f0*/  @P0 LOP3.LUT R4, R4, 0x8000000, RZ, 0xfc, !PT ;  /* 0x0800000004040812 */ /* 0x000fe200078efcff */
[----:B------:R-:W3:Y:S01]  /*f3100*/  LDL.LU R33, [R1+0x590] ;  /* 0x0005900001217983 */ /* 0x000ee20000300800 */
[----:B------:R-:W-:-:S02]  /*f3110*/  LOP3.LUT P0, RZ, R45, 0x8000, RZ, 0xc0, !PT ;  /* 0x000080002dff7812 */ /* 0x000fc4000780c0ff */
[----:B------:R-:W-:Y:S01]  /*f3120*/  LOP3.LUT R4, R4, 0xefffffff, RZ, 0xc0, !PT ;  /* 0xefffffff04047812 */ /* 0x000fe200078ec0ff */
[----:B------:R-:W3:Y:S01]  /*f3130*/  LDL.LU.64 R28, [R1+0x25a8] ;  /* 0x0025a800011c7983 */ /* 0x000ee20000300a00 */
[----:B----4-:R-:W-:-:S03]  /*f3140*/  PRMT R60, R41, 0x7770, RZ ;  /* 0x00007770293c7816 */ /* 0x010fc600000000ff */
[----:B------:R-:W4:Y:S06]  /*f3150*/  LDL.LU.64 R34, [R1+0x25a0] ;  /* 0x0025a00001227983 */ /* 0x000f2c0000300a00 */
        /* <DEDUP_REMOVED lines=10> */
[C---:B------:R-:W-:Y:S01]  /*f3200*/  LOP3.LUT P0, RZ, R45.reuse, 0x800, RZ, 0xc0, !PT ;  /* 0x000008002dff7812 */ /* 0x040fe2000780c0ff */
[----:B------:R0:W-:Y:S01]  /*f3210*/  @P4 STG.E.U8 desc[UR4][R38.64], R60 ;  /* 0x0000003c26004986 */ /* 0x0001e2000c101104 */
[----:B------:R-:W-:-:S11]  /*f3220*/  LOP3.LUT P6, RZ, R45, 0x100, RZ, 0xc0, !PT ;  /* 0x000001002dff7812 */ /* 0x000fd600078cc0ff */
[----:B------:R-:W-:Y:S01]  /*f3230*/  @P0 LOP3.LUT R2, R2, 0x1, RZ, 0xfc, !PT ;  /* 0x0000000102020812 */ /* 0x000fe200078efcff */
[----:B0-----:R-:W4:Y:S01]  /*f3240*/  LDL.LU.64 R38, [R1+0x2598] ;  /* 0x0025980001267983 */ /* 0x001f220000300a00 */
[----:B------:R-:W-:Y:S02]  /*f3250*/  LOP3.LUT P0, RZ, R45, 0x400, RZ, 0xc0, !PT ;  /* 0x000004002dff7812 */ /* 0x000fe4000780c0ff */
[----:B------:R-:W-:Y:S02]  /*f3260*/  LOP3.LUT R2, R2, 0xfffffffd, RZ, 0xc0, !PT ;  /* 0xfffffffd02027812 */ /* 0x000fe400078ec0ff */
[----:B------:R-:W-:-:S05]  /*f3270*/  PRMT R60, R41, 0x7771, RZ ;  /* 0x00007771293c7816 */ /* 0x000fca00000000ff */
[----:B------:R0:W-:Y:S04]  /*f3280*/  @P5 STG.E.U8 desc[UR4][R36.64], R60 ;  /* 0x0000003c24005986 */ /* 0x0001e8000c101104 */
[----:B------:R-:W-:Y:S02]  /*f3290*/  @P0 LOP3.LUT R2, R2, 0x2, RZ, 0xfc, !PT ;  /* 0x0000000202020812 */ /* 0x000fe400078efcff */
[----:B------:R-:W-:Y:S02]  /*f32a0*/  LOP3.LUT P0, RZ, R45, 0x200, RZ, 0xc0, !PT ;  /* 0x000002002dff7812 */ /* 0x000fe4000780c0ff */
[C---:B0-----:R-:W-:Y:S01]  /*f32b0*/  PRMT R60, R41.reuse, 0x7772, RZ ;  /* 0x00007772293c7816 */ /* 0x041fe200000000ff */
[----:B------:R-:W4:Y:S04]  /*f32c0*/  LDL.LU.64 R36, [R1+0x2590] ;  /* 0x0025900001247983 */ /* 0x000f280000300a00 */
[----:B------:R0:W-:Y:S02]  /*f32d0*/  @P6 STG.E.U8 desc[UR4][R42.64], R60 ;  /* 0x0000003c2a006986 */ /* 0x0001e4000c101104 */
[----:B0-----:R-:W-:-:S02]  /*f32e0*/  PRMT R60, R41, 0x7773, RZ ;  /* 0x00007773293c7816 */ /* 0x001fc400000000ff */
[----:B------:R-:W4:Y:S04]  /*f32f0*/  LDL.LU.64 R42, [R1+0x2588] ;  /* 0x00258800012a7983 */ /* 0x000f280000300a00 */
[----:B------:R0:W-:Y:S01]  /*f3300*/  @P0 STG.E.U8 desc[UR4][R58.64], R60 ;  /* 0x0000003c3a000986 */ /* 0x0001e2000c101104 */
[----:B------:R-:W-:-:S03]  /*f3310*/  LOP3.LUT P0, RZ, R2, 0x2, RZ, 0xc0, !PT ;  /* 0x0000000202ff7812 */ /* 0x000fc6000780c0ff */
[----:B------:R-:W4:Y:S01]  /*f3320*/  LDL.LU.64 R40, [R1+0x2580] ;  /* 0x0025800001287983 */ /* 0x000f220000300a00 */
[----:B0-----:R-:W-:-:S03]  /*f3330*/  PRMT R60, R32, 0x7770, RZ ;  /* 0x00007770203c7816 */ /* 0x001fc600000000ff */
[----:B------:R-:W4:Y:S06]  /*f3340*/  LDL.LU.64 R58, [R1+0x2578] ;  /* 0x00257800013a7983 */ /* 0x000f2c0000300a00 */
[----:B------:R0:W-:Y:S01]  /*f3350*/  @P0 STG.E.U8 desc[UR4][R52.64], R60 ;  /* 0x0000003c34000986 */ /* 0x0001e2000c101104 */
[----:B------:R-:W-:Y:S02]  /*f3360*/  LOP3.LUT P0, RZ, R2, 0x1, RZ, 0xc0, !PT ;  /* 0x0000000102ff7812 */ /* 0x000fe4000780c0ff */
[----:B------:R-:W-:Y:S01]  /*f3370*/  PRMT R2, R32, 0x7771, RZ ;  /* 0x0000777120027816 */ /* 0x000fe200000000ff */
[----:B0-----:R-:W4:Y:S10]  /*f3380*/  LDL.LU.64 R52, [R1+0x2570] ;  /* 0x0025700001347983 */ /* 0x001f340000300a00 */
[----:B--2---:R0:W-:Y:S04]  /*f3390*/  @P0 STG.E.U8 desc[UR4][R48.64], R2 ;  /* 0x0000000230000986 */ /* 0x0041e8000c101104 */
[----:B0-----:R-:W2:Y:S01]  /*f33a0*/  LDL.LU.64 R48, [R1+0x2568] ;  /* 0x0025680001307983 */ /* 0x001ea20000300a00 */
[----:B------:R-:W-:-:S02]  /*f33b0*/  LOP3.LUT P0, RZ, R4, 0x80000000, RZ, 0xc0, !PT ;  /* 0x8000000004ff7812 */ /* 0x000fc4000780c0ff */
[----:B------:R-:W-:-:S11]  /*f33c0*/  PRMT R2, R32, 0x7772, RZ ;  /* 0x0000777220027816 */ /* 0x000fd600000000ff */
[----:B---3--:R0:W-:Y:S01]  /*f33d0*/  @P0 STG.E.U8 desc[UR4][R26.64], R2 ;  /* 0x000000021a000986 */ /* 0x0081e2000c101104 */
        /* <DEDUP_REMOVED lines=11> */
[----:B----4-:R0:W-:Y:S01]  /*f3490*/  @P0 STG.E.U8 desc[UR4][R34.64], R2 ;  /* 0x0000000222000986 */ /* 0x0101e2000c101104 */
        /* <DEDUP_REMOVED lines=15> */
[----:B0-----:R-:W-:Y:S02]  /*f3590*/  PRMT R2, R5, 0x7773, RZ ;  /* 0x0000777305027816 */ /* 0x001fe400000000ff */
[----:B------:R-:W3:Y:S04]  /*f35a0*/  LDL.LU R5, [R1+0x5714] ;  /* 0x0057140001057983 */ /* 0x000ee80000300800 */
        /* <DEDUP_REMOVED lines=10> */
[----:B------:R-:W4:Y:S01]  /*f3650*/  LDL.LU R41, [R1+0x5e4] ;  /* 0x0005e40001297983 */ /* 0x000f220000300800 */
[----:B------:R-:W-:-:S03]  /*f3660*/  LOP3.LUT P3, RZ, R45, 0x1000000, RZ, 0xc0, !PT ;  /* 0x010000002dff7812 */ /* 0x000fc6000786c0ff */
[----:B------:R-:W4:Y:S01]  /*f3670*/  LDL.LU.64 R52, [R1+0x2638] ;  /* 0x0026380001347983 */ /* 0x000f220000300a00 */
[----:B------:R-:W-:-:S03]  /*f3680*/  PRMT R2, R44, 0x7772, RZ ;  /* 0x000077722c027816 */ /* 0x000fc600000000ff */
[----:B------:R-:W4:Y:S01]  /*f3690*/  LDL.LU R36, [R1+0x5d4] ;  /* 0x0005d40001247983 */ /* 0x000f220000300800 */
[----:B------:R-:W-:Y:S02]  /*f36a0*/  LOP3.LUT R4, R4, 0xfffbffff, RZ, 0xc0, !PT ;  /* 0xfffbffff04047812 */ /* 0x000fe400078ec0ff */
[C---:B------:R-:W-:Y:S02]  /*f36b0*/  LOP3.LUT P4, RZ, R45.reuse, 0x2000000, RZ, 0xc0, !PT ;  /* 0x020000002dff7812 */ /* 0x040fe4000788c0ff */
[C---:B------:R-:W-:Y:S02]  /*f36c0*/  LOP3.LUT P5, RZ, R45.reuse, 0x4000000, RZ, 0xc0, !PT ;  /* 0x040000002dff7812 */ /* 0x040fe400078ac0ff */
[----:B------:R-:W-:Y:S01]  /*f36d0*/  LOP3.LUT P6, RZ, R45, 0x8000000, RZ, 0xc0, !PT ;  /* 0x080000002dff7812 */ /* 0x000fe200078cc0ff */
[----:B--2---:R0:W-:Y:S02]  /*f36e0*/  @P3 STG.E.U8 desc[UR4][R48.64], R2 ;  /* 0x0000000230003986 */ /* 0x0041e4000c101104 */
[----:B0-----:R-:W-:-:S02]  /*f36f0*/  PRMT R2, R44, 0x7773, RZ ;  /* 0x000077732c027816 */ /* 0x001fc400000000ff */
[----:B------:R-:W2:Y:S04]  /*f3700*/  LDL.LU R44, [R1+0x5710] ;  /* 0x00571000012c7983 */ /* 0x000ea80000300800 */
[----:B------:R-:W2:Y:S01]  /*f3710*/  LDL.LU.64 R48, [R1+0x2630] ;  /* 0x0026300001307983 */ /* 0x000ea20000300a00 */
[----:B---3--:R-:W-:-:S03]  /*f3720*/  LOP3.LUT P0, RZ, R5, 0x10, RZ, 0xc0, !PT ;  /* 0x0000001005ff7812 */ /* 0x008fc6000780c0ff */
[----:B------:R-:W3:Y:S04]  /*f3730*/  LDL.LU.64 R22, [R1+0x2628] ;  /* 0x0026280001167983 */ /* 0x000ee80000300a00 */
[----:B------:R-:W3:Y:S04]  /*f3740*/  LDL.LU.64 R26, [R1+0x2620] ;  /* 0x00262000011a7983 */ /* 0x000ee80000300a00 */
[----:B------:R-:W3:Y:S02]  /*f3750*/  LDL.LU.64 R24, [R1+0x2618] ;  /* 0x0026180001187983 */ /* 0x000ee40000300a00 */
        /* <DEDUP_REMOVED lines=11> */
[----:B------:R-:W-:Y:S01]  /*f3810*/  LOP3.LUT R4, R4, 0xffbfffff, RZ, 0xc0, !PT ;  /* 0xffbfffff04047812 */ /* 0x000fe200078ec0ff */
[----:B----4-:R0:W-:Y:S10]  /*f3820*/  @P4 STG.E.U8 desc[UR4][R32.64], R2 ;  /* 0x0000000220004986 */ /* 0x0101f4000c101104 */
[----:B------:R-:W-:-:S02]  /*f3830*/  @P0 LOP3.LUT R4, R4, 0x400000, RZ, 0xfc, !PT ;  /* 0x0040000004040812 */ /* 0x000fc400078efcff */
[----:B------:R-:W-:Y:S02]  /*f3840*/  LOP3.LUT P0, RZ, R45, 0x80000000, RZ, 0xc0, !PT ;  /* 0x800000002dff7812 */ /* 0x000fe4000780c0ff */
[----:B------:R-:W-:Y:S02]  /*f3850*/  LOP3.LUT R4, R4, 0xff7fffff, RZ, 0xc0, !PT ;  /* 0xff7fffff04047812 */ /* 0x000fe400078ec0ff */
[----:B0-----:R-:W-:-:S05]  /*f3860*/  PRMT R2, R41, 0x7770, RZ ;  /* 0x0000777029027816 */ /* 0x001fca00000000ff */
[----:B------:R0:W-:Y:S04]  /*f3870*/  @P5 STG.E.U8 desc[UR4][R58.64], R2 ;  /* 0x000000023a005986 */ /* 0x0001e8000c101104 */
[----:B------:R-:W-:Y:S02]  /*f3880*/  @P0 LOP3.LUT R4, R4, 0x800000, RZ, 0xfc, !PT ;  /* 0x0080000004040812 */ /* 0x000fe400078efcff */
[----:B------:R-:W-:Y:S01]  /*f3890*/  LOP3.LUT P0, RZ, R45, 0x40000000, RZ, 0xc0, !PT ;  /* 0x400000002dff7812 */ /* 0x000fe2000780c0ff */
[----:B0-----:R-:W4:Y:S01]  /*f38a0*/  LDL.LU R58, [R1+0x5c4] ;  /* 0x0005c400013a7983 */ /* 0x001f220000300800 */
[----:B------:R-:W-:-:S03]  /*f38b0*/  LOP3.LUT R4, R4, 0xfeffffff, RZ, 0xc0, !PT ;  /* 0xfeffffff04047812 */ /* 0x000fc600078ec0ff */
[----:B------:R-:W4:Y:S08]  /*f38c0*/  LDL.LU.64 R30, [R1+0x2610] ;  /* 0x00261000011e7983 */ /* 0x000f300000300a00 */
[----:B------:R-:W-:Y:S01]  /*f38d0*/  @P0 LOP3.LUT R4, R4, 0x1000000, RZ, 0xfc, !PT ;  /* 0x0100000004040812 */ /* 0x000fe200078efcff */
[----:B------:R-:W4:Y:S01]  /*f38e0*/  LDL.LU.64 R28, [R1+0x2608] ;  /* 0x00260800011c7983 */ /* 0x000f220000300a00 */
[----:B------:R-:W-:-:S02]  /*f38f0*/  LOP3.LUT P0, RZ, R45, 0x20000000, RZ, 0xc0, !PT ;  /* 0x200000002dff7812 */ /* 0x000fc4000780c0ff */
[----:B------:R-:W-:Y:S01]  /*f3900*/  LOP3.LUT R4, R4, 0xfdffffff, RZ, 0xc0, !PT ;  /* 0xfdffffff04047812 */ /* 0x000fe200078ec0ff */
[----:B------:R-:W4:Y:S01]  /*f3910*/  LDL.LU R59, [R1+0x5b4] ;  /* 0x0005b400013b7983 */ /* 0x000f220000300800 */
[----:B------:R-:W-:-:S03]  /*f3920*/  PRMT R2, R41, 0x7771, RZ ;  /* 0x0000777129027816 */ /* 0x000fc600000000ff */
[----:B------:R-:W4:Y:S06]  /*f3930*/  LDL.LU.64 R34, [R1+0x2600] ;  /* 0x0026000001227983 */ /* 0x000f2c0000300a00 */
[----:B------:R-:W-:Y:S01]  /*f3940*/  @P0 LOP3.LUT R4, R4, 0x2000000, RZ, 0xfc, !PT ;  /* 0x0200000004040812 */ /* 0x000fe200078efcff */
[----:B------:R0:W-:Y:S01]  /*f3950*/  @P6 STG.E.U8 desc[UR4][R38.64], R2 ;  /* 0x0000000226006986 */ /* 0x0001e2000c101104 */
[----:B------:R-:W-:-:S03]  /*f3960*/  LOP3.LUT P0, RZ, R45, 0x10000000, RZ, 0xc0, !PT ;  /* 0x100000002dff7812 */ /* 0x000fc6000780c0ff */
[----:B------:R-:W4:Y:S01]  /*f3970*/  LDL.LU.64 R32, [R1+0x25f8] ;  /* 0x0025f80001207983 */ /* 0x000f220000300a00 */
[----:B0-----:R-:W-:-:S03]  /*f3980*/  PRMT R2, R41, 0x7772, RZ ;  /* 0x0000777229027816 */ /* 0x001fc600000000ff */
[----:B------:R-:W4:Y:S06]  /*f3990*/  LDL.LU.64 R38, [R1+0x25f0] ;  /* 0x0025f00001267983 */ /* 0x000f2c0000300a00 */
[----:B------:R0:W-:Y:S01]  /*f39a0*/  @P0 STG.E.U8 desc[UR4][R42.64], R2 ;  /* 0x000000022a000986 */ /* 0x0001e2000c101104 */
[C---:B------:R-:W-:Y:S02]  /*f39b0*/  LOP3.LUT P0, RZ, R4.reuse, 0x2000000, RZ, 0xc0, !PT ;  /* 0x0200000004ff7812 */ /* 0x040fe4000780c0ff */
[----:B0-----:R-:W-:Y:S01]  /*f39c0*/  PRMT R2, R41, 0x7773, RZ ;  /* 0x0000777329027816 */ /* 0x001fe200000000ff */
[----:B------:R-:W4:Y:S10]  /*f39d0*/  LDL.LU.64 R42, [R1+0x25e8] ;  /* 0x0025e800012a7983 */ /* 0x000f340000300a00 */
[----:B------:R0:W-:Y:S01]  /*f39e0*/  @P0 STG.E.U8 desc[UR4][R52.64], R2 ;  /* 0x0000000234000986 */ /* 0x0001e2000c101104 */
[----:B------:R-:W-:-:S03]  /*f39f0*/  LOP3.LUT P0, RZ, R4, 0x1000000, RZ, 0xc0, !PT ;  /* 0x0100000004ff7812 */ /* 0x000fc6000780c0ff */
[----:B------:R-:W4:Y:S04]  /*f3a00*/  LDL.LU.64 R40, [R1+0x25e0] ;  /* 0x0025e00001287983 */ /* 0x000f280000300a00 */
[----:B0-----:R-:W4:Y:S01]  /*f3a10*/  LDL.LU.64 R52, [R1+0x25d8] ;  /* 0x0025d80001347983 */ /* 0x001f220000300a00 */
[----:B------:R-:W-:-:S03]  /*f3a20*/  PRMT R2, R36, 0x7770, RZ ;  /* 0x0000777024027816 */ /* 0x000fc600000000ff */
[----:B------:R-:W4:Y:S04]  /*f3a30*/  LDL.LU R37, [R1+0x5a4] ;  /* 0x0005a40001257983 */ /* 0x000f280000300800 */
[----:B--2---:R0:W-:Y:S04]  /*f3a40*/  @P0 STG.E.U8 desc[UR4][R48.64], R2 ;  /* 0x0000000230000986 */ /* 0x0041e8000c101104 */
[----:B0-----:R-:W2:Y:S01]  /*f3a50*/  LDL.LU.64 R48, [R1+0x2650] ;  /* 0x0026500001307983 */ /* 0x001ea20000300a00 */
[----:B------:R-:W-:Y:S02]  /*f3a60*/  LOP3.LUT P0, RZ, R4, 0x800000, RZ, 0xc0, !PT ;  /* 0x0080000004ff7812 */ /* 0x000fe4000780c0ff */
        /* <DEDUP_REMOVED lines=11> */
[----:B----4-:R-:W-:-:S07]  /*f3b20*/  PRMT R2, R58, 0x7770, RZ ;  /* 0x000077703a027816 */ /* 0x010fce00000000ff */
        /* <DEDUP_REMOVED lines=48> */
[----:B------:R-:W2:Y:S04]  /*f3e30*/  LDL.LU.64 R30, [R1+0x2688] ;  /* 0x00268800011e7983 */ /* 0x000ea80000300a00 */
[----:B------:R-:W2:Y:S01]  /*f3e40*/  LDL.LU.64 R28, [R1+0x2680] ;  /* 0x00268000011c7983 */ /* 0x000ea20000300a00 */
[----:B------:R-:W-:-:S02]  /*f3e50*/  LOP3.LUT R4, R4, 0xffffbfff, RZ, 0xc0, !PT ;  /* 0xffffbfff04047812 */ /* 0x000fc400078ec0ff */
[C---:B------:R-:W-:Y:S01]  /*f3e60*/  LOP3.LUT P4, RZ, R5.reuse, 0x1000, RZ, 0xc0, !PT ;  /* 0x0000100005ff7812 */ /* 0x040fe2000788c0ff */
[----:B------:R-:W2:Y:S01]  /*f3e70*/  LDL.LU.64 R34, [R1+0x2678] ;  /* 0x0026780001227983 */ /* 0x000ea20000300a00 */
[----:B------:R-:W-:Y:S02]  /*f3e80*/  @P0 LOP3.LUT R4, R4, 0x4000, RZ, 0xfc, !PT ;  /* 0x0000400004040812 */ /* 0x000fe400078efcff */
[----:B------:R-:W-:Y:S01]  /*f3e90*/  LOP3.LUT P0, RZ, R5, 0x40000, RZ, 0xc0, !PT ;  /* 0x0004000005ff7812 */ /* 0x000fe2000780c0ff */
[----:B------:R-:W2:Y:S01]  /*f3ea0*/  LDL.LU.64 R32, [R1+0x2670] ;  /* 0x0026700001207983 */ /* 0x000ea20000300a00 */
[----:B------:R-:W-:-:S11]  /*f3eb0*/  LOP3.LUT R4, R4, 0xffff7fff, RZ, 0xc0, !PT ;  /* 0xffff7fff04047812 */ /* 0x000fd600078ec0ff */
[----:B------:R-:W-:Y:S02]  /*f3ec0*/  @P0 LOP3.LUT R4, R4, 0x8000, RZ, 0xfc, !PT ;  /* 0x0000800004040812 */ /* 0x000fe400078efcff */
[C---:B------:R-:W-:Y:S02]  /*f3ed0*/  LOP3.LUT P0, RZ, R5.reuse, 0x20000, RZ, 0xc0, !PT ;  /* 0x0002000005ff7812 */ /* 0x040fe4000780c0ff */
[----:B------:R-:W-:Y:S02]  /*f3ee0*/  LOP3.LUT R4, R4, 0xfffeffff, RZ, 0xc0, !PT ;  /* 0xfffeffff04047812 */ /* 0x000fe400078ec0ff */
[----:B------:R-:W-:Y:S02]  /*f3ef0*/  LOP3.LUT P5, RZ, R5, 0x2000, RZ, 0xc0, !PT ;  /* 0x0000200005ff7812 */ /* 0x000fe400078ac0ff */
[----:B------:R-:W-:-:S07]  /*f3f00*/  PRMT R2, R37, 0x7772, RZ ;  /* 0x0000777225027816 */ /* 0x000fce00000000ff */
[----:B------:R-:W-:Y:S02]  /*f3f10*/  @P0 LOP3.LUT R4, R4, 0x10000, RZ, 0xfc, !PT ;  /* 0x0001000004040812 */ /* 0x000fe400078efcff */
[C---:B------:R-:W-:Y:S01]  /*f3f20*/  LOP3.LUT P0, RZ, R5.reuse, 0x10000, RZ, 0xc0, !PT ;  /* 0x0001000005ff7812 */ /* 0x040fe2000780c0ff */
[----:B---3--:R0:W-:Y:S01]  /*f3f30*/  @P4 STG.E.U8 desc[UR4][R38.64], R2 ;  /* 0x0000000226004986 */ /* 0x0081e2000c101104 */
[----:B------:R-:W-:Y:S02]  /*f3f40*/  LOP3.LUT P6, RZ, R5, 0x4000, RZ, 0xc0, !PT ;  /* 0x0000400005ff7812 */ /* 0x000fe400078cc0ff */
[----:B------:R-:W-:Y:S02]  /*f3f50*/  LOP3.LUT R4, R4, 0xfffdffff, RZ, 0xc0, !PT ;  /* 0xfffdffff04047812 */ /* 0x000fe400078ec0ff */
[----:B0-----:R-:W-:Y:S01]  /*f3f60*/  PRMT R2, R37, 0x7773, RZ ;  /* 0x0000777325027816 */ /* 0x001fe200000000ff */
[----:B------:R-:W3:Y:S06]  /*f3f70*/  LDL.LU.64 R38, [R1+0x2668] ;  /* 0x0026680001267983 */ /* 0x000eec0000300a00 */
[----:B------:R-:W-:-:S02]  /*f3f80*/  @P0 LOP3.LUT R4, R4, 0x20000, RZ, 0xfc, !PT ;  /* 0x0002000004040812 */ /* 0x000fc400078efcff */
[----:B------:R-:W-:Y:S01]  /*f3f90*/  LOP3.LUT P0, RZ, R5, 0x8000, RZ, 0xc0, !PT ;  /* 0x0000800005ff7812 */ /* 0x000fe2000780c0ff */
[----:B----4-:R0:W-:Y:S04]  /*f3fa0*/  @P5 STG.E.U8 desc[UR4][R42.64], R2 ;  /* 0x000000022a005986 */ /* 0x0101e8000c101104 */
        /* <DEDUP_REMOVED lines=11> */
[----:B------:R-:W-:-:S02]  /*f4060*/  LOP3.LUT P0, RZ, R4, 0x10000, RZ, 0xc0, !PT ;  /* 0x0001000004ff7812 */ /* 0x000fc4000780c0ff */
[----:B0-----:R-:W-:Y:S01]  /*f4070*/  PRMT R2, R27, 0x7773, RZ ;  /* 0x000077731b027816 */ /* 0x001fe200000000ff */
[----:B------:R-:W4:Y:S10]  /*f4080*/  LDL.LU.64 R52, [R1+0x2740] ;  /* 0x0027400001347983 */ /* 0x000f340000300a00 */
[----:B--2---:R0:W-:Y:S01]  /*f4090*/  @P0 STG.E.U8 desc[UR4][R48.64], R2 ;  /* 0x0000000230000986 */ /* 0x0041e2000c101104 */
[----:B------:R-:W-:-:S02]  /*f40a0*/  LOP3.LUT P0, RZ, R4, 0x8000, RZ, 0xc0, !PT ;  /* 0x0000800004ff7812 */ /* 0x000fc4000780c0ff */
[----:B0-----:R-:W-:Y:S01]  /*f40b0*/  PRMT R2, R44, 0x7770, RZ ;  /* 0x000077702c027816 */ /* 0x001fe200000000ff */
[----:B------:R-:W2:Y:S10]  /*f40c0*/  LDL.LU.64 R48, [R1+0x2738] ;  /* 0x0027380001307983 */ /* 0x000eb40000300a00 */
[----:B------:R0:W-:Y:S01]  /*f40d0*/  @P0 STG.E.U8 desc[UR4][R24.64], R2 ;  /* 0x0000000218000986 */ /* 0x0001e2000c101104 */
[----:B------:R-:W-:-:S02]  /*f40e0*/  LOP3.LUT P0, RZ, R4, 0x4000, RZ, 0xc0, !PT ;  /* 0x0000400004ff7812 */ /* 0x000fc4000780c0ff */
[----:B0-----:R-:W-:-:S11]  /*f40f0*/  PRMT R2, R44, 0x7771, RZ ;  /* 0x000077712c027816 */ /* 0x001fd600000000ff */
[----:B------:R0:W-:Y:S01]  /*f4100*/  @P0 STG.E.U8 desc[UR4][R30.64], R2 ;  /* 0x000000021e000986 */ /* 0x0001e2000c101104 */
[----:B------:R-:W-:Y:S02]  /*f4110*/  LOP3.LUT P0, RZ, R4, 0x2000, RZ, 0xc0, !PT ;  /* 0x0000200004ff7812 */ /* 0x000fe4000780c0ff */
[----:B0-----:R-:W-:-:S11]  /*f4120*/  PRMT R2, R44, 0x7772, RZ ;  /* 0x000077722c027816 */ /* 0x001fd600000000ff */
[----:B------:R0:W-:Y:S02]  /*f4130*/  @P0 STG.E.U8 desc[UR4][R28.64], R2 ;  /* 0x000000021c000986 */ /* 0x0001e4000c101104 */
[----:B0-----:R-:W-:Y:S02]  /*f4140*/  PRMT R2, R44, 0x7773, RZ ;  /* 0x000077732c027816 */ /* 0x001fe400000000ff */
[----:B------:R-:W2:Y:S01]  /*f4150*/  LDL.LU R44, [R1+0x570c] ;  /* 0x00570c00012c7983 */ /* 0x000ea20000300800 */
[----:B------:R-:W-:-:S13]  /*f4160*/  LOP3.LUT P0, RZ, R4, 0x1000, RZ, 0xc0, !PT ;  /* 0x0000100004ff7812 */ /* 0x000fda000780c0ff */
        /* <DEDUP_REMOVED lines=8> */
[----:B---3--:R0:W-:Y:S01]  /*f41f0*/  @P0 STG.E.U8 desc[UR4][R38.64], R2 ;  /* 0x0000000226000986 */ /* 0x0081e2000c101104 */
[----:B------:R-:W-:Y:S02]  /*f4200*/  LOP3.LUT P3, RZ, R5, 0x4000000, RZ, 0xc0, !PT ;  /* 0x0400000005ff7812 */ /* 0x000fe4000786c0ff */
[----:B0-----:R-:W-:-:S05]  /*f4210*/  PRMT R2, R7, 0x7772, RZ ;  /* 0x0000777207027816 */ /* 0x001fca00000000ff */
[----:B----4-:R0:W-:Y:S01]  /*f4220*/  @P1 STG.E.U8 desc[UR4][R36.64], R2 ;  /* 0x0000000224001986 */ /* 0x0101e2000c101104 */
[----:B------:R-:W-:Y:S02]  /*f4230*/  LOP3.LUT P4, RZ, R5, 0x8000000, RZ, 0xc0, !PT ;  /* 0x0800000005ff7812 */ /* 0x000fe4000788c0ff */
[----:B0-----:R-:W-:Y:S02]  /*f4240*/  PRMT R2, R7, 0x7773, RZ ;  /* 0x0000777307027816 */ /* 0x001fe400000000ff */
[C---:B------:R-:W-:Y:S01]  /*f4250*/  LOP3.LUT P5, RZ, R5.reuse, 0x10000000, RZ, 0xc0, !PT ;  /* 0x1000000005ff7812 */ /* 0x040fe200078ac0ff */
[----:B------:R-:W3:Y:S04]  /*f4260*/  LDL.LU R7, [R1+0x5708] ;  /* 0x0057080001077983 */ /* 0x000ee80000300800 */
[----:B------:R2:W-:Y:S01]  /*f4270*/  @P2 STG.E.U8 desc[UR4][R42.64], R2 ;  /* 0x000000022a002986 */ /* 0x0005e2000c101104 */
[----:B------:R-:W-:-:S02]  /*f4280*/  LOP3.LUT P6, RZ, R5, 0x20000000, RZ, 0xc0, !PT ;  /* 0x2000000005ff7812 */ /* 0x000fc400078cc0ff */
[----:B--2---:R-:W-:-:S05]  /*f4290*/  PRMT R2, R44, 0x7770, RZ ;  /* 0x000077702c027816 */ /* 0x004fca00000000ff */
[----:B------:R0:W-:Y:S02]  /*f42a0*/  @P3 STG.E.U8 desc[UR4][R40.64], R2 ;  /* 0x0000000228003986 */ /* 0x0001e4000c101104 */
[----:B0-----:R-:W-:-:S05]  /*f42b0*/  PRMT R2, R44, 0x7771, RZ ;  /* 0x000077712c027816 */ /* 0x001fca00000000ff */
[----:B------:R0:W-:Y:S02]  /*f42c0*/  @P4 STG.E.U8 desc[UR4][R58.64], R2 ;  /* 0x000000023a004986 */ /* 0x0001e4000c101104 */
[----:B0-----:R-:W-:-:S05]  /*f42d0*/  PRMT R2, R44, 0x7772, RZ ;  /* 0x000077722c027816 */ /* 0x001fca00000000ff */
[----:B------:R0:W-:Y:S02]  /*f42e0*/  @P5 STG.E.U8 desc[UR4][R52.64], R2 ;  /* 0x0000000234005986 */ /* 0x0001e4000c101104 */
[----:B0-----:R-:W-:Y:S02]  /*f42f0*/  PRMT R2, R44, 0x7773, RZ ;  /* 0x000077732c027816 */ /* 0x001fe400000000ff */
[----:B------:R-:W2:Y:S04]  /*f4300*/  LDL.LU R44, [R1+0x5704] ;  /* 0x00570400012c7983 */ /* 0x000ea80000300800 */
[----:B------:R0:W-:Y:S04]  /*f4310*/  @P6 STG.E.U8 desc[UR4][R48.64], R2 ;  /* 0x0000000230006986 */ /* 0x0001e8000c101104 */
[----:B0-----:R-:W4:Y:S04]  /*f4320*/  LDL.LU.64 R48, [R1+0x2730] ;  /* 0x0027300001307983 */ /* 0x001f280000300a00 */
[----:B------:R-:W3:Y:S04]  /*f4330*/  LDL.LU.64 R38, [R1+0x2728] ;  /* 0x0027280001267983 */ /* 0x000ee80000300a00 */
[----:B------:R-:W3:Y:S04]  /*f4340*/  LDL.LU.64 R36, [R1+0x2720] ;  /* 0x0027200001247983 */ /* 0x000ee80000300a00 */
[----:B------:R-:W2:Y:S04]  /*f4350*/  LDL.LU R43, [R1+0x5d8] ;  /* 0x0005d800012b7983 */ /* 0x000ea80000300800 */
[----:B------:R-:W3:Y:S04]  /*f4360*/  LDL.LU.64 R40, [R1+0x2718] ;  /* 0x0027180001287983 */ /* 0x000ee80000300a00 */
[----:B------:R-:W3:Y:S04]  /*f4370*/  LDL.LU.64 R58, [R1+0x2710] ;  /* 0x00271000013a7983 */ /* 0x000ee80000300a00 */
[----:B------:R-:W3:Y:S04]  /*f4380*/  LDL.LU.64 R52, [R1+0x2708] ;  /* 0x0027080001347983 */ /* 0x000ee80000300a00 */
[----:B------:R-:W3:Y:S01]  /*f4390*/  LDL.LU R23, [R1+0x5c8] ;  /* 0x0005c80001177983 */ /* 0x000ee20000300800 */
[----:B------:R-:W-:-:S02]  /*f43a0*/  LOP3.LUT P3, RZ, R5, 0x40000000, RZ, 0xc0, !PT ;  /* 0x4000000005ff7812 */ /* 0x000fc4000786c0ff */
[----:B------:R-:W-:Y:S02]  /*f43b0*/  LOP3.LUT R4, R4, 0xfffffffb, RZ, 0xc0, !PT ;  /* 0xfffffffb04047812 */ /* 0x000fe400078ec0ff */
[----:B------:R-:W-:Y:S02]  /*f43c0*/  LOP3.LUT P4, RZ, R5, 0x80000000, RZ, 0xc0, !PT ;  /* 0x8000000005ff7812 */ /* 0x000fe4000788c0ff */
[----:B--2---:R-:W-:-:S07]  /*f43d0*/  PRMT R2, R43, 0x7770, RZ ;  /* 0x000077702b027816 */ /* 0x004fce00000000ff */
[----:B----4-:R0:W-:Y:S04]  /*f43e0*/  @P3 STG.E.U8 desc[UR4][R48.64], R2 ;  /* 0x0000000230003986 */ /* 0x0101e8000c101104 */
[----:B0-----:R-:W2:Y:S01]  /*f43f0*/  LDL.LU.64 R48, [R1+0x2700] ;  /* 0x0027000001307983 */ /* 0x001ea20000300a00 */
[----:B------:R-:W-:-:S03]  /*f4400*/  LOP3.LUT P0, RZ, R44, 0x400, RZ, 0xc0, !PT ;  /* 0x000004002cff7812 */ /* 0x000fc6000780c0ff */
[----:B------:R-:W4:Y:S04]  /*f4410*/  LDL.LU R42, [R1+0x5b8] ;  /* 0x0005b800012a7983 */ /* 0x000f280000300800 */
[----:B------:R-:W4:Y:S04]  /*f4420*/  LDL.LU.64 R26, [R1+0x26f8] ;  /* 0x0026f800011a7983 */ /* 0x000f280000300a00 */
[----:B------:R-:W4:Y:S02]  /*f4430*/  LDL.LU.64 R24, [R1+0x26f0] ;  /* 0x0026f00001187983 */ /* 0x000f240000300a00 */
[----:B------:R-:W-:-:S02]  /*f4440*/  @P0 LOP3.LUT R4, R4, 0x4, RZ, 0xfc, !PT ;  /* 0x0000000404040812 */ /* 0x000fc400078efcff */
[----:B------:R-:W-:Y:S01]  /*f4450*/  LOP3.LUT P0, RZ, R44, 0x200, RZ, 0xc0, !PT ;  /* 0x000002002cff7812 */ /* 0x000fe2000780c0ff */
[----:B------:R-:W4:Y:S01]  /*f4460*/  LDL.LU.64 R30, [R1+0x26e8] ;  /* 0x0026e800011e7983 */ /* 0x000f220000300a00 */
[----:B------:R-:W-:Y:S02]  /*f4470*/  LOP3.LUT R4, R4, 0xfffffff7, RZ, 0xc0, !PT ;  /* 0xfffffff704047812 */ /* 0x000fe400078ec0ff */
[----:B------:R-:W-:Y:S01]  /*f4480*/  LOP3.LUT P5, RZ, R44, 0x1, RZ, 0xc0, !PT ;  /* 0x000000012cff7812 */ /* 0x000fe200078ac0ff */
[----:B------:R-:W4:Y:S08]  /*f4490*/  LDL.LU.64 R28, [R1+0x26e0] ;  /* 0x0026e000011c7983 */ /* 0x000f300000300a00 */
        /* <DEDUP_REMOVED lines=16> */
[----:B---3--:R0:W-:Y:S01]  /*f45a0*/  @P4 STG.E.U8 desc[UR4][R38.64], R2 ;  /* 0x0000000226004986 */ /* 0x0081e2000c101104 */
[----:B------:R-:W-:-:S09]  /*f45b0*/  LOP3.LUT P6, RZ, R44, 0x2, RZ, 0xc0, !PT ;  /* 0x000000022cff7812 */ /* 0x000fd200078cc0ff */
[----:B------:R-:W-:Y:S02]  /*f45c0*/  @P0 LOP3.LUT R4, R4, 0x100, RZ, 0xfc, !PT ;  /* 0x0000010004040812 */ /* 0x000fe400078efcff */
[----:B0-----:R-:W-:Y:S02]  /*f45d0*/  PRMT R2, R43, 0x7772, RZ ;  /* 0x000077722b027816 */ /* 0x001fe400000000ff */
[----:B------:R-:W-:-:S03]  /*f45e0*/  LOP3.LUT P0, RZ, R44, 0x8, RZ, 0xc0, !PT ;  /* 0x000000082cff7812 */ /* 0x000fc6000780c0ff */
[----:B------:R0:W-:Y:S01]  /*f45f0*/  @P5 STG.E.U8 desc[UR4][R36.64], R2 ;  /* 0x0000000224005986 */ /* 0x0001e2000c101104 */
[----:B------:R-:W-:Y:S02]  /*f4600*/  LOP3.LUT R4, R4, 0xfffffdff, RZ, 0xc0, !PT ;  /* 0xfffffdff04047812 */ /* 0x000fe400078ec0ff */
[----:B0-----:R-:W-:Y:S02]  /*f4610*/  PRMT R2, R43, 0x7773, RZ ;  /* 0x000077732b027816 */ /* 0x001fe400000000ff */
[----:B------:R-:W3:Y:S04]  /*f4620*/  LDL.LU R43, [R1+0x5a8] ;  /* 0x0005a800012b7983 */ /* 0x000ee80000300800 */
[----:B------:R-:W3:Y:S01]  /*f4630*/  LDL.LU.64 R34, [R1+0x26d8] ;  /* 0x0026d80001227983 */ /* 0x000ee20000300a00 */
[----:B------:R-:W-:-:S02]  /*f4640*/  @P0 LOP3.LUT R4, R4, 0x200, RZ, 0xfc, !PT ;  /* 0x0000020004040812 */ /* 0x000fc400078efcff */
[----:B------:R-:W-:Y:S01]  /*f4650*/  LOP3.LUT P0, RZ, R44, 0x4, RZ, 0xc0, !PT ;  /* 0x000000042cff7812 */ /* 0x000fe2000780c0ff */
[----:B------:R-:W3:Y:S04]  /*f4660*/  LDL.LU.64 R32, [R1+0x2750] ;  /* 0x0027500001207983 */ /* 0x000ee80000300a00 */
[----:B------:R0:W-:Y:S04]  /*f4670*/  @P6 STG.E.U8 desc[UR4][R40.64], R2 ;  /* 0x0000000228006986 */ /* 0x0001e8000c101104 */
[----:B------:R-:W3:Y:S04]  /*f4680*/  LDL.LU.64 R38, [R1+0x2780] ;  /* 0x0027800001267983 */ /* 0x000ee80000300a00 */
[----:B------:R-:W3:Y:S01]  /*f4690*/  LDL.LU.64 R36, [R1+0x2778] ;  /* 0x0027780001247983 */ /* 0x000ee20000300a00 */
[----:B0-----:R-:W-:-:S03]  /*f46a0*/  PRMT R2, R23, 0x7770, RZ ;  /* 0x0000777017027816 */ /* 0x001fc600000000ff */
[----:B------:R-:W3:Y:S04]  /*f46b0*/  LDL.LU.64 R40, [R1+0x2770] ;  /* 0x0027700001287983 */ /* 0x000ee80000300a00 */
[----:B------:R0:W-:Y:S01]  /*f46c0*/  @P0 STG.E.U8 desc[UR4][R58.64], R2 ;  /* 0x000000023a000986 */ /* 0x0001e2000c101104 */
[C---:B------:R-:W-:Y:S02]  /*f46d0*/  LOP3.LUT P0, RZ, R4.reuse, 0x200, RZ, 0xc0, !PT ;  /* 0x0000020004ff7812 */ /* 0x040fe4000780c0ff */
        /* <DEDUP_REMOVED lines=21> */
[----:B0-----:R-:W-:Y:S02]  /*f4830*/  PRMT R2, R42, 0x7773, RZ ;  /* 0x000077732a027816 */ /* 0x001fe400000000ff */
[C---:B------:R-:W-:Y:S02]  /*f4840*/  LOP3.LUT P1, RZ, R44.reuse, 0x800, RZ, 0xc0, !PT ;  /* 0x000008002cff7812 */ /* 0x040fe4000782c0ff */
[C---:B------:R-:W-:Y:S02]  /*f4850*/  LOP3.LUT P2, RZ, R44.reuse, 0x1000, RZ, 0xc0, !PT ;  /* 0x000010002cff7812 */ /* 0x040fe4000784c0ff */
[C---:B------:R-:W-:Y:S02]  /*f4860*/  LOP3.LUT P3, RZ, R44.reuse, 0x2000, RZ, 0xc0, !PT ;  /* 0x000020002cff7812 */ /* 0x040fe4000786c0ff */
[----:B------:R-:W-:-:S03]  /*f4870*/  LOP3.LUT P4, RZ, R44, 0x4000, RZ, 0xc0, !PT ;  /* 0x000040002cff7812 */ /* 0x000fc6000788c0ff */
[----:B---3--:R0:W-:Y:S01]  /*f4880*/  @P0 STG.E.U8 desc[UR4][R34.64], R2 ;  /* 0x0000000222000986 */ /* 0x0081e2000c101104 */
[----:B------:R-:W-:Y:S02]  /*f4890*/  LOP3.LUT P0, RZ, R4, 0x4, RZ, 0xc0, !PT ;  /* 0x0000000404ff7812 */ /* 0x000fe4000780c0ff */
[----:B0-----:R-:W-:-:S11]  /*f48a0*/  PRMT R2, R43, 0x7770, RZ ;  /* 0x000077702b027816 */ /* 0x001fd600000000ff */
[----:B------:R0:W-:Y:S02]  /*f48b0*/  @P0 STG.E.U8 desc[UR4][R32.64], R2 ;  /* 0x0000000220000986 */ /* 0x0001e4000c101104 */
        /* <DEDUP_REMOVED lines=18> */
[----:B------:R-:W3:Y:S04]  /*f49e0*/  LDL.LU R58, [R1+0x588] ;  /* 0x00058800013a7983 */ /* 0x000ee80000300800 */
[----:B------:R-:W4:Y:S01]  /*f49f0*/  LDL.LU.64 R40, [R1+0x27a8] ;  /* 0x0027a80001287983 */ /* 0x000f220000300a00 */
[----:B------:R-:W-:-:S02]  /*f4a00*/  PRMT R2, R7, 0x7773, RZ ;  /* 0x0000777307027816 */ /* 0x000fc400000000ff */
[C---:B------:R-:W-:Y:S01]  /*f4a10*/  LOP3.LUT P3, RZ, R44.reuse, 0x20000, RZ, 0xc0, !PT ;  /* 0x000200002cff7812 */ /* 0x040fe2000786c0ff */
[----:B------:R-:W4:Y:S04]  /*f4a20*/  LDL.LU R7, [R1+0x5700] ;  /* 0x0057000001077983 */ /* 0x000f280000300800 */
[----:B------:R-:W4:Y:S01]  /*f4a30*/  LDL.LU.64 R52, [R1+0x27a0] ;  /* 0x0027a00001347983 */ /* 0x000f220000300a00 */
        /* <DEDUP_REMOVED lines=15> */
[----:B------:R-:W2:Y:S01]  /*f4b30*/  LDL.LU.64 R22, [R1+0x2790] ;  /* 0x0027900001167983 */ /* 0x000ea20000300a00 */
[----:B------:R-:W-:-:S03]  /*f4b40*/  LOP3.LUT R5, R5, 0xbfffffff, RZ, 0xc0, !PT ;  /* 0xbfffffff05057812 */ /* 0x000fc600078ec0ff */
[----:B------:R-:W2:Y:S01]  /*f4b50*/  LDL.LU.64 R26, [R1+0x2788] ;  /* 0x00278800011a7983 */ /* 0x000ea20000300a00 */
[----:B------:R-:W-:Y:S02]  /*f4b60*/  @P0 LOP3.LUT R5, R5, 0x40000000, RZ, 0xfc, !PT ;  /* 0x4000000005050812 */ /* 0x000fe400078efcff */
[----:B------:R-:W-:Y:S01]  /*f4b70*/  LOP3.LUT P0, RZ, R44, 0x1000000, RZ, 0xc0, !PT ;  /* 0x010000002cff7812 */ /* 0x000fe2000780c0ff */
[----:B------:R-:W2:Y:S01]  /*f4b80*/  LDL.LU R35, [R1+0x5ec] ;  /* 0x0005ec0001237983 */ /* 0x000ea20000300800 */
[----:B------:R-:W-:-:S03]  /*f4b90*/  LOP3.LUT R5, R5, 0x7fffffff, RZ, 0xc0, !PT ;  /* 0x7fffffff05057812 */ /* 0x000fc600078ec0ff */
[----:B------:R-:W2:Y:S01]  /*f4ba0*/  LDL.LU.64 R24, [R1+0x27d0] ;  /* 0x0027d00001187983 */ /* 0x000ea20000300a00 */
[----:B------:R-:W-:-:S03]  /*f4bb0*/  LOP3.LUT R4, R4, 0xfffffffe, RZ, 0xc0, !PT ;  /* 0xfffffffe04047812 */ /* 0x000fc600078ec0ff */
[----:B------:R-:W2:Y:S04]  /*f4bc0*/  LDL.LU.64 R30, [R1+0x2838] ;  /* 0x00283800011e7983 */ /* 0x000ea80000300a00 */
[----:B------:R-:W-:Y:S01]  /*f4bd0*/  @P0 LOP3.LUT R5, R5, 0x80000000, RZ, 0xfc, !PT ;  /* 0x8000000005050812 */ /* 0x000fe200078efcff */
[----:B------:R-:W2:Y:S01]  /*f4be0*/  LDL.LU.64 R28, [R1+0x2830] ;  /* 0x00283000011c7983 */ /* 0x000ea20000300a00 */
[C---:B------:R-:W-:Y:S02]  /*f4bf0*/  LOP3.LUT P0, RZ, R44.reuse, 0x800000, RZ, 0xc0, !PT ;  /* 0x008000002cff7812 */ /* 0x040fe4000780c0ff */
[C---:B------:R-:W-:Y:S01]  /*f4c00*/  LOP3.LUT P4, RZ, R44.reuse, 0x40000, RZ, 0xc0, !PT ;  /* 0x000400002cff7812 */ /* 0x040fe2000788c0ff */
[----:B------:R-:W2:Y:S01]  /*f4c10*/  LDL.LU R59, [R1+0x5dc] ;  /* 0x0005dc00013b7983 */ /* 0x000ea20000300800 */
[----:B------:R-:W-:-:S02]  /*f4c20*/  LOP3.LUT P5, RZ, R44, 0x80000, RZ, 0xc0, !PT ;  /* 0x000800002cff7812 */ /* 0x000fc400078ac0ff */
[----:B---3--:R-:W-:Y:S01]  /*f4c30*/  PRMT R2, R58, 0x7770, RZ ;  /* 0x000077703a027816 */ /* 0x008fe200000000ff */
[----:B------:R-:W3:Y:S06]  /*f4c40*/  LDL.LU.64 R32, [R1+0x2828] ;  /* 0x0028280001207983 */ /* 0x000eec0000300a00 */
[----:B------:R-:W-:Y:S02]  /*f4c50*/  @P0 LOP3.LUT R4, R4, 0x1, RZ, 0xfc, !PT ;  /* 0x0000000104040812 */ /* 0x000fe400078efcff */
[C---:B------:R-:W-:Y:S01]  /*f4c60*/  LOP3.LUT P0, RZ, R44.reuse, 0x400000, RZ, 0xc0, !PT ;  /* 0x004000002cff7812 */ /* 0x040fe2000780c0ff */
[----:B------:R0:W-:Y:S01]  /*f4c70*/  @P4 STG.E.U8 desc[UR4][R38.64], R2 ;  /* 0x0000000226004986 */ /* 0x0001e2000c101104 */
[----:B------:R-:W-:-:S02]  /*f4c80*/  LOP3.LUT P6, RZ, R44, 0x100000, RZ, 0xc0, !PT ;  /* 0x001000002cff7812 */ /* 0x000fc400078cc0ff */
[----:B------:R-:W-:Y:S02]  /*f4c90*/  LOP3.LUT R4, R4, 0xfffffffd, RZ, 0xc0, !PT ;  /* 0xfffffffd04047812 */ /* 0x000fe400078ec0ff */
[----:B0-----:R-:W-:Y:S01]  /*f4ca0*/  PRMT R2, R58, 0x7771, RZ ;  /* 0x000077713a027816 */ /* 0x001fe200000000ff */
[----:B------:R-:W3:Y:S06]  /*f4cb0*/  LDL.LU.64 R38, [R1+0x2820] ;  /* 0x0028200001267983 */ /* 0x000eec0000300a00 */
[----:B------:R-:W-:Y:S02]  /*f4cc0*/  @P0 LOP3.LUT R4, R4, 0x2, RZ, 0xfc, !PT ;  /* 0x0000000204040812 */ /* 0x000fe400078efcff */
[----:B------:R-:W-:Y:S01]  /*f4cd0*/  LOP3.LUT P0, RZ, R44, 0x200000, RZ, 0xc0, !PT ;  /* 0x002000002cff7812 */ /* 0x000fe2000780c0ff */
[----:B----4-:R0:W-:Y:S02]  /*f4ce0*/  @P5 STG.E.U8 desc[UR4][R36.64], R2 ;  /* 0x0000000224005986 */ /* 0x0101e4000c101104 */
[----:B0-----:R-:W-:-:S02]  /*f4cf0*/  PRMT R2, R58, 0x7772, RZ ;  /* 0x000077723a027816 */ /* 0x001fc400000000ff */
[----:B------:R-:W4:Y:S04]  /*f4d00*/  LDL.LU.64 R36, [R1+0x2818] ;  /* 0x0028180001247983 */ /* 0x000f280000300a00 */
[----:B------:R0:W-:Y:S02]  /*f4d10*/  @P6 STG.E.U8 desc[UR4][R42.64], R2 ;  /* 0x000000022a006986 */ /* 0x0001e4000c101104 */
[----:B0-----:R-:W-:Y:S02]  /*f4d20*/  PRMT R2, R58, 0x7773, RZ ;  /* 0x000077733a027816 */ /* 0x001fe400000000ff */
[----:B------:R-:W4:Y:S04]  /*f4d30*/  LDL.LU.64 R42, [R1+0x2810] ;  /* 0x00281000012a7983 */ /* 0x000f280000300a00 */
[----:B------:R0:W-:Y:S01]  /*f4d40*/  @P0 STG.E.U8 desc[UR4][R40.64], R2 ;  /* 0x0000000228000986 */ /* 0x0001e2000c101104 */
[----:B------:R-:W-:-:S03]  /*f4d50*/  LOP3.LUT P0, RZ, R4, 0x2, RZ, 0xc0, !PT ;  /* 0x0000000204ff7812 */ /* 0x000fc6000780c0ff */
[----:B------:R-:W4:Y:S01]  /*f4d60*/  LDL.LU R58, [R1+0x5cc] ;  /* 0x0005cc00013a7983 */ /* 0x000f220000300800 */
[----:B0-----:R-:W-:-:S03]  /*f4d70*/  PRMT R2, R6, 0x7770, RZ ;  /* 0x0000777006027816 */ /* 0x001fc600000000ff */
[----:B------:R-:W4:Y:S06]  /*f4d80*/  LDL.LU.64 R40, [R1+0x2808] ;  /* 0x0028080001287983 */ /* 0x000f2c0000300a00 */
        /* <DEDUP_REMOVED lines=8> */
[----:B------:R0:W-:Y:S01]  /*f4e10*/  @P0 STG.E.U8 desc[UR4][R22.64], R2 ;  /* 0x0000000216000986 */ /* 0x0001e2000c101104 */
[C---:B------:R-:W-:Y:S02]  /*f4e20*/  LOP3.LUT P0, RZ, R5.reuse, 0x40000000, RZ, 0xc0, !PT ;  /* 0x4000000005ff7812 */ /* 0x040fe4000780c0ff */
[----:B0-----:R-:W-:Y:S02]  /*f4e30*/  PRMT R2, R6, 0x7773, RZ ;  /* 0x0000777306027816 */ /* 0x001fe400000000ff */
[----:B------:R-:W-:Y:S01]  /*f4e40*/  LOP3.LUT P1, RZ, R44, 0x40000000, RZ, 0xc0, !PT ;  /* 0x400000002cff7812 */ /* 0x000fe2000782c0ff */
[----:B------:R-:W2:Y:S08]  /*f4e50*/  LDL.LU R6, [R1+0x56fc] ;  /* 0x0056fc0001067983 */ /* 0x000eb00000300800 */
        /* <DEDUP_REMOVED lines=12> */
[----:B0-----:R-:W-:-:S09]  /*f4f20*/  PRMT R2, R35, 0x7773, RZ ;  /* 0x0000777323027816 */ /* 0x001fd200000000ff */
[----:B---3--:R0:W-:Y:S01]  /*f4f30*/  @P0 STG.E.U8 desc[UR4][R32.64], R2 ;  /* 0x0000000220000986 */ /* 0x0081e2000c101104 */
[----:B------:R-:W-:Y:S02]  /*f4f40*/  LOP3.LUT P3, RZ, R7, 0x1, RZ, 0xc0, !PT ;  /* 0x0000000107ff7812 */ /* 0x000fe4000786c0ff */
[----:B0-----:R-:W-:-:S05]  /*f4f50*/  PRMT R2, R59, 0x7770, RZ ;  /* 0x000077703b027816 */ /* 0x001fca00000000ff */
[----:B------:R0:W-:Y:S01]  /*f4f60*/  @P1 STG.E.U8 desc[UR4][R38.64], R2 ;  /* 0x0000000226001986 */ /* 0x0001e2000c101104 */
[----:B------:R-:W-:Y:S02]  /*f4f70*/  LOP3.LUT P4, RZ, R7, 0x2, RZ, 0xc0, !PT ;  /* 0x0000000207ff7812 */ /* 0x000fe4000788c0ff */
[----:B0-----:R-:W-:-:S05]  /*f4f80*/  PRMT R2, R59, 0x7771, RZ ;  /* 0x000077713b027816 */ /* 0x001fca00000000ff */
[----:B----4-:R0:W-:Y:S01]  /*f4f90*/  @P2 STG.E.U8 desc[UR4][R36.64], R2 ;  /* 0x0000000224002986 */ /* 0x0101e2000c101104 */
        /* <DEDUP_REMOVED lines=15> */
[----:B------:R-:W4:Y:S04]  /*f5090*/  LDL.LU R59, [R1+0x5bc] ;  /* 0x0005bc00013b7983 */ /* 0x000f280000300800 */
[----:B------:R-:W4:Y:S01]  /*f50a0*/  LDL.LU.64 R52, [R1+0x2848] ;  /* 0x0028480001347983 */ /* 0x000f220000300a00 */
[----:B------:R-:W-:-:S02]  /*f50b0*/  LOP3.LUT P0, RZ, R7, 0x10000, RZ, 0xc0, !PT ;  /* 0x0001000007ff7812 */ /* 0x000fc4000780c0ff */
[----:B------:R-:W-:Y:S01]  /*f50c0*/  LOP3.LUT R5, R5, 0xfffbffff, RZ, 0xc0, !PT ;  /* 0xfffbffff05057812 */ /* 0x000fe200078ec0ff */
[----:B------:R-:W4:Y:S01]  /*f50d0*/  LDL.LU R25, [R1+0x5ac] ;  /* 0x0005ac0001197983 */ /* 0x000f220000300800 */
[----:B------:R-:W-:Y:S02]  /*f50e0*/  LOP3.LUT P3, RZ, R7, 0x10, RZ, 0xc0, !PT ;  /* 0x0000001007ff7812 */ /* 0x000fe4000786c0ff */
[----:B------:R-:W-:-:S07]  /*f50f0*/  PRMT R2, R58, 0x7772, RZ ;  /* 0x000077723a027816 */ /* 0x000fce00000000ff */
        /* <DEDUP_REMOVED lines=21> */
[C---:B------:R-:W-:Y:S02]  /*f5250*/  LOP3.LUT P0, RZ, R7.reuse, 0x200, RZ, 0xc0, !PT ;  /* 0x0000020007ff7812 */ /* 0x040fe4000780c0ff */
[----:B------:R-:W-:Y:S02]  /*f5260*/  LOP3.LUT P6, RZ, R7, 0x80, RZ, 0xc0, !PT ;  /* 0x0000008007ff7812 */ /* 0x000fe400078cc0ff */
[----:B------:R-:W-:-:S09]  /*f5270*/  LOP3.LUT R5, R5, 0xfdffffff, RZ, 0xc0, !PT ;  /* 0xfdffffff05057812 */ /* 0x000fd200078ec0ff */
[----:B------:R-:W-:Y:S02]  /*f5280*/  @P0 LOP3.LUT R5, R5, 0x2000000, RZ, 0xfc, !PT ;  /* 0x0200000005050812 */ /* 0x000fe400078efcff */
[----:B------:R-:W-:Y:S01]  /*f5290*/  LOP3.LUT P0, RZ, R7, 0x100, RZ, 0xc0, !PT ;  /* 0x0000010007ff7812 */ /* 0x000fe2000780c0ff */
[----:B--2---:R0:W-:Y:S04]  /*f52a0*/  @P3 STG.E.U8 desc[UR4][R48.64], R2 ;  /* 0x0000000230003986 */ /* 0x0041e8000c101104 */
[----:B0-----:R-:W2:Y:S04]  /*f52b0*/  LDL.LU.64 R48, [R1+0x2840] ;  /* 0x0028400001307983 */ /* 0x001ea80000300a00 */
[----:B------:R-:W2:Y:S04]  /*f52c0*/  LDL.LU.64 R22, [R1+0x28b8] ;  /* 0x0028b80001167983 */ /* 0x000ea80000300a00 */
[----:B------:R-:W2:Y:S01]  /*f52d0*/  LDL.LU.64 R26, [R1+0x28b0] ;  /* 0x0028b000011a7983 */ /* 0x000ea20000300a00 */
[----:B------:R-:W-:-:S05]  /*f52e0*/  PRMT R2, R58, 0x7773, RZ ;  /* 0x000077733a027816 */ /* 0x000fca00000000ff */
[----:B---3--:R0:W-:Y:S04]  /*f52f0*/  @P4 STG.E.U8 desc[UR4][R38.64], R2 ;  /* 0x0000000226004986 */ /* 0x0081e8000c101104 */
[----:B0-----:R-:W3:Y:S04]  /*f5300*/  LDL.LU R38, [R1+0x59c] ;  /* 0x00059c0001267983 */ /* 0x001ee80000300800 */
[----:B------:R-:W3:Y:S04]  /*f5310*/  LDL.LU.64 R30, [R1+0x28a8] ;  /* 0x0028a800011e7983 */ /* 0x000ee80000300a00 */
[----:B------:R-:W3:Y:S04]  /*f5320*/  LDL.LU.64 R28, [R1+0x28a0] ;  /* 0x0028a000011c7983 */ /* 0x000ee80000300a00 */
[----:B------:R-:W3:Y:S01]  /*f5330*/  LDL.LU.64 R34, [R1+0x2898] ;  /* 0x0028980001227983 */ /* 0x000ee20000300a00 */
[----:B----4-:R-:W-:-:S03]  /*f5340*/  PRMT R2, R59, 0x7770, RZ ;  /* 0x000077703b027816 */ /* 0x010fc600000000ff */
[----:B------:R-:W4:Y:S04]  /*f5350*/  LDL.LU.64 R32, [R1+0x2890] ;  /* 0x0028900001207983 */ /* 0x000f280000300a00 */
[----:B------:R0:W-:Y:S02]  /*f5360*/  @P5 STG.E.U8 desc[UR4][R36.64], R2 ;  /* 0x0000000224005986 */ /* 0x0001e4000c101104 */
[C---:B0-----:R-:W-:Y:S02]  /*f5370*/  PRMT R2, R59.reuse, 0x7771, RZ ;  /* 0x000077713b027816 */ /* 0x041fe400000000ff */
[----:B------:R-:W4:Y:S04]  /*f5380*/  LDL.LU.64 R36, [R1+0x2888] ;  /* 0x0028880001247983 */ /* 0x000f280000300a00 */
[----:B------:R0:W-:Y:S02]  /*f5390*/  @P6 STG.E.U8 desc[UR4][R42.64], R2 ;  /* 0x000000022a006986 */ /* 0x0001e4000c101104 */
[----:B0-----:R-:W-:-:S02]  /*f53a0*/  PRMT R2, R59, 0x7772, RZ ;  /* 0x000077723b027816 */ /* 0x001fc400000000ff */
[----:B------:R-:W4:Y:S04]  /*f53b0*/  LDL.LU.64 R42, [R1+0x2880] ;  /* 0x00288000012a7983 */ /* 0x000f280000300a00 */
[----:B------:R0:W-:Y:S01]  /*f53c0*/  @P0 STG.E.U8 desc[UR4][R40.64], R2 ;  /* 0x0000000228000986 */ /* 0x0001e2000c101104 */
[----:B------:R-:W-:-:S03]  /*f53d0*/  LOP3.LUT P0, RZ, R5, 0x2000000, RZ, 0xc0, !PT ;  /* 0x0200000005ff7812 */ /* 0x000fc6000780c0ff */
[----:B0-----:R-:W4:Y:S01]  /*f53e0*/  LDL.LU.64 R40, [R1+0x2878] ;  /* 0x0028780001287983 */ /* 0x001f220000300a00 */
[----:B------:R-:W-:-:S03]  /*f53f0*/  PRMT R2, R59, 0x7773, RZ ;  /* 0x000077733b027816 */ /* 0x000fc600000000ff */
[----:B------:R-:W4:Y:S06]  /*f5400*/  LDL.LU.64 R58, [R1+0x2870] ;  /* 0x00287000013a7983 */ /* 0x000f2c0000300a00 */
[----:B------:R0:W-:Y:S04]  /*f5410*/  @P0 STG.E.U8 desc[UR4][R52.64], R2 ;  /* 0x0000000234000986 */ /* 0x0001e8000c101104 */
[----:B0-----:R-:W4:Y:S01]  /*f5420*/  LDL.LU.64 R52, [R1+0x2868] ;  /* 0x0028680001347983 */ /* 0x001f220000300a00 */
[----:B------:R-:W-:-:S02]  /*f5430*/  LOP3.LUT P0, RZ, R5, 0x1000000, RZ, 0xc0, !PT ;  /* 0x0100000005ff7812 */ /* 0x000fc4000780c0ff */
[----:B------:R-:W-:Y:S01]  /*f5440*/  PRMT R2, R25, 0x7770, RZ ;  /* 0x0000777019027816 */ /* 0x000fe200000000ff */
[----:B------:R-:W4:Y:S01]  /*f5450*/  LDL.LU R39, [R1+0x57c] ;  /* 0x00057c0001277983 */ /* 0x000f220000300800 */
[C---:B------:R-:W-:Y:S02]  /*f5460*/  LOP3.LUT P1, RZ, R7.reuse, 0x20000, RZ, 0xc0, !PT ;  /* 0x0002000007ff7812 */ /* 0x040fe4000782c0ff */
[C---:B------:R-:W-:Y:S02]  /*f5470*/  LOP3.LUT P2, RZ, R7.reuse, 0x40000, RZ, 0xc0, !PT ;  /* 0x0004000007ff7812 */ /* 0x040fe4000784c0ff */
[C---:B------:R-:W-:Y:S02]  /*f5480*/  LOP3.LUT P3, RZ, R7.reuse, 0x80000, RZ, 0xc0, !PT ;  /* 0x0008000007ff7812 */ /* 0x040fe4000786c0ff */
[C---:B------:R-:W-:Y:S02]  /*f5490*/  LOP3.LUT P4, RZ, R7.reuse, 0x100000, RZ, 0xc0, !PT ;  /* 0x0010000007ff7812 */ /* 0x040fe4000788c0ff */
[----:B------:R-:W-:Y:S01]  /*f54a0*/  LOP3.LUT P5, RZ, R7, 0x200000, RZ, 0xc0, !PT ;  /* 0x0020000007ff7812 */ /* 0x000fe200078ac0ff */
[----:B--2---:R0:W-:Y:S01]  /*f54b0*/  @P0 STG.E.U8 desc[UR4][R48.64], R2 ;  /* 0x0000000230000986 */ /* 0x0041e2000c101104 */
[----:B------:R-:W-:-:S03]  /*f54c0*/  LOP3.LUT P0, RZ, R5, 0x800000, RZ, 0xc0, !PT ;  /* 0x0080000005ff7812 */ /* 0x000fc6000780c0ff */
[----:B0-----:R-:W2:Y:S01]  /*f54d0*/  LDL.LU.64 R48, [R1+0x2860] ;  /* 0x0028600001307983 */ /* 0x001ea20000300a00 */
[----:B------:R-:W-:-:S09]  /*f54e0*/  PRMT R2, R25, 0x7771, RZ ;  /* 0x0000777119027816 */ /* 0x000fd200000000ff */
[----:B------:R0:W-:Y:S01]  /*f54f0*/  @P0 STG.E.U8 desc[UR4][R22.64], R2 ;  /* 0x0000000216000986 */ /* 0x0001e2000c101104 */
[----:B------:R-:W-:Y:S02]  /*f5500*/  LOP3.LUT P0, RZ, R5, 0x400000, RZ, 0xc0, !PT ;  /* 0x0040000005ff7812 */ /* 0x000fe4000780c0ff */
[----:B0-----:R-:W-:-:S11]  /*f5510*/  PRMT R2, R25, 0x7772, RZ ;  /* 0x0000777219027816 */ /* 0x001fd600000000ff */
[----:B------:R0:W-:Y:S01]  /*f5520*/  @P0 STG.E.U8 desc[UR4][R26.64], R2 ;  /* 0x000000021a000986 */ /* 0x0001e2000c101104 */
[----:B------:R-:W-:Y:S02]  /*f5530*/  LOP3.LUT P0, RZ, R5, 0x200000, RZ, 0xc0, !PT ;  /* 0x0020000005ff7812 */ /* 0x000fe4000780c0ff */
[----:B0-----:R-:W-:-:S11]  /*f5540*/  PRMT R2, R25, 0x7773, RZ ;  /* 0x0000777319027816 */ /* 0x001fd600000000ff */
        /* <DEDUP_REMOVED lines=9> */
[----:B----4-:R0:W-:Y:S02]  /*f55e0*/  @P0 STG.E.U8 desc[UR4][R32.64], R2 ;  /* 0x0000000220000986 */ /* 0x0101e4000c101104 */
[----:B0-----:R-:W-:-:S05]  /*f55f0*/  PRMT R2, R38, 0x7773, RZ ;  /* 0x0000777326027816 */ /* 0x001fca00000000ff */
[----:B------:R0:W-:Y:S02]  /*f5600*/  @P1 STG.E.U8 desc[UR4][R36.64], R2 ;  /* 0x0000000224001986 */ /* 0x0001e4000c101104 */
        /* <DEDUP_REMOVED lines=8> */
[----:B------:R0:W-:Y:S04]  /*f5690*/  @P5 STG.E.U8 desc[UR4][R52.64], R2 ;  /* 0x0000000234005986 */ /* 0x0001e8000c101104 */
[----:B0-----:R-:W4:Y:S01]  /*f56a0*/  LDL.LU.64 R52, [R1+0x2858] ;  /* 0x0028580001347983 */ /* 0x001f220000300a00 */
[----:B------:R-:W-:-:S02]  /*f56b0*/  LOP3.LUT P6, RZ, R7, 0x400000, RZ, 0xc0, !PT ;  /* 0x0040000007ff7812 */ /* 0x000fc400078cc0ff */
[----:B------:R-:W-:Y:S02]  /*f56c0*/  PRMT R2, R39, 0x7770, RZ ;  /* 0x0000777027027816 */ /* 0x000fe400000000ff */
[----:B------:R-:W-:-:S09]  /*f56d0*/  LOP3.LUT P3, RZ, R7, 0x800000, RZ, 0xc0, !PT ;  /* 0x0080000007ff7812 */ /* 0x000fd2000786c0ff */
[----:B--2---:R0:W-:Y:S04]  /*f56e0*/  @P6 STG.E.U8 desc[UR4][R48.64], R2 ;  /* 0x0000000230006986 */ /* 0x0041e8000c101104 */
[----:B0-----:R-:W2:Y:S04]  /*f56f0*/  LDL.LU.64 R48, [R1+0x28d0] ;  /* 0x0028d00001307983 */ /* 0x001ea80000300a00 */
[----:B------:R-:W2:Y:S04]  /*f5700*/  LDL.LU.64 R58, [R1+0x28c8] ;  /* 0x0028c800013a7983 */ /* 0x000ea80000300a00 */
[----:B------:R-:W2:Y:S04]  /*f5710*/  LDL.LU.64 R36, [R1+0x28c0] ;  /* 0x0028c00001247983 */ /* 0x000ea80000300a00 */
[----:B------:R-:W2:Y:S04]  /*f5720*/  LDL.LU.64 R42, [R1+0x2938] ;  /* 0x00293800012a7983 */ /* 0x000ea80000300a00 */
[----:B------:R-:W2:Y:S04]  /*f5730*/  LDL.LU.64 R40, [R1+0x2930] ;  /* 0x0029300001287983 */ /* 0x000ea80000300a00 */
[----:B------:R-:W2:Y:S01]  /*f5740*/  LDL.LU R24, [R1+0x560] ;  /* 0x0005600001187983 */ /* 0x000ea20000300800 */
[----:B------:R-:W-:-:S05]  /*f5750*/  PRMT R2, R39, 0x7771, RZ ;  /* 0x0000777127027816 */ /* 0x000fca00000000ff */
[----:B----4-:R0:W-:Y:S04]  /*f5760*/  @P3 STG.E.U8 desc[UR4][R52.64], R2 ;  /* 0x0000000234003986 */ /* 0x0101e8000c101104 */
[----:B0-----:R-:W4:Y:S01]  /*f5770*/  LDL.LU.64 R52, [R1+0x2928] ;  /* 0x0029280001347983 */ /* 0x001f220000300a00 */
[----:B---3--:R-:W-:Y:S02]  /*f5780*/  LOP3.LUT P0, RZ, R6, 0x8, RZ, 0xc0, !PT ;  /* 0x0000000806ff7812 */ /* 0x008fe4000780c0ff */
[----:B------:R-:W-:Y:S01]  /*f5790*/  LOP3.LUT R5, R5, 0xfffffbff, RZ, 0xc0, !PT ;  /* 0xfffffbff05057812 */ /* 0x000fe200078ec0ff */
[----:B------:R-:W3:Y:S10]  /*f57a0*/  LDL.LU R25, [R1+0x550] ;  /* 0x0005500001197983 */ /* 0x000ef40000300800 */
[----:B------:R-:W-:-:S02]  /*f57b0*/  @P0 LOP3.LUT R5, R5, 0x400, RZ, 0xfc, !PT ;  /* 0x0000040005050812 */ /* 0x000fc400078efcff */
[----:B------:R-:W-:Y:S02]  /*f57c0*/  LOP3.LUT P0, RZ, R6, 0x4, RZ, 0xc0, !PT ;  /* 0x0000000406ff7812 */ /* 0x000fe4000780c0ff */
[----:B------:R-:W-:Y:S02]  /*f57d0*/  LOP3.LUT R5, R5, 0xfffff7ff, RZ, 0xc0, !PT ;  /* 0xfffff7ff05057812 */ /* 0x000fe400078ec0ff */
[----:B------:R-:W-:-:S09]  /*f57e0*/  LOP3.LUT P4, RZ, R7, 0x1000000, RZ, 0xc0, !PT ;  /* 0x0100000007ff7812 */ /* 0x000fd2000788c0ff */
[----:B------:R-:W-:Y:S02]  /*f57f0*/  @P0 LOP3.LUT R5, R5, 0x800, RZ, 0xfc, !PT ;  /* 0x0000080005050812 */ /* 0x000fe400078efcff */
[----:B------:R-:W-:Y:S02]  /*f5800*/  LOP3.LUT P0, RZ, R6, 0x2, RZ, 0xc0, !PT ;  /* 0x0000000206ff7812 */ /* 0x000fe4000780c0ff */
[----:B------:R-:W-:Y:S02]  /*f5810*/  LOP3.LUT R5, R5, 0xffffefff, RZ, 0xc0, !PT ;  /* 0xffffefff05057812 */ /* 0x000fe400078ec0ff */
[----:B------:R-:W-:-:S09]  /*f5820*/  PRMT R2, R39, 0x7772, RZ ;  /* 0x0000777227027816 */ /* 0x000fd200000000ff */
        /* <DEDUP_REMOVED lines=9> */
[----:B--2---:R0:W-:Y:S04]  /*f58c0*/  @P4 STG.E.U8 desc[UR4][R48.64], R2 ;  /* 0x0000000230004986 */ /* 0x0041e8000c101104 */
[----:B0-----:R-:W2:Y:S04]  /*f58d0*/  LDL.LU.64 R48, [R1+0x2920] ;  /* 0x0029200001307983 */ /* 0x001ea80000300a00 */
[----:B------:R-:W2:Y:S04]  /*f58e0*/  LDL.LU.64 R22, [R1+0x2918] ;  /* 0x0029180001167983 */ /* 0x000ea80000300a00 */
[----:B------:R-:W2:Y:S01]  /*f58f0*/  LDL.LU.64 R26, [R1+0x2910] ;  /* 0x00291000011a7983 */ /* 0x000ea20000300a00 */
[----:B------:R-:W-:-:S02]  /*f5900*/  @P0 LOP3.LUT R5, R5, 0x8000, RZ, 0xfc, !PT ;  /* 0x0000800005050812 */ /* 0x000fc400078efcff */
[C---:B------:R-:W-:Y:S01]  /*f5910*/  LOP3.LUT P0, RZ, R7.reuse, 0x20000000, RZ, 0xc0, !PT ;  /* 0x2000000007ff7812 */ /* 0x040fe2000780c0ff */
[----:B------:R-:W2:Y:S01]  /*f5920*/  LDL.LU.64 R30, [R1+0x2908] ;  /* 0x00290800011e7983 */ /* 0x000ea20000300a00 */
[----:B------:R-:W-:Y:S02]  /*f5930*/  LOP3.LUT P5, RZ, R7, 0x2000000, RZ, 0xc0, !PT ;  /* 0x0200000007ff7812 */ /* 0x000fe400078ac0ff */
[----:B------:R-:W-:Y:S02]  /*f5940*/  LOP3.LUT R5, R5, 0xfffeffff, RZ, 0xc0, !PT ;  /* 0xfffeffff05057812 */ /* 0x000fe400078ec0ff */
[----:B------:R-:W-:-:S07]  /*f5950*/  PRMT R2, R39, 0x7773, RZ ;  /* 0x0000777327027816 */ /* 0x000fce00000000ff */
[----:B------:R-:W-:Y:S02]  /*f5960*/  @P0 LOP3.LUT R5, R5, 0x10000, RZ, 0xfc, !PT ;  /* 0x0001000005050812 */ /* 0x000fe400078efcff */
[C---:B------:R-:W-:Y:S01]  /*f5970*/  LOP3.LUT P0, RZ, R7.reuse, 0x10000000, RZ, 0xc0, !PT ;  /* 0x1000000007ff7812 */ /* 0x040fe2000780c0ff */
[----:B------:R0:W-:Y:S01]  /*f5980*/  @P5 STG.E.U8 desc[UR4][R58.64], R2 ;  /* 0x000000023a005986 */ /* 0x0001e2000c101104 */
[----:B------:R-:W-:Y:S02]  /*f5990*/  LOP3.LUT P6, RZ, R7, 0x4000000, RZ, 0xc0, !PT ;  /* 0x0400000007ff7812 */ /* 0x000fe400078cc0ff */
[----:B------:R-:W-:Y:S01]  /*f59a0*/  LOP3.LUT R5, R5, 0xfffdffff, RZ, 0xc0, !PT ;  /* 0xfffdffff05057812 */ /* 0x000fe200078ec0ff */
[----:B0-----:R-:W2:Y:S04]  /*f59b0*/  LDL.LU R58, [R1+0x540] ;  /* 0x00054000013a7983 */ /* 0x001ea80000300800 */
[----:B------:R-:W2:Y:S04]  /*f59c0*/  LDL.LU.64 R28, [R1+0x2900] ;  /* 0x00290000011c7983 */ /* 0x000ea80000300a00 */
[----:B------:R-:W-:-:S02]  /*f59d0*/  @P0 LOP3.LUT R5, R5, 0x20000, RZ, 0xfc, !PT ;  /* 0x0002000005050812 */ /* 0x000fc400078efcff */
[----:B------:R-:W-:Y:S01]  /*f59e0*/  LOP3.LUT P0, RZ, R7, 0x8000000, RZ, 0xc0, !PT ;  /* 0x0800000007ff7812 */ /* 0x000fe2000780c0ff */
[----:B------:R-:W2:Y:S01]  /*f59f0*/  LDL.LU.64 R34, [R1+0x28f8] ;  /* 0x0028f80001227983 */ /* 0x000ea20000300a00 */
[----:B------:R-:W-:-:S03]  /*f5a00*/  PRMT R2, R24, 0x7770, RZ ;  /* 0x0000777018027816 */ /* 0x000fc600000000ff */
[----:B------:R-:W2:Y:S04]  /*f5a10*/  LDL.LU R59, [R1+0x530] ;  /* 0x00053000013b7983 */ /* 0x000ea80000300800 */
[----:B------:R0:W-:Y:S04]  /*f5a20*/  @P6 STG.E.U8 desc[UR4][R36.64], R2 ;  /* 0x0000000224006986 */ /* 0x0001e8000c101104 */
[----:B------:R-:W2:Y:S04]  /*f5a30*/  LDL.LU.64 R32, [R1+0x28f0] ;  /* 0x0028f00001207983 */ /* 0x000ea80000300a00 */
[----:B------:R-:W2:Y:S01]  /*f5a40*/  LDL.LU.64 R38, [R1+0x28e8] ;  /* 0x0028e80001267983 */ /* 0x000ea20000300a00 */
[----:B0-----:R-:W-:-:S03]  /*f5a50*/  PRMT R2, R24, 0x7771, RZ ;  /* 0x0000777118027816 */ /* 0x001fc600000000ff */
[----:B------:R-:W2:Y:S04]  /*f5a60*/  LDL.LU.64 R36, [R1+0x28e0] ;  /* 0x0028e00001247983 */ /* 0x000ea80000300a00 */
[----:B------:R0:W-:Y:S01]  /*f5a70*/  @P0 STG.E.U8 desc[UR4][R42.64], R2 ;  /* 0x000000022a000986 */ /* 0x0001e2000c101104 */
[C---:B------:R-:W-:Y:S02]  /*f5a80*/  LOP3.LUT P0, RZ, R5.reuse, 0x20000, RZ, 0xc0, !PT ;  /* 0x0002000005ff7812 */ /* 0x040fe4000780c0ff */
[----:B0-----:R-:W-:Y:S01]  /*f5a90*/  PRMT R2, R24, 0x7772, RZ ;  /* 0x0000777218027816 */ /* 0x001fe200000000ff */
[----:B------:R-:W2:Y:S10]  /*f5aa0*/  LDL.LU.64 R42, [R1+0x28d8] ;  /* 0x0028d800012a7983 */ /* 0x000eb40000300a00 */
[----:B------:R0:W-:Y:S01]  /*f5ab0*/  @P0 STG.E.U8 desc[UR4][R40.64], R2 ;  /* 0x0000000228000986 */ /* 0x0001e2000c101104 */
[----:B------:R-:W-:-:S03]  /*f5ac0*/  LOP3.LUT P0, RZ, R5, 0x10000, RZ, 0xc0, !PT ;  /* 0x0001000005ff7812 */ /* 0x000fc6000780c0ff */
[----:B0-----:R-:W2:Y:S01]  /*f5ad0*/  LDL.LU.64 R40, [R1+0x2950] ;  /* 0x0029500001287983 */ /* 0x001ea20000300a00 */
[----:B------:R-:W-:-:S09]  /*f5ae0*/  PRMT R2, R24, 0x7773, RZ ;  /* 0x0000777318027816 */ /* 0x000fd200000000ff */
[----:B----4-:R0:W-:Y:S04]  /*f5af0*/  @P0 STG.E.U8 desc[UR4][R52.64], R2 ;  /* 0x0000000234000986 */ /* 0x0101e8000c101104 */
[----:B0-----:R-:W4:Y:S01]  /*f5b00*/  LDL.LU.64 R52, [R1+0x2948] ;  /* 0x0029480001347983 */ /* 0x001f220000300a00 */
[----:B------:R-:W-:Y:S02]  /*f5b10*/  LOP3.LUT P0, RZ, R5, 0x8000, RZ, 0xc0, !PT ;  /* 0x0000800005ff7812 */ /* 0x000fe4000780c0ff */
[----:B---3--:R-:W-:Y:S02]  /*f5b20*/  PRMT R2, R25, 0x7770, RZ ;  /* 0x0000777019027816 */ /* 0x008fe400000000ff */
[C---:B------:R-:W-:Y:S02]  /*f5b30*/  LOP3.LUT P1, RZ, R6.reuse, 0x10, RZ, 0xc0, !PT ;  /* 0x0000001006ff7812 */ /* 0x040fe4000782c0ff */
[----:B------:R-:W-:-:S02]  /*f5b40*/  LOP3.LUT P2, RZ, R6, 0x20, RZ, 0xc0, !PT ;  /* 0x0000002006ff7812 */ /* 0x000fc4000784c0ff */
[C---:B------:R-:W-:Y:S02]  /*f5b50*/  LOP3.LUT P3, RZ, R6.reuse, 0x40, RZ, 0xc0, !PT ;  /* 0x0000004006ff7812 */ /* 0x040fe4000786c0ff */
[C---:B------:R-:W-:Y:S02]  /*f5b60*/  LOP3.LUT P4, RZ, R6.reuse, 0x80, RZ, 0xc0, !PT ;  /* 0x0000008006ff7812 */ /* 0x040fe4000788c0ff */
[C---:B------:R-:W-:Y:S02]  /*f5b70*/  LOP3.LUT P5, RZ, R6.reuse, 0x100, RZ, 0xc0, !PT ;  /* 0x0000010006ff7812 */ /* 0x040fe400078ac0ff */
[----:B------:R-:W-:Y:S01]  /*f5b80*/  LOP3.LUT P6, RZ, R6, 0x200, RZ, 0xc0, !PT ;  /* 0x0000020006ff7812 */ /* 0x000fe200078cc0ff */
[----:B--2---:R0:W-:Y:S01]  /*f5b90*/  @P0 STG.E.U8 desc[UR4][R48.64], R2 ;  /* 0x0000000230000986 */ /* 0x0041e2000c101104 */
[----:B------:R-:W-:Y:S02]  /*f5ba0*/  LOP3.LUT P0, RZ, R5, 0x4000, RZ, 0xc0, !PT ;  /* 0x0000400005ff7812 */ /* 0x000fe4000780c0ff */
        /* <DEDUP_REMOVED lines=14> */
[----:B------:R0:W-:Y:S02]  /*f5c90*/  @P0 STG.E.U8 desc[UR4][R34.64], R2 ;  /* 0x0000000222000986 */ /* 0x0001e4000c101104 */
        /* <DEDUP_REMOVED lines=11> */
[----:B------:R-:W3:Y:S04]  /*f5d50*/  LDL.LU.64 R58, [R1+0x2940] ;  /* 0x00294000013a7983 */ /* 0x000ee80000300a00 */
[----:B------:R-:W2:Y:S04]  /*f5d60*/  LDL.LU.64 R32, [R1+0x29b8] ;  /* 0x0029b80001207983 */ /* 0x000ea80000300a00 */
[----:B----4-:R0:W-:Y:S04]  /*f5d70*/  @P6 STG.E.U8 desc[UR4][R52.64], R2 ;  /* 0x0000000234006986 */ /* 0x0101e8000c101104 */
[----:B------:R-:W4:Y:S04]  /*f5d80*/  LDL.LU.64 R38, [R1+0x29b0] ;  /* 0x0029b00001267983 */ /* 0x000f280000300a00 */
[----:B0-----:R-:W3:Y:S04]  /*f5d90*/  LDL.LU R52, [R1+0x520] ;  /* 0x0005200001347983 */ /* 0x001ee80000300800 */
[----:B------:R-:W4:Y:S04]  /*f5da0*/  LDL.LU.64 R36, [R1+0x29a8] ;  /* 0x0029a80001247983 */ /* 0x000f280000300a00 */
[----:B------:R-:W4:Y:S04]  /*f5db0*/  LDL.LU.64 R42, [R1+0x29a0] ;  /* 0x0029a000012a7983 */ /* 0x000f280000300a00 */
[----:B------:R-:W4:Y:S04]  /*f5dc0*/  LDL.LU.64 R40, [R1+0x2998] ;  /* 0x0029980001287983 */ /* 0x000f280000300a00 */
[----:B------:R-:W4:Y:S01]  /*f5dd0*/  LDL.LU R53, [R1+0x510] ;  /* 0x0005100001357983 */ /* 0x000f220000300800 */
[----:B------:R-:W-:-:S02]  /*f5de0*/  LOP3.LUT P3, RZ, R6, 0x400, RZ, 0xc0, !PT ;  /* 0x0000040006ff7812 */ /* 0x000fc4000786c0ff */
[----:B------:R-:W-:Y:S02]  /*f5df0*/  LOP3.LUT P0, RZ, R6, 0x400000, RZ, 0xc0, !PT ;  /* 0x0040000006ff7812 */ /* 0x000fe4000780c0ff */
[----:B------:R-:W-:-:S11]  /*f5e00*/  LOP3.LUT R5, R5, 0xfffffffb, RZ, 0xc0, !PT ;  /* 0xfffffffb05057812 */ /* 0x000fd600078ec0ff */
[----:B------:R-:W-:Y:S02]  /*f5e10*/  @P0 LOP3.LUT R5, R5, 0x4, RZ, 0xfc, !PT ;  /* 0x0000000405050812 */ /* 0x000fe400078efcff */
[C---:B------:R-:W-:Y:S02]  /*f5e20*/  LOP3.LUT P0, RZ, R6.reuse, 0x200000, RZ, 0xc0, !PT ;  /* 0x0020000006ff7812 */ /* 0x040fe4000780c0ff */
[----:B------:R-:W-:Y:S02]  /*f5e30*/  LOP3.LUT R5, R5, 0xfffffff7, RZ, 0xc0, !PT ;  /* 0xfffffff705057812 */ /* 0x000fe400078ec0ff */
[----:B------:R-:W-:-:S09]  /*f5e40*/  LOP3.LUT P4, RZ, R6, 0x800, RZ, 0xc0, !PT ;  /* 0x0000080006ff7812 */ /* 0x000fd2000788c0ff */
[----:B------:R-:W-:Y:S02]  /*f5e50*/  @P0 LOP3.LUT R5, R5, 0x8, RZ, 0xfc, !PT ;  /* 0x0000000805050812 */ /* 0x000fe400078efcff */
[C---:B------:R-:W-:Y:S02]  /*f5e60*/  LOP3.LUT P0, RZ, R6.reuse, 0x100000, RZ, 0xc0, !PT ;  /* 0x0010000006ff7812 */ /* 0x040fe4000780c0ff */
[----:B------:R-:W-:Y:S02]  /*f5e70*/  LOP3.LUT R5, R5, 0xffffffef, RZ, 0xc0, !PT ;  /* 0xffffffef05057812 */ /* 0x000fe400078ec0ff */
[----:B------:R-:W-:-:S09]  /*f5e80*/  LOP3.LUT P5, RZ, R6, 0x1000, RZ, 0xc0, !PT ;  /* 0x0000100006ff7812 */ /* 0x000fd200078ac0ff */
[----:B------:R-:W-:Y:S02]  /*f5e90*/  @P0 LOP3.LUT R5, R5, 0x10, RZ, 0xfc, !PT ;  /* 0x0000001005050812 */ /* 0x000fe400078efcff */
[----:B------:R-:W-:Y:S02]  /*f5ea0*/  LOP3.LUT P0, RZ, R6, 0x80000, RZ, 0xc0, !PT ;  /* 0x0008000006ff7812 */ /* 0x000fe4000780c0ff */
[----:B------:R-:W-:-:S11]  /*f5eb0*/  LOP3.LUT R5, R5, 0xffffffdf, RZ, 0xc0, !PT ;  /* 0xffffffdf05057812 */ /* 0x000fd600078ec0ff */
[----:B------:R-:W-:Y:S02]  /*f5ec0*/  @P0 LOP3.LUT R5, R5, 0x20, RZ, 0xfc, !PT ;  /* 0x0000002005050812 */ /* 0x000fe400078efcff */
[----:B------:R-:W-:Y:S02]  /*f5ed0*/  LOP3.LUT P0, RZ, R6, 0x40000, RZ, 0xc0, !PT ;  /* 0x0004000006ff7812 */ /* 0x000fe4000780c0ff */
[----:B------:R-:W-:Y:S02]  /*f5ee0*/  LOP3.LUT R5, R5, 0xffffffbf, RZ, 0xc0, !PT ;  /* 0xffffffbf05057812 */ /* 0x000fe400078ec0ff */
[----:B---3--:R-:W-:-:S05]  /*f5ef0*/  PRMT R2, R52, 0x7770, RZ ;  /* 0x0000777034027816 */ /* 0x008fca00000000ff */
[----:B------:R0:W-:Y:S04]  /*f5f00*/  @P3 STG.E.U8 desc[UR4][R58.64], R2 ;  /* 0x000000023a003986 */ /* 0x0001e8000c101104 */
[----:B0-----:R-:W3:Y:S04]  /*f5f10*/  LDL.LU.64 R58, [R1+0x2990] ;  /* 0x00299000013a7983 */ /* 0x001ee80000300a00 */
[----:B------:R-:W3:Y:S04]  /*f5f20*/  LDL.LU.64 R22, [R1+0x2988] ;  /* 0x0029880001167983 */ /* 0x000ee80000300a00 */
[----:B------:R-:W3:Y:S04]  /*f5f30*/  LDL.LU.64 R26, [R1+0x2980] ;  /* 0x00298000011a7983 */ /* 0x000ee80000300a00 */
[----:B------:R-:W3:Y:S04]  /*f5f40*/  LDL.LU.64 R24, [R1+0x2978] ;  /* 0x0029780001187983 */ /* 0x000ee80000300a00 */
[----:B------:R-:W3:Y:S04]  /*f5f50*/  LDL.LU.64 R30, [R1+0x2970] ;  /* 0x00297000011e7983 */ /* 0x000ee80000300a00 */
[----:B------:R-:W3:Y:S01]  /*f5f60*/  LDL.LU.64 R28, [R1+0x2968] ;  /* 0x00296800011c7983 */ /* 0x000ee20000300a00 */
[----:B------:R-:W-:-:S03]  /*f5f70*/  PRMT R2, R52, 0x7771, RZ ;  /* 0x0000777134027816 */ /* 0x000fc600000000ff */
[----:B------:R-:W3:Y:S04]  /*f5f80*/  LDL.LU.64 R34, [R1+0x2960] ;  /* 0x0029600001227983 */ /* 0x000ee80000300a00 */
[----:B--2---:R0:W-:Y:S02]  /*f5f90*/  @P4 STG.E.U8 desc[UR4][R32.64], R2 ;  /* 0x0000000220004986 */ /* 0x0041e4000c101104 */
[----:B0-----:R-:W-:Y:S02]  /*f5fa0*/  PRMT R2, R52, 0x7772, RZ ;  /* 0x0000777234027816 */ /* 0x001fe400000000ff */
[----:B------:R-:W2:Y:S04]  /*f5fb0*/  LDL.LU.64 R32, [R1+0x2958] ;  /* 0x0029580001207983 */ /* 0x000ea80000300a00 */
[----:B----4-:R0:W-:Y:S04]  /*f5fc0*/  @P5 STG.E.U8 desc[UR4][R38.64], R2 ;  /* 0x0000000226005986 */ /* 0x0101e8000c101104 */
[----:B0-----:R-:W4:Y:S01]  /*f5fd0*/  LDL.LU.64 R38, [R1+0x29d0] ;  /* 0x0029d00001267983 */ /* 0x001f220000300a00 */
[----:B------:R-:W-:-:S02]  /*f5fe0*/  @P0 LOP3.LUT R5, R5, 0x40, RZ, 0xfc, !PT ;  /* 0x0000004005050812 */ /* 0x000fc400078efcff */
[----:B------:R-:W-:Y:S02]  /*f5ff0*/  LOP3.LUT P0, RZ, R6, 0x20000, RZ, 0xc0, !PT ;  /* 0x0002000006ff7812 */ /* 0x000fe4000780c0ff */
[----:B------:R-:W-:-:S11]  /*f6000*/  LOP3.LUT R5, R5, 0xffffff7f, RZ, 0xc0, !PT ;  /* 0xffffff7f05057812 */ /* 0x000fd600078ec0ff */
[----:B------:R-:W-:Y:S02]  /*f6010*/  @P0 LOP3.LUT R5, R5, 0x80, RZ, 0xfc, !PT ;  /* 0x0000008005050812 */ /* 0x000fe400078efcff */
[C---:B------:R-:W-:Y:S02]  /*f6020*/  LOP3.LUT P0, RZ, R6.reuse, 0x10000, RZ, 0xc0, !PT ;  /* 0x0001000006ff7812 */ /* 0x040fe4000780c0ff */
[----:B------:R-:W-:Y:S02]  /*f6030*/  LOP3.LUT R5, R5, 0xfffffeff, RZ, 0xc0, !PT ;  /* 0xfffffeff05057812 */ /* 0x000fe400078ec0ff */
[----:B------:R-:W-:-:S09]  /*f6040*/  LOP3.LUT P6, RZ, R6, 0x2000, RZ, 0xc0, !PT ;  /* 0x0000200006ff7812 */ /* 0x000fd200078cc0ff */
[----:B------:R-:W-:Y:S02]  /*f6050*/  @P0 LOP3.LUT R5, R5, 0x100, RZ, 0xfc, !PT ;  /* 0x0000010005050812 */ /* 0x000fe400078efcff */
[----:B------:R-:W-:Y:S02]  /*f6060*/  LOP3.LUT P0, RZ, R6, 0x8000, RZ, 0xc0, !PT ;  /* 0x0000800006ff7812 */ /* 0x000fe4000780c0ff */
[----:B------:R-:W-:Y:S02]  /*f6070*/  LOP3.LUT R5, R5, 0xfffffdff, RZ, 0xc0, !PT ;  /* 0xfffffdff05057812 */ /* 0x000fe400078ec0ff */
[----:B------:R-:W-:-:S09]  /*f6080*/  PRMT R2, R52, 0x7773, RZ ;  /* 0x0000777334027816 */ /* 0x000fd200000000ff */
[----:B------:R-:W-:Y:S02]  /*f6090*/  @P0 LOP3.LUT R5, R5, 0x200, RZ, 0xfc, !PT ;  /* 0x0000020005050812 */ /* 0x000fe400078efcff */
[----:B------:R-:W-:Y:S01]  /*f60a0*/  LOP3.LUT P0, RZ, R6, 0x4000, RZ, 0xc0, !PT ;  /* 0x0000400006ff7812 */ /* 0x000fe2000780c0ff */
[----:B------:R0:W-:Y:S02]  /*f60b0*/  @P6 STG.E.U8 desc[UR4][R36.64], R2 ;  /* 0x0000000224006986 */ /* 0x0001e4000c101104 */
[----:B0-----:R-:W-:Y:S02]  /*f60c0*/  PRMT R2, R53, 0x7770, RZ ;  /* 0x0000777035027816 */ /* 0x001fe400000000ff */
[----:B------:R-:W4:Y:S08]  /*f60d0*/  LDL.LU.64 R36, [R1+0x29c8] ;  /* 0x0029c80001247983 */ /* 0x000f300000300a00 */
        /* <DEDUP_REMOVED lines=9> */
[----:B---3--:R0:W-:Y:S04]  /*f6170*/  @P0 STG.E.U8 desc[UR4][R58.64], R2 ;  /* 0x000000023a000986 */ /* 0x0081e8000c101104 */
[----:B0-----:R-:W3:Y:S01]  /*f6180*/  LDL.LU.64 R58, [R1+0x29d8] ;  /* 0x0029d800013a7983 */ /* 0x001ee20000300a00 */
        /* <DEDUP_REMOVED lines=14> */
[----:B------:R-:W-:Y:S01]  /*f6270*/  LOP3.LUT P1, RZ, R6, 0x800000, RZ, 0xc0, !PT ;  /* 0x0080000006ff7812 */ /* 0x000fe2000782c0ff */
[----:B------:R-:W3:Y:S08]  /*f6280*/  LDL.LU R49, [R1+0x56ec] ;  /* 0x0056ec0001317983 */ /* 0x000ef00000300800 */
[----:B------:R0:W-:Y:S01]  /*f6290*/  @P0 STG.E.U8 desc[UR4][R28.64], R2 ;  /* 0x000000021c000986 */ /* 0x0001e2000c101104 */
[----:B------:R-:W-:-:S02]  /*f62a0*/  LOP3.LUT P0, RZ, R5, 0x4, RZ, 0xc0, !PT ;  /* 0x0000000405ff7812 */ /* 0x000fc4000780c0ff */
[----:B------:R-:W-:Y:S02]  /*f62b0*/  LOP3.LUT P2, RZ, R6, 0x1000000, RZ, 0xc0, !PT ;  /* 0x0100000006ff7812 */ /* 0x000fe4000784c0ff */
[----:B0-----:R-:W-:-:S09]  /*f62c0*/  PRMT R2, R48, 0x7770, RZ ;  /* 0x0000777030027816 */ /* 0x001fd200000000ff */
[----:B------:R0:W-:Y:S02]  /*f62d0*/  @P0 STG.E.U8 desc[UR4][R34.64], R2 ;  /* 0x0000000222000986 */ /* 0x0001e4000c101104 */
[----:B0-----:R-:W-:-:S05]  /*f62e0*/  PRMT R2, R48, 0x7771, RZ ;  /* 0x0000777130027816 */ /* 0x001fca00000000ff */
[----:B--2---:R0:W-:Y:S02]  /*f62f0*/  @P1 STG.E.U8 desc[UR4][R32.64], R2 ;  /* 0x0000000220001986 */ /* 0x0041e4000c101104 */
[----:B0-----:R-:W-:-:S05]  /*f6300*/  PRMT R2, R48, 0x7772, RZ ;  /* 0x0000777230027816 */ /* 0x001fca00000000ff */
[----:B----4-:R0:W-:Y:S02]  /*f6310*/  @P2 STG.E.U8 desc[UR4][R38.64], R2 ;  /* 0x0000000226002986 */ /* 0x0101e4000c101104 */
[----:B0-----:R-:W-:Y:S02]  /*f6320*/  PRMT R2, R48, 0x7773, RZ ;  /* 0x0000777330027816 */ /* 0x001fe400000000ff */
[----:B------:R-:W2:Y:S01]  /*f6330*/  LDL.LU R48, [R1+0x56e8] ;  /* 0x0056e80001307983 */ /* 0x000ea20000300800 */
[C---:B------:R-:W-:Y:S02]  /*f6340*/  LOP3.LUT P3, RZ, R6.reuse, 0x2000000, RZ, 0xc0, !PT ;  /* 0x0200000006ff7812 */ /* 0x040fe4000786c0ff */
[C---:B------:R-:W-:Y:S02]  /*f6350*/  LOP3.LUT P4, RZ, R6.reuse, 0x4000000, RZ, 0xc0, !PT ;  /* 0x0400000006ff7812 */ /* 0x040fe4000788c0ff */
[C---:B------:R-:W-:Y:S02]  /*f6360*/  LOP3.LUT P5, RZ, R6.reuse, 0x8000000, RZ, 0xc0, !PT ;  /* 0x0800000006ff7812 */ /* 0x040fe400078ac0ff */
[----:B------:R-:W-:-:S07]  /*f6370*/  LOP3.LUT P6, RZ, R6, 0x10000000, RZ, 0xc0, !PT ;  /* 0x1000000006ff7812 */ /* 0x000fce00078cc0ff */
[----:B------:R0:W-:Y:S02]  /*f6380*/  @P3 STG.E.U8 desc[UR4][R36.64], R2 ;  /* 0x0000000224003986 */ /* 0x0001e4000c101104 */
[----:B0-----:R-:W-:-:S05]  /*f6390*/  PRMT R2, R52, 0x7770, RZ ;  /* 0x0000777034027816 */ /* 0x001fca00000000ff */
[----:B------:R0:W-:Y:S02]  /*f63a0*/  @P4 STG.E.U8 desc[UR4][R42.64], R2 ;  /* 0x000000022a004986 */ /* 0x0001e4000c101104 */
[----:B0-----:R-:W-:-:S05]  /*f63b0*/  PRMT R2, R52, 0x7771, RZ ;  /* 0x0000777134027816 */ /* 0x001fca00000000ff */
[----:B------:R0:W-:Y:S02]  /*f63c0*/  @P5 STG.E.U8 desc[UR4][R40.64], R2 ;  /* 0x0000000228005986 */ /* 0x0001e4000c101104 */
[----:B0-----:R-:W-:-:S05]  /*f63d0*/  PRMT R2, R52, 0x7772, RZ ;  /* 0x0000777234027816 */ /* 0x001fca00000000ff */
[----:B---3--:R0:W-:Y:S04]  /*f63e0*/  @P6 STG.E.U8 desc[UR4][R58.64], R2 ;  /* 0x000000023a006986 */ /* 0x0081e8000c101104 */
[----:B0-----:R-:W3:Y:S04]  /*f63f0*/  LDL.LU.64 R58, [R1+0x2a38] ;  /* 0x002a3800013a7983 */ /* 0x001ee80000300a00 */
        /* <DEDUP_REMOVED lines=8> */
[C---:B------:R-:W-:Y:S02]  /*f6480*/  LOP3.LUT P4, RZ, R6.reuse, 0x40000000, RZ, 0xc0, !PT ;  /* 0x4000000006ff7812 */ /* 0x040fe4000788c0ff */
[C---:B------:R-:W-:Y:S02]  /*f6490*/  LOP3.LUT P5, RZ, R6.reuse, 0x80000000, RZ, 0xc0, !PT ;  /* 0x8000000006ff7812 */ /* 0x040fe400078ac0ff */
[----:B------:R-:W-:Y:S02]  /*f64a0*/  LOP3.LUT R6, R6, 0xfbffffff, RZ, 0xc0, !PT ;  /* 0xfbffffff06067812 */ /* 0x000fe400078ec0ff */
[----:B------:R-:W-:Y:S02]  /*f64b0*/  LOP3.LUT R5, R5, 0xfffffffe, RZ, 0xc0, !PT ;  /* 0xfffffffe05057812 */ /* 0x000fe400078ec0ff */
[----:B------:R-:W-:Y:S02]  /*f64c0*/  PRMT R2, R52, 0x7773, RZ ;  /* 0x0000777334027816 */ /* 0x000fe400000000ff */
[----:B--2---:R-:W-:-:S13]  /*f64d0*/  LOP3.LUT P0, RZ, R48, 0x200, RZ, 0xc0, !PT ;  /* 0x0000020030ff7812 */ /* 0x004fda000780c0ff */
        /* <DEDUP_REMOVED lines=16> */
[C---:B------:R-:W-:Y:S02]  /*f65e0*/  LOP3.LUT P0, RZ, R48.reuse, 0x8, RZ, 0xc0, !PT ;  /* 0x0000000830ff7812 */ /* 0x040fe4000780c0ff */
[----:B------:R-:W-:-:S11]  /*f65f0*/  LOP3.LUT P6, RZ, R48, 0x1, RZ, 0xc0, !PT ;  /* 0x0000000130ff7812 */ /* 0x000fd600078cc0ff */
[----:B------:R-:W-:Y:S02]  /*f6600*/  @P0 LOP3.LUT R5, R5, 0x1, RZ, 0xfc, !PT ;  /* 0x0000000105050812 */ /* 0x000fe400078efcff */
[----:B------:R-:W-:Y:S02]  /*f6610*/  LOP3.LUT P0, RZ, R48, 0x4, RZ, 0xc0, !PT ;  /* 0x0000000430ff7812 */ /* 0x000fe4000780c0ff */
[----:B------:R-:W-:-:S11]  /*f6620*/  LOP3.LUT R5, R5, 0xfffffffd, RZ, 0xc0, !PT ;  /* 0xfffffffd05057812 */ /* 0x000fd600078ec0ff */
[----:B------:R-:W-:Y:S02]  /*f6630*/  @P0 LOP3.LUT R5, R5, 0x2, RZ, 0xfc, !PT ;  /* 0x0000000205050812 */ /* 0x000fe400078efcff */
[----:B------:R-:W-:Y:S01]  /*f6640*/  LOP3.LUT P0, RZ, R48, 0x2, RZ, 0xc0, !PT ;  /* 0x0000000230ff7812 */ /* 0x000fe2000780c0ff */
[----:B---3--:R0:W-:Y:S04]  /*f6650*/  @P3 STG.E.U8 desc[UR4][R58.64], R2 ;  /* 0x000000023a003986 */ /* 0x0081e8000c101104 */
[----:B0-----:R-:W2:Y:S01]  /*f6660*/  LDL.LU.64 R58, [R1+0x2a08] ;  /* 0x002a0800013a7983 */ /* 0x001ea20000300a00 */
[----:B----4-:R-:W-:-:S03]  /*f6670*/  PRMT R2, R53, 0x7770, RZ ;  /* 0x0000777035027816 */ /* 0x010fc600000000ff */
[----:B------:R-:W3:Y:S04]  /*f6680*/  LDL.LU.64 R26, [R1+0x29f8] ;  /* 0x0029f800011a7983 */ /* 0x000ee80000300a00 */
[----:B------:R0:W-:Y:S04]  /*f6690*/  @P4 STG.E.U8 desc[UR4][R32.64], R2 ;  /* 0x0000000220004986 */ /* 0x0001e8000c101104 */
[----:B------:R-:W4:Y:S04]  /*f66a0*/  LDL.LU R52, [R1+0x534] ;  /* 0x0005340001347983 */ /* 0x000f280000300800 */
[----:B------:R-:W4:Y:S01]  /*f66b0*/  LDL.LU.64 R24, [R1+0x29f0] ;  /* 0x0029f00001187983 */ /* 0x000f220000300a00 */
[----:B0-----:R-:W-:-:S03]  /*f66c0*/  PRMT R2, R53, 0x7771, RZ ;  /* 0x0000777135027816 */ /* 0x001fc600000000ff */
[----:B------:R-:W4:Y:S04]  /*f66d0*/  LDL.LU.64 R30, [R1+0x29e8] ;  /* 0x0029e800011e7983 */ /* 0x000f280000300a00 */
[----:B------:R0:W-:Y:S04]  /*f66e0*/  @P5 STG.E.U8 desc[UR4][R38.64], R2 ;  /* 0x0000000226005986 */ /* 0x0001e8000c101104 */
[----:B------:R-:W4:Y:S04]  /*f66f0*/  LDL.LU.64 R28, [R1+0x2a50] ;  /* 0x002a5000011c7983 */ /* 0x000f280000300a00 */
[----:B------:R-:W4:Y:S01]  /*f6700*/  LDL.LU.64 R34, [R1+0x2a48] ;  /* 0x002a480001227983 */ /* 0x000f220000300a00 */
[----:B0-----:R-:W-:-:S03]  /*f6710*/  PRMT R2, R53, 0x7772, RZ ;  /* 0x0000777235027816 */ /* 0x001fc600000000ff */
[----:B------:R-:W4:Y:S04]  /*f6720*/  LDL.LU.64 R32, [R1+0x2a40] ;  /* 0x002a400001207983 */ /* 0x000f280000300a00 */
[----:B------:R0:W-:Y:S04]  /*f6730*/  @P6 STG.E.U8 desc[UR4][R36.64], R2 ;  /* 0x0000000224006986 */ /* 0x0001e8000c101104 */
[----:B------:R-:W4:Y:S01]  /*f6740*/  LDL.LU.64 R38, [R1+0x2ab8] ;  /* 0x002ab80001267983 */ /* 0x000f220000300a00 */
[----:B0-----:R-:W-:-:S03]  /*f6750*/  PRMT R2, R53, 0x7773, RZ ;  /* 0x0000777335027816 */ /* 0x001fc600000000ff */
        /* <DEDUP_REMOVED lines=8> */
[----:B0-----:R-:W4:Y:S04]  /*f67e0*/  LDL.LU.64 R40, [R1+0x2aa0] ;  /* 0x002aa00001287983 */ /* 0x001f280000300a00 */
[----:B------:R-:W3:Y:S01]  /*f67f0*/  LDL.LU.64 R4, [R1+0x2a00] ;  /* 0x002a000001047983 */ /* 0x000ee20000300a00 */
[----:B------:R-:W-:Y:S02]  /*f6800*/  PRMT R2, R23, 0x7771, RZ ;  /* 0x0000777117027816 */ /* 0x000fe400000000ff */
[C---:B------:R-:W-:Y:S02]  /*f6810*/  LOP3.LUT P1, RZ, R48.reuse, 0x400, RZ, 0xc0, !PT ;  /* 0x0000040030ff7812 */ /* 0x040fe4000782c0ff */
[C---:B------:R-:W-:Y:S02]  /*f6820*/  LOP3.LUT P2, RZ, R48.reuse, 0x800, RZ, 0xc0, !PT ;  /* 0x0000080030ff7812 */ /* 0x040fe4000784c0ff */
[----:B------:R-:W-:Y:S01]  /*f6830*/  LOP3.LUT P3, RZ, R48, 0x1000, RZ, 0xc0, !PT ;  /* 0x0000100030ff7812 */ /* 0x000fe2000786c0ff */
[----:B--2---:R0:W-:Y:S01]  /*f6840*/  @P0 STG.E.U8 desc[UR4][R58.64], R2 ;  /* 0x000000023a000986 */ /* 0x0041e2000c101104 */
[----:B------:R-:W-:-:S02]  /*f6850*/  LOP3.LUT P0, RZ, R6, 0x80000000, RZ, 0xc0, !PT ;  /* 0x8000000006ff7812 */ /* 0x000fc4000780c0ff */
[----:B0-----:R-:W-:Y:S01]  /*f6860*/  PRMT R2, R23, 0x7772, RZ ;  /* 0x0000777217027816 */ /* 0x001fe200000000ff */
[----:B------:R-:W2:Y:S10]  /*f6870*/  LDL.LU.64 R58, [R1+0x2a98] ;  /* 0x002a9800013a7983 */ /* 0x000eb40000300a00 */
[----:B---3--:R0:W-:Y:S01]  /*f6880*/  @P0 STG.E.U8 desc[UR4][R4.64], R2 ;  /* 0x0000000204000986 */ /* 0x0081e2000c101104 */
[----:B------:R-:W-:-:S02]  /*f6890*/  LOP3.LUT P0, RZ, R6, 0x40000000, RZ, 0xc0, !PT ;  /* 0x4000000006ff7812 */ /* 0x000fc4000780c0ff */
[----:B0-----:R-:W-:-:S11]  /*f68a0*/  PRMT R2, R23, 0x7773, RZ ;  /* 0x0000777317027816 */ /* 0x001fd600000000ff */
[----:B------:R4:W-:Y:S01]  /*f68b0*/  @P0 STG.E.U8 desc[UR4][R26.64], R2 ;  /* 0x000000021a000986 */ /* 0x0009e2000c101104 */
[----:B------:R-:W-:Y:S02]  /*f68c0*/  LOP3.LUT P0, RZ, R6, 0x20000000, RZ, 0xc0, !PT ;  /* 0x2000000006ff7812 */ /* 0x000fe4000780c0ff */
[----:B----4-:R-:W-:-:S11]  /*f68d0*/  PRMT R2, R52, 0x7770, RZ ;  /* 0x0000777034027816 */ /* 0x010fd600000000ff */
        /* <DEDUP_REMOVED lines=18> */
[----:B------:R-:W4:Y:S01]  /*f6a00*/  LDL.LU.64 R34, [R1+0x2a90] ;  /* 0x002a900001227983 */ /* 0x000f220000300a00 */
[C---:B------:R-:W-:Y:S02]  /*f6a10*/  LOP3.LUT P4, RZ, R48.reuse, 0x2000, RZ, 0xc0, !PT ;  /* 0x0000200030ff7812 */ /* 0x040fe4000788c0ff */
[----:B------:R-:W-:Y:S01]  /*f6a20*/  LOP3.LUT P5, RZ, R48, 0x4000, RZ, 0xc0, !PT ;  /* 0x0000400030ff7812 */ /* 0x000fe200078ac0ff */
[----:B------:R-:W3:Y:S10]  /*f6a30*/  LDL.LU.64 R32, [R1+0x2a88] ;  /* 0x002a880001207983 */ /* 0x000ef40000300a00 */
[----:B------:R0:W-:Y:S02]  /*f6a40*/  @P4 STG.E.U8 desc[UR4][R42.64], R2 ;  /* 0x000000022a004986 */ /* 0x0001e4000c101104 */
[----:B0-----:R-:W-:-:S05]  /*f6a50*/  PRMT R2, R53, 0x7770, RZ ;  /* 0x0000777035027816 */ /* 0x001fca00000000ff */
[----:B------:R0:W-:Y:S04]  /*f6a60*/  @P5 STG.E.U8 desc[UR4][R40.64], R2 ;  /* 0x0000000228005986 */ /* 0x0001e8000c101104 */
[----:B0-----:R-:W3:Y:S04]  /*f6a70*/  LDL.LU.64 R40, [R1+0x2a80] ;  /* 0x002a800001287983 */ /* 0x001ee80000300a00 */
[----:B------:R-:W3:Y:S04]  /*f6a80*/  LDL.LU.64 R38, [R1+0x2a78] ;  /* 0x002a780001267983 */ /* 0x000ee80000300a00 */
[----:B------:R-:W3:Y:S04]  /*f6a90*/  LDL.LU.64 R36, [R1+0x2a70] ;  /* 0x002a700001247983 */ /* 0x000ee80000300a00 */
[----:B------:R-:W3:Y:S01]  /*f6aa0*/  LDL.LU R43, [R1+0x504] ;  /* 0x00050400012b7983 */ /* 0x000ee20000300800 */
[----:B------:R-:W-:-:S02]  /*f6ab0*/  LOP3.LUT P6, RZ, R48, 0x8000, RZ, 0xc0, !PT ;  /* 0x0000800030ff7812 */ /* 0x000fc400078cc0ff */
[----:B------:R-:W-:Y:S02]  /*f6ac0*/  PRMT R2, R53, 0x7771, RZ ;  /* 0x0000777135027816 */ /* 0x000fe400000000ff */
[----:B------:R-:W-:-:S09]  /*f6ad0*/  LOP3.LUT P3, RZ, R48, 0x10000, RZ, 0xc0, !PT ;  /* 0x0001000030ff7812 */ /* 0x000fd2000786c0ff */
[----:B--2---:R0:W-:Y:S04]  /*f6ae0*/  @P6 STG.E.U8 desc[UR4][R58.64], R2 ;  /* 0x000000023a006986 */ /* 0x0041e8000c101104 */
[----:B0-----:R-:W2:Y:S01]  /*f6af0*/  LDL.LU.64 R58, [R1+0x2a68] ;  /* 0x002a6800013a7983 */ /* 0x001ea20000300a00 */
[----:B------:R-:W-:Y:S02]  /*f6b00*/  PRMT R2, R53, 0x7772, RZ ;  /* 0x0000777235027816 */ /* 0x000fe400000000ff */
[----:B------:R-:W-:Y:S02]  /*f6b10*/  LOP3.LUT P0, RZ, R48, 0x10000000, RZ, 0xc0, !PT ;  /* 0x1000000030ff7812 */ /* 0x000fe4000780c0ff */
[----:B------:R-:W-:-:S11]  /*f6b20*/  LOP3.LUT R6, R6, 0xfffbffff, RZ, 0xc0, !PT ;  /* 0xfffbffff06067812 */ /* 0x000fd600078ec0ff */
[----:B------:R-:W-:Y:S02]  /*f6b30*/  @P0 LOP3.LUT R6, R6, 0x40000, RZ, 0xfc, !PT ;  /* 0x0004000006060812 */ /* 0x000fe400078efcff */
[----:B------:R-:W-:Y:S02]  /*f6b40*/  LOP3.LUT P0, RZ, R48, 0x8000000, RZ, 0xc0, !PT ;  /* 0x0800000030ff7812 */ /* 0x000fe4000780c0ff */
[----:B------:R-:W-:-:S11]  /*f6b50*/  LOP3.LUT R6, R6, 0xfff7ffff, RZ, 0xc0, !PT ;  /* 0xfff7ffff06067812 */ /* 0x000fd600078ec0ff */
[----:B------:R-:W-:Y:S02]  /*f6b60*/  @P0 LOP3.LUT R6, R6, 0x80000, RZ, 0xfc, !PT ;  /* 0x0008000006060812 */ /* 0x000fe400078efcff */
[----:B------:R-:W-:Y:S01]  /*f6b70*/  LOP3.LUT P0, RZ, R48, 0x4000000, RZ, 0xc0, !PT ;  /* 0x0400000030ff7812 */ /* 0x000fe2000780c0ff */
[----:B----4-:R0:W-:Y:S02]  /*f6b80*/  @P3 STG.E.U8 desc[UR4][R34.64], R2 ;  /* 0x0000000222003986 */ /* 0x0101e4000c101104 */
[----:B0-----:R-:W-:Y:S02]  /*f6b90*/  PRMT R2, R53, 0x7773, RZ ;  /* 0x0000777335027816 */ /* 0x001fe400000000ff */
[----:B------:R-:W4:Y:S01]  /*f6ba0*/  LDL.LU.64 R52, [R1+0x2a60] ;  /* 0x002a600001347983 */ /* 0x000f220000300a00 */
[----:B------:R-:W-:-:S03]  /*f6bb0*/  LOP3.LUT R6, R6, 0xffefffff, RZ, 0xc0, !PT ;  /* 0xffefffff06067812 */ /* 0x000fc600078ec0ff */
[----:B------:R-:W4:Y:S04]  /*f6bc0*/  LDL.LU.64 R4, [R1+0x2a58] ;  /* 0x002a580001047983 */ /* 0x000f280000300a00 */
[----:B------:R-:W-:Y:S02]  /*f6bd0*/  @P0 LOP3.LUT R6, R6, 0x100000, RZ, 0xfc, !PT ;  /* 0x0010000006060812 */ /* 0x000fe400078efcff */
[----:B------:R-:W-:Y:S01]  /*f6be0*/  LOP3.LUT P0, RZ, R48, 0x2000000, RZ, 0xc0, !PT ;  /* 0x0200000030ff7812 */ /* 0x000fe2000780c0ff */
[----:B------:R-:W4:Y:S01]  /*f6bf0*/  LDL.LU.64 R22, [R1+0x2ad0] ;  /* 0x002ad00001167983 */ /* 0x000f220000300a00 */
[----:B------:R-:W-:Y:S02]  /*f6c00*/  LOP3.LUT R6, R6, 0xffdfffff, RZ, 0xc0, !PT ;  /* 0xffdfffff06067812 */ /* 0x000fe400078ec0ff */
[----:B------:R-:W-:Y:S01]  /*f6c10*/  LOP3.LUT P4, RZ, R48, 0x20000, RZ, 0xc0, !PT ;  /* 0x0002000030ff7812 */ /* 0x000fe2000788c0ff */
[----:B------:R-:W4:Y:S08]  /*f6c20*/  LDL.LU.64 R26, [R1+0x2ac8] ;  /* 0x002ac800011a7983 */ /* 0x000f300000300a00 */
[----:B------:R-:W-:-:S02]  /*f6c30*/  @P0 LOP3.LUT R6, R6, 0x200000, RZ, 0xfc, !PT ;  /* 0x0020000006060812 */ /* 0x000fc400078efcff */
[----:B------:R-:W-:Y:S02]  /*f6c40*/  LOP3.LUT P0, RZ, R48, 0x1000000, RZ, 0xc0, !PT ;  /* 0x0100000030ff7812 */ /* 0x000fe4000780c0ff */
[----:B------:R-:W-:Y:S02]  /*f6c50*/  LOP3.LUT R6, R6, 0xffbfffff, RZ, 0xc0, !PT ;  /* 0xffbfffff06067812 */ /* 0x000fe400078ec0ff */
[----:B------:R-:W-:-:S09]  /*f6c60*/  LOP3.LUT P5, RZ, R48, 0x40000, RZ, 0xc0, !PT ;  /* 0x0004000030ff7812 */ /* 0x000fd200078ac0ff */
[----:B------:R-:W-:Y:S02]  /*f6c70*/  @P0 LOP3.LUT R6, R6, 0x400000, RZ, 0xfc, !PT ;  /* 0x0040000006060812 */ /* 0x000fe400078efcff */
[----:B------:R-:W-:Y:S01]  /*f6c80*/  LOP3.LUT P0, RZ, R48, 0x800000, RZ, 0xc0, !PT ;  /* 0x0080000030ff7812 */ /* 0x000fe2000780c0ff */
[----:B---3--:R0:W-:Y:S01]  /*f6c90*/  @P4 STG.E.U8 desc[UR4][R32.64], R2 ;  /* 0x0000000220004986 */ /* 0x0081e2000c101104 */
[----:B------:R-:W-:Y:S02]  /*f6ca0*/  LOP3.LUT R6, R6, 0xff7fffff, RZ, 0xc0, !PT ;  /* 0xff7fffff06067812 */ /* 0x000fe400078ec0ff */
[----:B0-----:R-:W-:-:S09]  /*f6cb0*/  PRMT R2, R43, 0x7770, RZ ;  /* 0x000077702b027816 */ /* 0x001fd200000000ff */
[----:B------:R-:W-:Y:S02]  /*f6cc0*/  @P0 LOP3.LUT R6, R6, 0x800000, RZ, 0xfc, !PT ;  /* 0x0080000006060812 */ /* 0x000fe400078efcff */
[----:B------:R-:W-:Y:S01]  /*f6cd0*/  LOP3.LUT P0, RZ, R48, 0x400000, RZ, 0xc0, !PT ;  /* 0x0040000030ff7812 */ /* 0x000fe2000780c0ff */
[----:B------:R0:W-:Y:S01]  /*f6ce0*/  @P5 STG.E.U8 desc[UR4][R40.64], R2 ;  /* 0x0000000228005986 */ /* 0x0001e2000c101104 */
[----:B------:R-:W-:-:S03]  /*f6cf0*/  LOP3.LUT R6, R6, 0xfeffffff, RZ, 0xc0, !PT ;  /* 0xfeffffff06067812 */ /* 0x000fc600078ec0ff */
[----:B0-----:R-:W3:Y:S04]  /*f6d00*/  LDL.LU R40, [R1+0x568] ;  /* 0x0005680001287983 */ /* 0x001ee80000300800 */
[----:B------:R-:W3:Y:S04]  /*f6d10*/  LDL.LU.64 R24, [R1+0x2ac0] ;  /* 0x002ac00001187983 */ /* 0x000ee80000300a00 */
[----:B------:R-:W-:Y:S02]  /*f6d20*/  @P0 LOP3.LUT R6, R6, 0x1000000, RZ, 0xfc, !PT ;  /* 0x0100000006060812 */ /* 0x000fe400078efcff */
[C---:B------:R-:W-:Y:S01]  /*f6d30*/  LOP3.LUT P0, RZ, R48.reuse, 0x200000, RZ, 0xc0, !PT ;  /* 0x0020000030ff7812 */ /* 0x040fe2000780c0ff */
[----:B------:R-:W3:Y:S01]  /*f6d40*/  LDL.LU.64 R30, [R1+0x2b38] ;  /* 0x002b3800011e7983 */ /* 0x000ee20000300a00 */
[----:B------:R-:W-:-:S02]  /*f6d50*/  LOP3.LUT P6, RZ, R48, 0x80000, RZ, 0xc0, !PT ;  /* 0x0008000030ff7812 */ /* 0x000fc400078cc0ff */
[----:B------:R-:W-:Y:S01]  /*f6d60*/  LOP3.LUT R6, R6, 0xfdffffff, RZ, 0xc0, !PT ;  /* 0xfdffffff06067812 */ /* 0x000fe200078ec0ff */
[----:B------:R-:W3:Y:S01]  /*f6d70*/  LDL.LU R41, [R1+0x558] ;  /* 0x0005580001297983 */ /* 0x000ee20000300800 */
[----:B------:R-:W-:-:S03]  /*f6d80*/  PRMT R2, R43, 0x7771, RZ ;  /* 0x000077712b027816 */ /* 0x000fc600000000ff */
[----:B------:R-:W3:Y:S04]  /*f6d90*/  LDL.LU.64 R28, [R1+0x2b30] ;  /* 0x002b3000011c7983 */ /* 0x000ee80000300a00 */
[----:B------:R-:W-:Y:S01]  /*f6da0*/  @P0 LOP3.LUT R6, R6, 0x2000000, RZ, 0xfc, !PT ;  /* 0x0200000006060812 */ /* 0x000fe200078efcff */
[----:B------:R-:W3:Y:S01]  /*f6db0*/  LDL.LU.64 R34, [R1+0x2b28] ;  /* 0x002b280001227983 */ /* 0x000ee20000300a00 */
[----:B------:R-:W-:-:S03]  /*f6dc0*/  LOP3.LUT P0, RZ, R48, 0x100000, RZ, 0xc0, !PT ;  /* 0x0010000030ff7812 */ /* 0x000fc6000780c0ff */
[----:B------:R0:W-:Y:S04]  /*f6dd0*/  @P6 STG.E.U8 desc[UR4][R38.64], R2 ;  /* 0x0000000226006986 */ /* 0x0001e8000c101104 */
[----:B------:R-:W3:Y:S01]  /*f6de0*/  LDL.LU.64 R32, [R1+0x2b20] ;  /* 0x002b200001207983 */ /* 0x000ee20000300a00 */
[----:B0-----:R-:W-:-:S05]  /*f6df0*/  PRMT R2, R43, 0x7772, RZ ;  /* 0x000077722b027816 */ /* 0x001fca00000000ff */
[----:B------:R0:W-:Y:S01]  /*f6e00*/  @P0 STG.E.U8 desc[UR4][R36.64], R2 ;  /* 0x0000000224000986 */ /* 0x0001e2000c101104 */
[C---:B------:R-:W-:Y:S02]  /*f6e10*/  LOP3.LUT P0, RZ, R6.reuse, 0x2000000, RZ, 0xc0, !PT ;  /* 0x0200000006ff7812 */ /* 0x040fe4000780c0ff */
[----:B0-----:R-:W-:Y:S01]  /*f6e20*/  PRMT R2, R43, 0x7773, RZ ;  /* 0x000077732b027816 */ /* 0x001fe200000000ff */
[----:B------:R-:W3:Y:S10]  /*f6e30*/  LDL.LU.64 R36, [R1+0x2b18] ;  /* 0x002b180001247983 */ /* 0x000ef40000300a00 */
[----:B--2---:R0:W-:Y:S01]  /*f6e40*/  @P0 STG.E.U8 desc[UR4][R58.64], R2 ;  /* 0x000000023a000986 */ /* 0x0041e2000c101104 */
[----:B------:R-:W-:-:S03]  /*f6e50*/  LOP3.LUT P0, RZ, R6, 0x1000000, RZ, 0xc0, !PT ;  /* 0x0100000006ff7812 */ /* 0x000fc6000780c0ff */
[----:B------:R-:W2:Y:S04]  /*f6e60*/  LDL.LU.64 R42, [R1+0x2b10] ;  /* 0x002b1000012a7983 */ /* 0x000ea80000300a00 */
[----:B0-----:R-:W2:Y:S01]  /*f6e70*/  LDL.LU.64 R58, [R1+0x2b08] ;  /* 0x002b0800013a7983 */ /* 0x001ea20000300a00 */
[----:B------:R-:W-:-:S03]  /*f6e80*/  PRMT R2, R50, 0x7770, RZ ;  /* 0x0000777032027816 */ /* 0x000fc600000000ff */
[----:B------:R-:W2:Y:S04]  /*f6e90*/  LDL.LU R39, [R1+0x548] ;  /* 0x0005480001277983 */ /* 0x000ea80000300800 */
[----:B----4-:R0:W-:Y:S04]  /*f6ea0*/  @P0 STG.E.U8 desc[UR4][R52.64], R2 ;  /* 0x0000000234000986 */ /* 0x0101e8000c101104 */
[----:B0-----:R-:W4:Y:S01]  /*f6eb0*/  LDL.LU.64 R52, [R1+0x2b00] ;  /* 0x002b000001347983 */ /* 0x001f220000300a00 */
[----:B------:R-:W-:Y:S02]  /*f6ec0*/  LOP3.LUT P0, RZ, R6, 0x800000, RZ, 0xc0, !PT ;  /* 0x0080000006ff7812 */ /* 0x000fe4000780c0ff */
[----:B------:R-:W-:-:S11]  /*f6ed0*/  PRMT R2, R50, 0x7771, RZ ;  /* 0x0000777132027816 */ /* 0x000fd600000000ff */
[----:B------:R0:W-:Y:S01]  /*f6ee0*/  @P0 STG.E.U8 desc[UR4][R4.64], R2 ;  /* 0x0000000204000986 */ /* 0x0001e2000c101104 */
[----:B------:R-:W-:Y:S02]  /*f6ef0*/  LOP3.LUT P0, RZ, R6, 0x400000, RZ, 0xc0, !PT ;  /* 0x0040000006ff7812 */ /* 0x000fe4000780c0ff */
[----:B0-----:R-:W-:-:S11]  /*f6f00*/  PRMT R2, R50, 0x7772, RZ ;  /* 0x0000777232027816 */ /* 0x001fd600000000ff */
[----:B------:R0:W-:Y:S01]  /*f6f10*/  @P0 STG.E.U8 desc[UR4][R22.64], R2 ;  /* 0x0000000216000986 */ /* 0x0001e2000c101104 */
[----:B------:R-:W-:Y:S02]  /*f6f20*/  LOP3.LUT P0, RZ, R6, 0x200000, RZ, 0xc0, !PT ;  /* 0x0020000006ff7812 */ /* 0x000fe4000780c0ff */
[----:B0-----:R-:W-:Y:S02]  /*f6f30*/  PRMT R2, R50, 0x7773, RZ ;  /* 0x0000777332027816 */ /* 0x001fe400000000ff */
[----:B------:R-:W-:Y:S01]  /*f6f40*/  LOP3.LUT P1, RZ, R48, 0x20000000, RZ, 0xc0, !PT ;  /* 0x2000000030ff7812 */ /* 0x000fe2000782c0ff */
[----:B------:R-:W4:Y:S08]  /*f6f50*/  LDL.LU R50, [R1+0x56e0] ;  /* 0x0056e00001327983 */ /* 0x000f300000300800 */
[----:B------:R3:W-:Y:S01]  /*f6f60*/  @P0 STG.E.U8 desc[UR4][R26.64], R2 ;  /* 0x000000021a000986 */ /* 0x0007e2000c101104 */
[----:B------:R-:W-:-:S02]  /*f6f70*/  LOP3.LUT P0, RZ, R6, 0x100000, RZ, 0xc0, !PT ;  /* 0x0010000006ff7812 */ /* 0x000fc4000780c0ff */
[----:B---3--:R-:W-:-:S11]  /*f6f80*/  PRMT R2, R40, 0x7770, RZ ;  /* 0x0000777028027816 */ /* 0x008fd600000000ff */
[----:B------:R0:W-:Y:S01]  /*f6f90*/  @P0 STG.E.U8 desc[UR4][R24.64], R2 ;  /* 0x0000000218000986 */ /* 0x0001e2000c101104 */
[----:B------:R-:W-:Y:S02]  /*f6fa0*/  LOP3.LUT P0, RZ, R6, 0x80000, RZ, 0xc0, !PT ;  /* 0x0008000006ff7812 */ /* 0x000fe4000780c0ff */
[----:B0-----:R-:W-:-:S11]  /*f6fb0*/  PRMT R2, R40, 0x7771, RZ ;  /* 0x0000777128027816 */ /* 0x001fd600000000ff */
[----:B------:R0:W-:Y:S01]  /*f6fc0*/  @P0 STG.E.U8 desc[UR4][R30.64], R2 ;  /* 0x000000021e000986 */ /* 0x0001e2000c101104 */
[----:B------:R-:W-:Y:S02]  /*f6fd0*/  LOP3.LUT P0, RZ, R6, 0x40000, RZ, 0xc0, !PT ;  /* 0x0004000006ff7812 */ /* 0x000fe4000780c0ff */
[----:B------:R-:W-:Y:S02]  /*f6fe0*/  LOP3.LUT P2, RZ, R48, 0x40000000, RZ, 0xc0, !PT ;  /* 0x4000000030ff7812 */ /* 0x000fe4000784c0ff */
[----:B0-----:R-:W-:-:S09]  /*f6ff0*/  PRMT R2, R40, 0x7772, RZ ;  /* 0x0000777228027816 */ /* 0x001fd200000000ff */
        /* <DEDUP_REMOVED lines=12> */
[----:B--2---:R0:W-:Y:S02]  /*f70c0*/  @P4 STG.E.U8 desc[UR4][R42.64], R2 ;  /* 0x000000022a004986 */ /* 0x0041e4000c101104 */
[----:B0-----:R-:W-:-:S05]  /*f70d0*/  PRMT R2, R41, 0x7773, RZ ;  /* 0x0000777329027816 */ /* 0x001fca00000000ff */
[----:B------:R0:W-:Y:S02]  /*f70e0*/  @P5 STG.E.U8 desc[UR4][R58.64], R2 ;  /* 0x000000023a005986 */ /* 0x0001e4000c101104 */
[----:B0-----:R-:W-:-:S05]  /*f70f0*/  PRMT R2, R39, 0x7770, RZ ;  /* 0x0000777027027816 */ /* 0x001fca00000000ff */
[----:B----4-:R0:W-:Y:S04]  /*f7100*/  @P6 STG.E.U8 desc[UR4][R52.64], R2 ;  /* 0x0000000234006986 */ /* 0x0101e8000c101104 */
        /* <DEDUP_REMOVED lines=24> */
[----:B------:R-:W2:Y:S04]  /*f7290*/  LDL.LU R38, [R1+0x528] ;  /* 0x0005280001267983 */ /* 0x000ea80000300800 */
[----:B------:R-:W2:Y:S01]  /*f72a0*/  LDL.LU.64 R22, [R1+0x2b40] ;  /* 0x002b400001167983 */ /* 0x000ea20000300a00 */
[----:B------:R-:W-:-:S03]  /*f72b0*/  LOP3.LUT R6, R6, 0xffffbfff, RZ, 0xc0, !PT ;  /* 0xffffbfff06067812 */ /* 0x000fc600078ec0ff */
[----:B------:R-:W2:Y:S01]  /*f72c0*/  LDL.LU.64 R26, [R1+0x2bb8] ;  /* 0x002bb800011a7983 */ /* 0x000ea20000300a00 */
[----:B------:R-:W-:Y:S02]  /*f72d0*/  @P0 LOP3.LUT R6, R6, 0x4000, RZ, 0xfc, !PT ;  /* 0x0000400006060812 */ /* 0x000fe400078efcff */
[C---:B------:R-:W-:Y:S01]  /*f72e0*/  LOP3.LUT P0, RZ, R49.reuse, 0x400, RZ, 0xc0, !PT ;  /* 0x0000040031ff7812 */ /* 0x040fe2000780c0ff */
[----:B------:R-:W2:Y:S01]  /*f72f0*/  LDL.LU.64 R24, [R1+0x2bb0] ;  /* 0x002bb00001187983 */ /* 0x000ea20000300a00 */
[----:B------:R-:W-:Y:S02]  /*f7300*/  LOP3.LUT R6, R6, 0xffff7fff, RZ, 0xc0, !PT ;  /* 0xffff7fff06067812 */ /* 0x000fe400078ec0ff */
[----:B------:R-:W-:Y:S01]  /*f7310*/  LOP3.LUT P4, RZ, R49, 0x10, RZ, 0xc0, !PT ;  /* 0x0000001031ff7812 */ /* 0x000fe2000788c0ff */
[----:B------:R-:W2:Y:S08]  /*f7320*/  LDL.LU.64 R30, [R1+0x2ba8] ;  /* 0x002ba800011e7983 */ /* 0x000eb00000300a00 */
[----:B------:R-:W-:-:S02]  /*f7330*/  @P0 LOP3.LUT R6, R6, 0x8000, RZ, 0xfc, !PT ;  /* 0x0000800006060812 */ /* 0x000fc400078efcff */
[----:B------:R-:W-:Y:S02]  /*f7340*/  LOP3.LUT P0, RZ, R49, 0x200, RZ, 0xc0, !PT ;  /* 0x0000020031ff7812 */ /* 0x000fe4000780c0ff */
[----:B------:R-:W-:Y:S02]  /*f7350*/  PRMT R2, R39, 0x7772, RZ ;  /* 0x0000777227027816 */ /* 0x000fe400000000ff */
[----:B------:R-:W-:-:S03]  /*f7360*/  LOP3.LUT R6, R6, 0xfffeffff, RZ, 0xc0, !PT ;  /* 0xfffeffff06067812 */ /* 0x000fc600078ec0ff */
[----:B---3--:R0:W-:Y:S01]  /*f7370*/  @P4 STG.E.U8 desc[UR4][R32.64], R2 ;  /* 0x0000000220004986 */ /* 0x0081e2000c101104 */
[----:B------:R-:W-:-:S05]  /*f7380*/  LOP3.LUT P5, RZ, R49, 0x20, RZ, 0xc0, !PT ;  /* 0x0000002031ff7812 */ /* 0x000fca00078ac0ff */
[----:B------:R-:W-:Y:S02]  /*f7390*/  @P0 LOP3.LUT R6, R6, 0x10000, RZ, 0xfc, !PT ;  /* 0x0001000006060812 */ /* 0x000fe400078efcff */
[----:B------:R-:W-:Y:S02]  /*f73a0*/  LOP3.LUT P0, RZ, R49, 0x100, RZ, 0xc0, !PT ;  /* 0x0000010031ff7812 */ /* 0x000fe4000780c0ff */
[----:B0-----:R-:W-:Y:S02]  /*f73b0*/  PRMT R2, R39, 0x7773, RZ ;  /* 0x0000777327027816 */ /* 0x001fe400000000ff */
[----:B------:R-:W3:Y:S01]  /*f73c0*/  LDL.LU R39, [R1+0x518] ;  /* 0x0005180001277983 */ /* 0x000ee20000300800 */
[----:B------:R-:W-:-:S03]  /*f73d0*/  LOP3.LUT P6, RZ, R49, 0x40, RZ, 0xc0, !PT ;  /* 0x0000004031ff7812 */ /* 0x000fc600078cc0ff */
[----:B------:R-:W3:Y:S01]  /*f73e0*/  LDL.LU.64 R28, [R1+0x2ba0] ;  /* 0x002ba000011c7983 */ /* 0x000ee20000300a00 */
[----:B------:R-:W-:-:S03]  /*f73f0*/  LOP3.LUT R6, R6, 0xfffdffff, RZ, 0xc0, !PT ;  /* 0xfffdffff06067812 */ /* 0x000fc600078ec0ff */
[----:B----4-:R0:W-:Y:S01]  /*f7400*/  @P5 STG.E.U8 desc[UR4][R36.64], R2 ;  /* 0x0000000224005986 */ /* 0x0101e2000c101104 */
        /* <DEDUP_REMOVED lines=32> */
[----:B---3--:R-:W-:-:S11]  /*f7610*/  PRMT R2, R39, 0x7770, RZ ;  /* 0x0000777027027816 */ /* 0x008fd600000000ff */
        /* <DEDUP_REMOVED lines=25> */
[----:B------:R-:W4:Y:S04]  /*f77b0*/  LDL.LU.64 R38, [R1+0x2bd0] ;  /* 0x002bd00001267983 */ /* 0x000f280000300a00 */
[----:B------:R-:W3:Y:S04]  /*f77c0*/  LDL.LU R37, [R1+0x4f8] ;  /* 0x0004f80001257983 */ /* 0x000ee80000300800 */
[----:B------:R-:W4:Y:S04]  /*f77d0*/  LDL.LU.64 R42, [R1+0x2bc8] ;  /* 0x002bc800012a7983 */ /* 0x000f280000300a00 */
[----:B------:R-:W4:Y:S04]  /*f77e0*/  LDL.LU.64 R40, [R1+0x2bc0] ;  /* 0x002bc00001287983 */ /* 0x000f280000300a00 */
[----:B------:R-:W4:Y:S04]  /*f77f0*/  LDL.LU.64 R58, [R1+0x2c38] ;  /* 0x002c3800013a7983 */ /* 0x000f280000300a00 */
[----:B------:R-:W4:Y:S01]  /*f7800*/  LDL.LU R30, [R1+0x56c] ;  /* 0x00056c00011e7983 */ /* 0x000f220000300800 */
[----:B------:R-:W-:-:S02]  /*f7810*/  LOP3.LUT P3, RZ, R49, 0x400000, RZ, 0xc0, !PT ;  /* 0x0040000031ff7812 */ /* 0x000fc4000786c0ff */
[----:B------:R-:W-:Y:S02]  /*f7820*/  LOP3.LUT R6, R6, 0xfffffffb, RZ, 0xc0, !PT ;  /* 0xfffffffb06067812 */ /* 0x000fe400078ec0ff */
[C---:B------:R-:W-:Y:S02]  /*f7830*/  LOP3.LUT P4, RZ, R49.reuse, 0x800000, RZ, 0xc0, !PT ;  /* 0x0080000031ff7812 */ /* 0x040fe4000788c0ff */
[C---:B------:R-:W-:Y:S02]  /*f7840*/  LOP3.LUT P5, RZ, R49.reuse, 0x1000000, RZ, 0xc0, !PT ;  /* 0x0100000031ff7812 */ /* 0x040fe400078ac0ff */
[----:B------:R-:W-:Y:S02]  /*f7850*/  LOP3.LUT P6, RZ, R49, 0x2000000, RZ, 0xc0, !PT ;  /* 0x0200000031ff7812 */ /* 0x000fe400078cc0ff */
[----:B---3--:R-:W-:-:S05]  /*f7860*/  PRMT R2, R37, 0x7770, RZ ;  /* 0x0000777025027816 */ /* 0x008fca00000000ff */
[----:B--2---:R0:W-:Y:S04]  /*f7870*/  @P3 STG.E.U8 desc[UR4][R52.64], R2 ;  /* 0x0000000234003986 */ /* 0x0041e8000c101104 */
[----:B0-----:R-:W2:Y:S01]  /*f7880*/  LDL.LU.64 R52, [R1+0x2c30] ;  /* 0x002c300001347983 */ /* 0x001ea20000300a00 */
[----:B------:R-:W-:-:S03]  /*f7890*/  LOP3.LUT P0, RZ, R50, 0x4, RZ, 0xc0, !PT ;  /* 0x0000000432ff7812 */ /* 0x000fc6000780c0ff */
[----:B------:R-:W3:Y:S04]  /*f78a0*/  LDL.LU.64 R4, [R1+0x2c28] ;  /* 0x002c280001047983 */ /* 0x000ee80000300a00 */
[----:B------:R-:W3:Y:S04]  /*f78b0*/  LDL.LU.64 R22, [R1+0x2c20] ;  /* 0x002c200001167983 */ /* 0x000ee80000300a00 */
[----:B------:R-:W3:Y:S02]  /*f78c0*/  LDL.LU R31, [R1+0x55c] ;  /* 0x00055c00011f7983 */ /* 0x000ee40000300800 */
[----:B------:R-:W-:-:S02]  /*f78d0*/  @P0 LOP3.LUT R6, R6, 0x4, RZ, 0xfc, !PT ;  /* 0x0000000406060812 */ /* 0x000fc400078efcff */
[----:B------:R-:W-:Y:S01]  /*f78e0*/  LOP3.LUT P0, RZ, R50, 0x2, RZ, 0xc0, !PT ;  /* 0x0000000232ff7812 */ /* 0x000fe2000780c0ff */
[----:B------:R-:W3:Y:S01]  /*f78f0*/  LDL.LU.64 R26, [R1+0x2c18] ;  /* 0x002c1800011a7983 */ /* 0x000ee20000300a00 */
[----:B------:R-:W-:-:S03]  /*f7900*/  LOP3.LUT R6, R6, 0xfffffff7, RZ, 0xc0, !PT ;  /* 0xfffffff706067812 */ /* 0x000fc600078ec0ff */
[----:B------:R-:W3:Y:S01]  /*f7910*/  LDL.LU.64 R24, [R1+0x2c10] ;  /* 0x002c100001187983 */ /* 0x000ee20000300a00 */
[----:B------:R-:W-:-:S03]  /*f7920*/  PRMT R2, R37, 0x7771, RZ ;  /* 0x0000777125027816 */ /* 0x000fc600000000ff */
[----:B------:R-:W3:Y:S04]  /*f7930*/  LDL.LU.64 R28, [R1+0x2c08] ;  /* 0x002c0800011c7983 */ /* 0x000ee80000300a00 */
        /* <DEDUP_REMOVED lines=18> */
[----:B0-----:R-:W-:Y:S02]  /*f7a60*/  PRMT R2, R37, 0x7772, RZ ;  /* 0x0000777225027816 */ /* 0x001fe400000000ff */
[----:B------:R-:W-:-:S03]  /*f7a70*/  LOP3.LUT R6, R6, 0xfffffdff, RZ, 0xc0, !PT ;  /* 0xfffffdff06067812 */ /* 0x000fc600078ec0ff */
[----:B------:R0:W-:Y:S06]  /*f7a80*/  @P5 STG.E.U8 desc[UR4][R38.64], R2 ;  /* 0x0000000226005986 */ /* 0x0001ec000c101104 */
[----:B------:R-:W-:Y:S02]  /*f7a90*/  @P0 LOP3.LUT R6, R6, 0x200, RZ, 0xfc, !PT ;  /* 0x0000020006060812 */ /* 0x000fe400078efcff */
[----:B0-----:R-:W-:Y:S02]  /*f7aa0*/  PRMT R2, R37, 0x7773, RZ ;  /* 0x0000777325027816 */ /* 0x001fe400000000ff */
[----:B------:R-:W-:-:S03]  /*f7ab0*/  LOP3.LUT P0, RZ, R49, 0x4000000, RZ, 0xc0, !PT ;  /* 0x0400000031ff7812 */ /* 0x000fc6000780c0ff */
[----:B------:R0:W-:Y:S04]  /*f7ac0*/  @P6 STG.E.U8 desc[UR4][R42.64], R2 ;  /* 0x000000022a006986 */ /* 0x0001e8000c101104 */
[----:B0-----:R-:W4:Y:S01]  /*f7ad0*/  LDL.LU R42, [R1+0x54c] ;  /* 0x00054c00012a7983 */ /* 0x001f220000300800 */
[----:B------:R-:W-:-:S03]  /*f7ae0*/  PRMT R2, R30, 0x7770, RZ ;  /* 0x000077701e027816 */ /* 0x000fc600000000ff */
[----:B------:R-:W4:Y:S04]  /*f7af0*/  LDL.LU.64 R34, [R1+0x2c00] ;  /* 0x002c000001227983 */ /* 0x000f280000300a00 */
[----:B------:R-:W4:Y:S04]  /*f7b00*/  LDL.LU.64 R32, [R1+0x2bf8] ;  /* 0x002bf80001207983 */ /* 0x000f280000300a00 */
[----:B------:R0:W-:Y:S01]  /*f7b10*/  @P0 STG.E.U8 desc[UR4][R40.64], R2 ;  /* 0x0000000228000986 */ /* 0x0001e2000c101104 */
[----:B------:R-:W-:-:S03]  /*f7b20*/  LOP3.LUT P0, RZ, R6, 0x200, RZ, 0xc0, !PT ;  /* 0x0000020006ff7812 */ /* 0x000fc6000780c0ff */
[----:B------:R-:W4:Y:S04]  /*f7b30*/  LDL.LU.64 R38, [R1+0x2bf0] ;  /* 0x002bf00001267983 */ /* 0x000f280000300a00 */
[----:B------:R-:W4:Y:S01]  /*f7b40*/  LDL.LU.64 R36, [R1+0x2be8] ;  /* 0x002be80001247983 */ /* 0x000f220000300a00 */
[----:B0-----:R-:W-:-:S03]  /*f7b50*/  PRMT R2, R30, 0x7771, RZ ;  /* 0x000077711e027816 */ /* 0x001fc600000000ff */
[----:B------:R-:W4:Y:S04]  /*f7b60*/  LDL.LU R43, [R1+0x53c] ;  /* 0x00053c00012b7983 */ /* 0x000f280000300800 */
[----:B------:R0:W-:Y:S01]  /*f7b70*/  @P0 STG.E.U8 desc[UR4][R58.64], R2 ;  /* 0x000000023a000986 */ /* 0x0001e2000c101104 */
[----:B------:R-:W-:-:S03]  /*f7b80*/  LOP3.LUT P0, RZ, R6, 0x100, RZ, 0xc0, !PT ;  /* 0x0000010006ff7812 */ /* 0x000fc6000780c0ff */
[----:B------:R-:W4:Y:S04]  /*f7b90*/  LDL.LU.64 R40, [R1+0x2be0] ;  /* 0x002be00001287983 */ /* 0x000f280000300a00 */
[----:B0-----:R-:W4:Y:S01]  /*f7ba0*/  LDL.LU.64 R58, [R1+0x2bd8] ;  /* 0x002bd800013a7983 */ /* 0x001f220000300a00 */
[----:B------:R-:W-:-:S05]  /*f7bb0*/  PRMT R2, R30, 0x7772, RZ ;  /* 0x000077721e027816 */ /* 0x000fca00000000ff */
        /* <DEDUP_REMOVED lines=20> */
[C---:B------:R-:W-:Y:S02]  /*f7d00*/  LOP3.LUT P3, RZ, R50.reuse, 0x20, RZ, 0xc0, !PT ;  /* 0x0000002032ff7812 */ /* 0x040fe4000786c0ff */
[C---:B------:R-:W-:Y:S02]  /*f7d10*/  LOP3.LUT P4, RZ, R50.reuse, 0x40, RZ, 0xc0, !PT ;  /* 0x0000004032ff7812 */ /* 0x040fe4000788c0ff */
        /* <DEDUP_REMOVED lines=43> */
[----:B------:R-:W-:-:S03]  /*f7fd0*/  LOP3.LUT R7, R7, 0xbfffffff, RZ, 0xc0, !PT ;  /* 0xbfffffff07077812 */ /* 0x000fc600078ec0ff */
[----:B------:R-:W2:Y:S01]  /*f7fe0*/  LDL.LU R43, [R1+0x50c] ;  /* 0x00050c00012b7983 */ /* 0x000ea20000300800 */
[----:B------:R-:W-:-:S03]  /*f7ff0*/  @P0 LOP3.LUT R7, R7, 0x40000000, RZ, 0xfc, !PT ;  /* 0x4000000007070812 */ /* 0x000fc600078efcff */
[----:B------:R-:W2:Y:S01]  /*f8000*/  LDL.LU.64 R24, [R1+0x2c80] ;  /* 0x002c800001187983 */ /* 0x000ea20000300a00 */
[----:B------:R-:W-:Y:S02]  /*f8010*/  LOP3.LUT P0, RZ, R50, 0x10000, RZ, 0xc0, !PT ;  /* 0x0001000032ff7812 */ /* 0x000fe4000780c0ff */
[----:B------:R-:W-:Y:S01]  /*f8020*/  LOP3.LUT R7, R7, 0x7fffffff, RZ, 0xc0, !PT ;  /* 0x7fffffff07077812 */ /* 0x000fe200078ec0ff */
[----:B------:R-:W2:Y:S01]  /*f8030*/  LDL.LU.64 R30, [R1+0x2c78] ;  /* 0x002c7800011e7983 */ /* 0x000ea20000300a00 */
[----:B------:R-:W-:Y:S02]  /*f8040*/  LOP3.LUT R6, R6, 0xfffffffe, RZ, 0xc0, !PT ;  /* 0xfffffffe06067812 */ /* 0x000fe400078ec0ff */
[C---:B------:R-:W-:Y:S01]  /*f8050*/  LOP3.LUT P4, RZ, R50.reuse, 0x400, RZ, 0xc0, !PT ;  /* 0x0000040032ff7812 */ /* 0x040fe2000788c0ff */
[----:B------:R-:W2:Y:S01]  /*f8060*/  LDL.LU.64 R28, [R1+0x2c70] ;  /* 0x002c7000011c7983 */ /* 0x000ea20000300a00 */
[----:B------:R-:W-:Y:S02]  /*f8070*/  LOP3.LUT P5, RZ, R50, 0x800, RZ, 0xc0, !PT ;  /* 0x0000080032ff7812 */ /* 0x000fe400078ac0ff */
[----:B---3--:R-:W-:Y:S01]  /*f8080*/  PRMT R2, R42, 0x7770, RZ ;  /* 0x000077702a027816 */ /* 0x008fe200000000ff */
[----:B------:R-:W3:Y:S02]  /*f8090*/  LDL.LU.64 R34, [R1+0x2c68] ;  /* 0x002c680001227983 */ /* 0x000ee40000300a00 */
[----:B------:R-:W-:-:S02]  /*f80a0*/  @P0 LOP3.LUT R7, R7, 0x80000000, RZ, 0xfc, !PT ;  /* 0x8000000007070812 */ /* 0x000fc400078efcff */
[C---:B------:R-:W-:Y:S02]  /*f80b0*/  LOP3.LUT P0, RZ, R50.reuse, 0x8000, RZ, 0xc0, !PT ;  /* 0x0000800032ff7812 */ /* 0x040fe4000780c0ff */
[----:B------:R-:W-:-:S11]  /*f80c0*/  LOP3.LUT P6, RZ, R50, 0x1000, RZ, 0xc0, !PT ;  /* 0x0000100032ff7812 */ /* 0x000fd600078cc0ff */
[----:B------:R-:W-:Y:S02]  /*f80d0*/  @P0 LOP3.LUT R6, R6, 0x1, RZ, 0xfc, !PT ;  /* 0x0000000106060812 */ /* 0x000fe400078efcff */
[----:B------:R-:W-:Y:S01]  /*f80e0*/  LOP3.LUT P0, RZ, R50, 0x4000, RZ, 0xc0, !PT ;  /* 0x0000400032ff7812 */ /* 0x000fe2000780c0ff */
[----:B------:R0:W-:Y:S01]  /*f80f0*/  @P4 STG.E.U8 desc[UR4][R32.64], R2 ;  /* 0x0000000220004986 */ /* 0x0001e2000c101104 */
[----:B------:R-:W-:Y:S02]  /*f8100*/  LOP3.LUT R6, R6, 0xfffffffd, RZ, 0xc0, !PT ;  /* 0xfffffffd06067812 */ /* 0x000fe400078ec0ff */
[----:B0-----:R-:W-:Y:S01]  /*f8110*/  PRMT R2, R42, 0x7771, RZ ;  /* 0x000077712a027816 */ /* 0x001fe200000000ff */
[----:B------:R-:W3:Y:S08]  /*f8120*/  LDL.LU.64 R32, [R1+0x2c60] ;  /* 0x002c600001207983 */ /* 0x000ef00000300a00 */
[----:B------:R-:W-:-:S02]  /*f8130*/  @P0 LOP3.LUT R6, R6, 0x2, RZ, 0xfc, !PT ;  /* 0x0000000206060812 */ /* 0x000fc400078efcff */
[----:B------:R-:W-:Y:S01]  /*f8140*/  LOP3.LUT P0, RZ, R50, 0x2000, RZ, 0xc0, !PT ;  /* 0x0000200032ff7812 */ /* 0x000fe2000780c0ff */
[----:B----4-:R0:W-:Y:S02]  /*f8150*/  @P5 STG.E.U8 desc[UR4][R38.64], R2 ;  /* 0x0000000226005986 */ /* 0x0101e4000c101104 */
[C---:B0-----:R-:W-:Y:S02]  /*f8160*/  PRMT R2, R42.reuse, 0x7772, RZ ;  /* 0x000077722a027816 */ /* 0x041fe400000000ff */
[----:B------:R-:W4:Y:S04]  /*f8170*/  LDL.LU.64 R38, [R1+0x2c58] ;  /* 0x002c580001267983 */ /* 0x000f280000300a00 */
[----:B------:R0:W-:Y:S02]  /*f8180*/  @P6 STG.E.U8 desc[UR4][R36.64], R2 ;  /* 0x0000000224006986 */ /* 0x0001e4000c101104 */
[----:B0-----:R-:W-:-:S02]  /*f8190*/  PRMT R2, R42, 0x7773, RZ ;  /* 0x000077732a027816 */ /* 0x001fc400000000ff */
        /* <DEDUP_REMOVED lines=40> */
[----:B------:R0:W-:Y:S02]  /*f8420*/  @P3 STG.E.U8 desc[UR4][R36.64], R2 ;  /* 0x0000000224003986 */ /* 0x0001e4000c101104 */
[----:B0-----:R-:W-:Y:S02]  /*f8430*/  PRMT R2, R51, 0x7773, RZ ;  /* 0x0000777333027816 */ /* 0x001fe400000000ff */
[----:B------:R-:W3:Y:S04]  /*f8440*/  LDL.LU R51, [R1+0x56d8] ;  /* 0x0056d80001337983 */ /* 0x000ee80000300800 */
[----:B------:R0:W-:Y:S01]  /*f8450*/  @P4 STG.E.U8 desc[UR4][R40.64], R2 ;  /* 0x0000000228004986 */ /* 0x0001e2000c101104 */
[----:B------:R-:W-:Y:S02]  /*f8460*/  LOP3.LUT P6, RZ, R50, 0x8000000, RZ, 0xc0, !PT ;  /* 0x0800000032ff7812 */ /* 0x000fe400078cc0ff */
[----:B0-----:R-:W-:-:S05]  /*f8470*/  PRMT R2, R42, 0x7770, RZ ;  /* 0x000077702a027816 */ /* 0x001fca00000000ff */
[----:B------:R0:W-:Y:S04]  /*f8480*/  @P5 STG.E.U8 desc[UR4][R58.64], R2 ;  /* 0x000000023a005986 */ /* 0x0001e8000c101104 */
[----:B0-----:R-:W4:Y:S01]  /*f8490*/  LDL.LU.64 R58, [R1+0x2d30] ;  /* 0x002d3000013a7983 */ /* 0x001f220000300a00 */
[----:B------:R-:W-:-:S05]  /*f84a0*/  PRMT R2, R42, 0x7771, RZ ;  /* 0x000077712a027816 */ /* 0x000fca00000000ff */
[----:B--2---:R0:W-:Y:S04]  /*f84b0*/  @P6 STG.E.U8 desc[UR4][R52.64], R2 ;  /* 0x0000000234006986 */ /* 0x0041e8000c101104 */
[----:B0-----:R-:W2:Y:S04]  /*f84c0*/  LDL.LU.64 R52, [R1+0x2d28] ;  /* 0x002d280001347983 */ /* 0x001ea80000300a00 */
[----:B------:R-:W3:Y:S04]  /*f84d0*/  LDL.LU.64 R34, [R1+0x2d20] ;  /* 0x002d200001227983 */ /* 0x000ee80000300a00 */
[----:B------:R-:W3:Y:S04]  /*f84e0*/  LDL.LU.64 R38, [R1+0x2d18] ;  /* 0x002d180001267983 */ /* 0x000ee80000300a00 */
[----:B------:R-:W3:Y:S04]  /*f84f0*/  LDL.LU.64 R36, [R1+0x2d10] ;  /* 0x002d100001247983 */ /* 0x000ee80000300a00 */
[----:B------:R-:W3:Y:S01]  /*f8500*/  LDL.LU R43, [R1+0x4d0] ;  /* 0x0004d000012b7983 */ /* 0x000ee20000300800 */
[----:B------:R-:W-:-:S03]  /*f8510*/  LOP3.LUT P3, RZ, R50, 0x10000000, RZ, 0xc0, !PT ;  /* 0x1000000032ff7812 */ /* 0x000fc6000786c0ff */
[----:B------:R-:W3:Y:S01]  /*f8520*/  LDL.LU.64 R40, [R1+0x2d08] ;  /* 0x002d080001287983 */ /* 0x000ee20000300a00 */
[----:B------:R-:W-:-:S03]  /*f8530*/  PRMT R2, R42, 0x7772, RZ ;  /* 0x000077722a027816 */ /* 0x000fc600000000ff */
[----:B------:R-:W3:Y:S01]  /*f8540*/  LDL.LU R23, [R1+0x4c0] ;  /* 0x0004c00001177983 */ /* 0x000ee20000300800 */
[----:B------:R-:W-:Y:S02]  /*f8550*/  LOP3.LUT P4, RZ, R50, 0x20000000, RZ, 0xc0, !PT ;  /* 0x2000000032ff7812 */ /* 0x000fe4000788c0ff */
[----:B------:R-:W-:-:S03]  /*f8560*/  LOP3.LUT R7, R7, 0xfffbffff, RZ, 0xc0, !PT ;  /* 0xfffbffff07077812 */ /* 0x000fc600078ec0ff */
[----:B----4-:R0:W-:Y:S04]  /*f8570*/  @P3 STG.E.U8 desc[UR4][R58.64], R2 ;  /* 0x000000023a003986 */ /* 0x0101e8000c101104 */
[----:B0-----:R-:W4:Y:S01]  /*f8580*/  LDL.LU.64 R58, [R1+0x2d00] ;  /* 0x002d0000013a7983 */ /* 0x001f220000300a00 */
[----:B------:R-:W-:-:S05]  /*f8590*/  PRMT R2, R42, 0x7773, RZ ;  /* 0x000077732a027816 */ /* 0x000fca00000000ff */
[----:B--2---:R0:W-:Y:S04]  /*f85a0*/  @P4 STG.E.U8 desc[UR4][R52.64], R2 ;  /* 0x0000000234004986 */ /* 0x0041e8000c101104 */
[----:B0-----:R-:W2:Y:S01]  /*f85b0*/  LDL.LU.64 R52, [R1+0x2cf8] ;  /* 0x002cf80001347983 */ /* 0x001ea20000300a00 */
[----:B---3--:R-:W-:Y:S02]  /*f85c0*/  LOP3.LUT P0, RZ, R51, 0x100, RZ, 0xc0, !PT ;  /* 0x0000010033ff7812 */ /* 0x008fe4000780c0ff */
[C---:B------:R-:W-:Y:S01]  /*f85d0*/  LOP3.LUT P5, RZ, R50.reuse, 0x40000000, RZ, 0xc0, !PT ;  /* 0x4000000032ff7812 */ /* 0x040fe200078ac0ff */
[----:B------:R-:W3:Y:S01]  /*f85e0*/  LDL.LU.64 R4, [R1+0x2cf0] ;  /* 0x002cf00001047983 */ /* 0x000ee20000300a00 */
[----:B------:R-:W-:Y:S02]  /*f85f0*/  LOP3.LUT P6, RZ, R50, 0x80000000, RZ, 0xc0, !PT ;  /* 0x8000000032ff7812 */ /* 0x000fe400078cc0ff */
[----:B------:R-:W-:Y:S01]  /*f8600*/  PRMT R2, R43, 0x7770, RZ ;  /* 0x000077702b027816 */ /* 0x000fe200000000ff */
[----:B------:R-:W3:Y:S04]  /*f8610*/  LDL.LU R32, [R1+0x4b0] ;  /* 0x0004b00001207983 */ /* 0x000ee80000300800 */
[----:B------:R-:W3:Y:S02]  /*f8620*/  LDL.LU.64 R26, [R1+0x2ce8] ;  /* 0x002ce800011a7983 */ /* 0x000ee40000300a00 */
[----:B------:R-:W-:-:S02]  /*f8630*/  @P0 LOP3.LUT R7, R7, 0x40000, RZ, 0xfc, !PT ;  /* 0x0004000007070812 */ /* 0x000fc400078efcff */
[----:B------:R-:W-:Y:S01]  /*f8640*/  LOP3.LUT P0, RZ, R51, 0x80, RZ, 0xc0, !PT ;  /* 0x0000008033ff7812 */ /* 0x000fe2000780c0ff */
[----:B------:R0:W-:Y:S01]  /*f8650*/  @P5 STG.E.U8 desc[UR4][R34.64], R2 ;  /* 0x0000000222005986 */ /* 0x0001e2000c101104 */
[----:B------:R-:W-:-:S03]  /*f8660*/  LOP3.LUT R7, R7, 0xfff7ffff, RZ, 0xc0, !PT ;  /* 0xfff7ffff07077812 */ /* 0x000fc600078ec0ff */
[----:B------:R-:W3:Y:S04]  /*f8670*/  LDL.LU.64 R24, [R1+0x2ce0] ;  /* 0x002ce00001187983 */ /* 0x000ee80000300a00 */
[----:B------:R-:W3:Y:S04]  /*f8680*/  LDL.LU.64 R30, [R1+0x2cd8] ;  /* 0x002cd800011e7983 */ /* 0x000ee80000300a00 */
[----:B------:R-:W-:Y:S01]  /*f8690*/  @P0 LOP3.LUT R7, R7, 0x80000, RZ, 0xfc, !PT ;  /* 0x0008000007070812 */ /* 0x000fe200078efcff */
[----:B------:R-:W3:Y:S01]  /*f86a0*/  LDL.LU.64 R28, [R1+0x2d50] ;  /* 0x002d5000011c7983 */ /* 0x000ee20000300a00 */
[----:B------:R-:W-:-:S02]  /*f86b0*/  LOP3.LUT P0, RZ, R51, 0x40, RZ, 0xc0, !PT ;  /* 0x0000004033ff7812 */ /* 0x000fc4000780c0ff */
[----:B------:R-:W-:Y:S01]  /*f86c0*/  LOP3.LUT R7, R7, 0xffefffff, RZ, 0xc0, !PT ;  /* 0xffefffff07077812 */ /* 0x000fe200078ec0ff */
[----:B0-----:R-:W3:Y:S10]  /*f86d0*/  LDL.LU.64 R34, [R1+0x2d48] ;  /* 0x002d480001227983 */ /* 0x001ef40000300a00 */
        /* <DEDUP_REMOVED lines=20> */
[----:B------:R-:W3:Y:S08]  /*f8820*/  LDL.LU.64 R38, [R1+0x2d40] ;  /* 0x002d400001267983 */ /* 0x000ef00000300a00 */
[----:B------:R0:W-:Y:S01]  /*f8830*/  @P0 STG.E.U8 desc[UR4][R36.64], R2 ;  /* 0x0000000224000986 */ /* 0x0001e2000c101104 */
[----:B------:R-:W-:-:S02]  /*f8840*/  LOP3.LUT P0, RZ, R7, 0x2000000, RZ, 0xc0, !PT ;  /* 0x0200000007ff7812 */ /* 0x000fc4000780c0ff */
[----:B0-----:R-:W-:Y:S01]  /*f8850*/  PRMT R2, R43, 0x7773, RZ ;  /* 0x000077732b027816 */ /* 0x001fe200000000ff */
[----:B------:R-:W3:Y:S10]  /*f8860*/  LDL.LU.64 R36, [R1+0x2db8] ;  /* 0x002db80001247983 */ /* 0x000ef40000300a00 */
[----:B------:R0:W-:Y:S01]  /*f8870*/  @P0 STG.E.U8 desc[UR4][R40.64], R2 ;  /* 0x0000000228000986 */ /* 0x0001e2000c101104 */
[----:B------:R-:W-:-:S03]  /*f8880*/  LOP3.LUT P0, RZ, R7, 0x1000000, RZ, 0xc0, !PT ;  /* 0x0100000007ff7812 */ /* 0x000fc6000780c0ff */
[----:B------:R-:W3:Y:S01]  /*f8890*/  LDL.LU.64 R42, [R1+0x2db0] ;  /* 0x002db000012a7983 */ /* 0x000ee20000300a00 */
[----:B0-----:R-:W-:-:S03]  /*f88a0*/  PRMT R2, R23, 0x7770, RZ ;  /* 0x0000777017027816 */ /* 0x001fc600000000ff */
[----:B------:R-:W3:Y:S04]  /*f88b0*/  LDL.LU.64 R40, [R1+0x2da8] ;  /* 0x002da80001287983 */ /* 0x000ee80000300a00 */
[----:B------:R-:W3:Y:S04]  /*f88c0*/  LDL.LU R33, [R1+0x490] ;  /* 0x0004900001217983 */ /* 0x000ee80000300800 */
[----:B----4-:R0:W-:Y:S01]  /*f88d0*/  @P0 STG.E.U8 desc[UR4][R58.64], R2 ;  /* 0x000000023a000986 */ /* 0x0101e2000c101104 */
[----:B------:R-:W-:Y:S02]  /*f88e0*/  LOP3.LUT P0, RZ, R7, 0x800000, RZ, 0xc0, !PT ;  /* 0x0080000007ff7812 */ /* 0x000fe4000780c0ff */
[----:B0-----:R-:W-:Y:S01]  /*f88f0*/  PRMT R2, R23, 0x7771, RZ ;  /* 0x0000777117027816 */ /* 0x001fe200000000ff */
[----:B------:R-:W4:Y:S10]  /*f8900*/  LDL.LU.64 R58, [R1+0x2da0] ;  /* 0x002da000013a7983 */ /* 0x000f340000300a00 */
        /* <DEDUP_REMOVED lines=22> */
[C---:B------:R-:W-:Y:S02]  /*f8a70*/  LOP3.LUT P4, RZ, R51.reuse, 0x1000, RZ, 0xc0, !PT ;  /* 0x0000100033ff7812 */ /* 0x040fe4000788c0ff */
[C---:B------:R-:W-:Y:S02]  /*f8a80*/  LOP3.LUT P5, RZ, R51.reuse, 0x2000, RZ, 0xc0, !PT ;  /* 0x0000200033ff7812 */ /* 0x040fe400078ac0ff */
[----:B------:R-:W-:Y:S02]  /*f8a90*/  LOP3.LUT P6, RZ, R51, 0x4000, RZ, 0xc0, !PT ;  /* 0x0000400033ff7812 */ /* 0x000fe400078cc0ff */
        /* <DEDUP_REMOVED lines=8> */
[----:B------:R0:W-:Y:S02]  /*f8b20*/  @P5 STG.E.U8 desc[UR4][R40.64], R2 ;  /* 0x0000000228005986 */ /* 0x0001e4000c101104 */
[----:B0-----:R-:W-:-:S05]  /*f8b30*/  PRMT R2, R33, 0x7770, RZ ;  /* 0x0000777021027816 */ /* 0x001fca00000000ff */
[----:B----4-:R0:W-:Y:S04]  /*f8b40*/  @P6 STG.E.U8 desc[UR4][R58.64], R2 ;  /* 0x000000023a006986 */ /* 0x0101e8000c101104 */
[----:B0-----:R-:W3:Y:S04]  /*f8b50*/  LDL.LU.64 R58, [R1+0x2d98] ;  /* 0x002d9800013a7983 */ /* 0x001ee80000300a00 */
[----:B------:R-:W4:Y:S04]  /*f8b60*/  LDL.LU.64 R34, [R1+0x2d90] ;  /* 0x002d900001227983 */ /* 0x000f280000300a00 */
[----:B------:R-:W2:Y:S04]  /*f8b70*/  LDL.LU.64 R40, [R1+0x2d88] ;  /* 0x002d880001287983 */ /* 0x000ea80000300a00 */
[----:B------:R-:W2:Y:S04]  /*f8b80*/  LDL.LU.64 R38, [R1+0x2d80] ;  /* 0x002d800001267983 */ /* 0x000ea80000300a00 */
[----:B------:R-:W2:Y:S04]  /*f8b90*/  LDL.LU.64 R36, [R1+0x2d78] ;  /* 0x002d780001247983 */ /* 0x000ea80000300a00 */
[----:B------:R-:W2:Y:S04]  /*f8ba0*/  LDL.LU.64 R42, [R1+0x2d70] ;  /* 0x002d7000012a7983 */ /* 0x000ea80000300a00 */
[----:B------:R-:W2:Y:S01]  /*f8bb0*/  LDL.LU R60, [R1+0x480] ;  /* 0x00048000013c7983 */ /* 0x000ea20000300800 */
        /* <DEDUP_REMOVED lines=15> */
[----:B---3--:R0:W-:Y:S04]  /*f8cb0*/  @P3 STG.E.U8 desc[UR4][R58.64], R2 ;  /* 0x000000023a003986 */ /* 0x0081e8000c101104 */
[----:B0-----:R-:W3:Y:S04]  /*f8cc0*/  LDL.LU.64 R58, [R1+0x2d68] ;  /* 0x002d6800013a7983 */ /* 0x001ee80000300a00 */
[----:B------:R-:W3:Y:S01]  /*f8cd0*/  LDL.LU.64 R4, [R1+0x2d60] ;  /* 0x002d600001047983 */ /* 0x000ee20000300a00 */
[----:B------:R-:W-:-:S03]  /*f8ce0*/  LOP3.LUT R7, R7, 0xffffbfff, RZ, 0xc0, !PT ;  /* 0xffffbfff07077812 */ /* 0x000fc600078ec0ff */
[----:B------:R-:W3:Y:S01]  /*f8cf0*/  LDL.LU.64 R22, [R1+0x2d58] ;  /* 0x002d580001167983 */ /* 0x000ee20000300a00 */
[----:B------:R-:W-:Y:S02]  /*f8d00*/  @P0 LOP3.LUT R7, R7, 0x4000, RZ, 0xfc, !PT ;  /* 0x0000400007070812 */ /* 0x000fe400078efcff */
[C---:B------:R-:W-:Y:S01]  /*f8d10*/  LOP3.LUT P0, RZ, R51.reuse, 0x400000, RZ, 0xc0, !PT ;  /* 0x0040000033ff7812 */ /* 0x040fe2000780c0ff */
[----:B------:R-:W3:Y:S01]  /*f8d20*/  LDL.LU.64 R26, [R1+0x2dd0] ;  /* 0x002dd000011a7983 */ /* 0x000ee20000300a00 */
[----:B------:R-:W-:Y:S02]  /*f8d30*/  LOP3.LUT P4, RZ, R51, 0x10000, RZ, 0xc0, !PT ;  /* 0x0001000033ff7812 */ /* 0x000fe4000788c0ff */
[----:B------:R-:W-:Y:S01]  /*f8d40*/  LOP3.LUT R7, R7, 0xffff7fff, RZ, 0xc0, !PT ;  /* 0xffff7fff07077812 */ /* 0x000fe200078ec0ff */
[----:B------:R-:W3:Y:S01]  /*f8d50*/  LDL.LU.64 R24, [R1+0x2dc8] ;  /* 0x002dc80001187983 */ /* 0x000ee20000300a00 */
[----:B------:R-:W-:Y:S02]  /*f8d60*/  LOP3.LUT P5, RZ, R51, 0x20000, RZ, 0xc0, !PT ;  /* 0x0002000033ff7812 */ /* 0x000fe400078ac0ff */
[----:B------:R-:W-:-:S05]  /*f8d70*/  PRMT R2, R33, 0x7772, RZ ;  /* 0x0000777221027816 */ /* 0x000fca00000000ff */
[----:B------:R-:W-:Y:S02]  /*f8d80*/  @P0 LOP3.LUT R7, R7, 0x8000, RZ, 0xfc, !PT ;  /* 0x0000800007070812 */ /* 0x000fe400078efcff */
[----:B------:R-:W-:Y:S01]  /*f8d90*/  LOP3.LUT P0, RZ, R51, 0x200000, RZ, 0xc0, !PT ;  /* 0x0020000033ff7812 */ /* 0x000fe2000780c0ff */
[----:B----4-:R0:W-:Y:S01]  /*f8da0*/  @P4 STG.E.U8 desc[UR4][R34.64], R2 ;  /* 0x0000000222004986 */ /* 0x0101e2000c101104 */
[----:B------:R-:W-:Y:S02]  /*f8db0*/  LOP3.LUT R7, R7, 0xfffeffff, RZ, 0xc0, !PT ;  /* 0xfffeffff07077812 */ /* 0x000fe400078ec0ff */
[----:B0-----:R-:W-:-:S09]  /*f8dc0*/  PRMT R2, R33, 0x7773, RZ ;  /* 0x0000777321027816 */ /* 0x001fd200000000ff */
[----:B------:R-:W-:Y:S02]  /*f8dd0*/  @P0 LOP3.LUT R7, R7, 0x10000, RZ, 0xfc, !PT ;  /* 0x0001000007070812 */ /* 0x000fe400078efcff */
[C---:B------:R-:W-:Y:S01]  /*f8de0*/  LOP3.LUT P0, RZ, R51.reuse, 0x100000, RZ, 0xc0, !PT ;  /* 0x0010000033ff7812 */ /* 0x040fe2000780c0ff */
[----:B--2---:R0:W-:Y:S01]  /*f8df0*/  @P5 STG.E.U8 desc[UR4][R40.64], R2 ;  /* 0x0000000228005986 */ /* 0x0041e2000c101104 */
[----:B------:R-:W-:Y:S02]  /*f8e00*/  LOP3.LUT P6, RZ, R51, 0x40000, RZ, 0xc0, !PT ;  /* 0x0004000033ff7812 */ /* 0x000fe400078cc0ff */
[----:B------:R-:W-:Y:S01]  /*f8e10*/  LOP3.LUT R7, R7, 0xfffdffff, RZ, 0xc0, !PT ;  /* 0xfffdffff07077812 */ /* 0x000fe200078ec0ff */
[----:B0-----:R-:W2:Y:S04]  /*f8e20*/  LDL.LU R40, [R1+0x4e4] ;  /* 0x0004e40001287983 */ /* 0x001ea80000300800 */
[----:B------:R-:W4:Y:S04]  /*f8e30*/  LDL.LU.64 R30, [R1+0x2dc0] ;  /* 0x002dc000011e7983 */ /* 0x000f280000300a00 */
[----:B------:R-:W-:-:S02]  /*f8e40*/  @P0 LOP3.LUT R7, R7, 0x20000, RZ, 0xfc, !PT ;  /* 0x0002000007070812 */ /* 0x000fc400078efcff */
[----:B------:R-:W-:Y:S01]  /*f8e50*/  LOP3.LUT P0, RZ, R51, 0x80000, RZ, 0xc0, !PT ;  /* 0x0008000033ff7812 */ /* 0x000fe2000780c0ff */
[----:B------:R-:W4:Y:S01]  /*f8e60*/  LDL.LU.64 R28, [R1+0x2e38] ;  /* 0x002e3800011c7983 */ /* 0x000f220000300a00 */
[----:B------:R-:W-:-:S03]  /*f8e70*/  PRMT R2, R60, 0x7770, RZ ;  /* 0x000077703c027816 */ /* 0x000fc600000000ff */
[----:B------:R-:W4:Y:S04]  /*f8e80*/  LDL.LU R41, [R1+0x4d4] ;  /* 0x0004d40001297983 */ /* 0x000f280000300800 */
[----:B------:R0:W-:Y:S04]  /*f8e90*/  @P6 STG.E.U8 desc[UR4][R38.64], R2 ;  /* 0x0000000226006986 */ /* 0x0001e8000c101104 */
[----:B------:R-:W4:Y:S04]  /*f8ea0*/  LDL.LU.64 R34, [R1+0x2e30] ;  /* 0x002e300001227983 */ /* 0x000f280000300a00 */
[----:B------:R-:W4:Y:S01]  /*f8eb0*/  LDL.LU.64 R32, [R1+0x2e28] ;  /* 0x002e280001207983 */ /* 0x000f220000300a00 */
[----:B0-----:R-:W-:-:S03]  /*f8ec0*/  PRMT R2, R60, 0x7771, RZ ;  /* 0x000077713c027816 */ /* 0x001fc600000000ff */
[----:B------:R-:W4:Y:S04]  /*f8ed0*/  LDL.LU.64 R38, [R1+0x2e20] ;  /* 0x002e200001267983 */ /* 0x000f280000300a00 */
[----:B------:R0:W-:Y:S01]  /*f8ee0*/  @P0 STG.E.U8 desc[UR4][R36.64], R2 ;  /* 0x0000000224000986 */ /* 0x0001e2000c101104 */
[C---:B------:R-:W-:Y:S02]  /*f8ef0*/  LOP3.LUT P0, RZ, R7.reuse, 0x20000, RZ, 0xc0, !PT ;  /* 0x0002000007ff7812 */ /* 0x040fe4000780c0ff */
[----:B0-----:R-:W-:Y:S01]  /*f8f00*/  PRMT R2, R60, 0x7772, RZ ;  /* 0x000077723c027816 */ /* 0x001fe200000000ff */
[----:B------:R-:W4:Y:S10]  /*f8f10*/  LDL.LU.64 R36, [R1+0x2e18] ;  /* 0x002e180001247983 */ /* 0x000f340000300a00 */
        /* <DEDUP_REMOVED lines=21> */
[----:B--2---:R-:W-:-:S11]  /*f9070*/  PRMT R2, R40, 0x7770, RZ ;  /* 0x0000777028027816 */ /* 0x004fd600000000ff */
[----:B----4-:R0:W-:Y:S01]  /*f9080*/  @P0 STG.E.U8 desc[UR4][R30.64], R2 ;  /* 0x000000021e000986 */ /* 0x0101e2000c101104 */
        /* <DEDUP_REMOVED lines=19> */
[----:B---3--:R0:W-:Y:S04]  /*f91c0*/  @P6 STG.E.U8 desc[UR4][R58.64], R2 ;  /* 0x000000023a006986 */ /* 0x0081e8000c101104 */
[----:B0-----:R-:W2:Y:S04]  /*f91d0*/  LDL.LU.64 R58, [R1+0x2e00] ;  /* 0x002e0000013a7983 */ /* 0x001ea80000300a00 */
[----:B------:R-:W3:Y:S04]  /*f91e0*/  LDL.LU.64 R28, [R1+0x2df8] ;  /* 0x002df800011c7983 */ /* 0x000ee80000300a00 */
[----:B------:R-:W4:Y:S04]  /*f91f0*/  LDL.LU.64 R32, [R1+0x2df0] ;  /* 0x002df00001207983 */ /* 0x000f280000300a00 */
[----:B------:R-:W2:Y:S04]  /*f9200*/  LDL.LU R39, [R1+0x4c4] ;  /* 0x0004c40001277983 */ /* 0x000ea80000300800 */
        /* <DEDUP_REMOVED lines=31> */
[C---:B------:R-:W-:Y:S01]  /*f9400*/  LOP3.LUT P5, RZ, R52.reuse, 0x10, RZ, 0xc0, !PT ;  /* 0x0000001034ff7812 */ /* 0x040fe200078ac0ff */
[----:B------:R-:W2:Y:S04]  /*f9410*/  LDL.LU.64 R30, [R1+0x2e90] ;  /* 0x002e9000011e7983 */ /* 0x000ea80000300a00 */
[----:B------:R-:W-:Y:S02]  /*f9420*/  @P0 LOP3.LUT R7, R7, 0x80, RZ, 0xfc, !PT ;  /* 0x0000008007070812 */ /* 0x000fe400078efcff */
[----:B------:R-:W-:-:S02]  /*f9430*/  LOP3.LUT P0, RZ, R52, 0x100, RZ, 0xc0, !PT ;  /* 0x0000010034ff7812 */ /* 0x000fc4000780c0ff */
[----:B------:R-:W-:Y:S02]  /*f9440*/  LOP3.LUT R7, R7, 0xfffffeff, RZ, 0xc0, !PT ;  /* 0xfffffeff07077812 */ /* 0x000fe400078ec0ff */
[----:B------:R-:W-:-:S09]  /*f9450*/  PRMT R2, R39, 0x7771, RZ ;  /* 0x0000777127027816 */ /* 0x000fd200000000ff */
        /* <DEDUP_REMOVED lines=9> */
[----:B----4-:R0:W-:Y:S02]  /*f94f0*/  @P5 STG.E.U8 desc[UR4][R32.64], R2 ;  /* 0x0000000220005986 */ /* 0x0101e4000c101104 */
[----:B0-----:R-:W-:Y:S02]  /*f9500*/  PRMT R2, R39, 0x7773, RZ ;  /* 0x0000777327027816 */ /* 0x001fe400000000ff */
        /* <DEDUP_REMOVED lines=62> */
[----:B------:R-:W-:Y:S02]  /*f98f0*/  LOP3.LUT R44, R44, 0xfbffffff, RZ, 0xc0, !PT ;  /* 0xfbffffff2c2c7812 */ /* 0x000fe400078ec0ff */
[----:B------:R-:W-:Y:S02]  /*f9900*/  LOP3.LUT R7, R7, 0xfffffffe, RZ, 0xc0, !PT ;  /* 0xfffffffe07077812 */ /* 0x000fe400078ec0ff */
[C---:B------:R-:W-:Y:S02]  /*f9910*/  LOP3.LUT P4, RZ, R52.reuse, 0x400000, RZ, 0xc0, !PT ;  /* 0x0040000034ff7812 */ /* 0x040fe4000788c0ff */
[----:B------:R-:W-:Y:S02]  /*f9920*/  LOP3.LUT P5, RZ, R52, 0x800000, RZ, 0xc0, !PT ;  /* 0x0080000034ff7812 */ /* 0x000fe400078ac0ff */
[----:B---3--:R-:W-:-:S13]  /*f9930*/  LOP3.LUT P0, RZ, R53, 0x2, RZ, 0xc0, !PT ;  /* 0x0000000235ff7812 */ /* 0x008fda000780c0ff */
        /* <DEDUP_REMOVED lines=10> */
[----:B0-----:R-:W2:Y:S06]  /*f99e0*/  LDL.LU.64 R58, [R1+0x2f38] ;  /* 0x002f3800013a7983 */ /* 0x001eac0000300a00 */
[----:B------:R-:W-:-:S02]  /*f99f0*/  @P0 LOP3.LUT R44, R44, 0x20000000, RZ, 0xfc, !PT ;  /* 0x200000002c2c0812 */ /* 0x000fc400078efcff */
[----:B------:R-:W-:Y:S01]  /*f9a00*/  LOP3.LUT P0, RZ, R52, 0x20000000, RZ, 0xc0, !PT ;  /* 0x2000000034ff7812 */ /* 0x000fe2000780c0ff */
[----:B------:R-:W3:Y:S01]  /*f9a10*/  LDL.LU.64 R4, [R1+0x2f28] ;  /* 0x002f280001047983 */ /* 0x000ee20000300a00 */
[----:B------:R-:W-:Y:S02]  /*f9a20*/  LOP3.LUT R44, R44, 0xbfffffff, RZ, 0xc0, !PT ;  /* 0xbfffffff2c2c7812 */ /* 0x000fe400078ec0ff */
[----:B------:R-:W-:Y:S01]  /*f9a30*/  PRMT R2, R55, 0x7770, RZ ;  /* 0x0000777037027816 */ /* 0x000fe200000000ff */
[----:B------:R-:W3:Y:S08]  /*f9a40*/  LDL.LU R31, [R1+0x4d8] ;  /* 0x0004d800011f7983 */ /* 0x000ef00000300800 */
[----:B------:R-:W-:Y:S01]  /*f9a50*/  @P0 LOP3.LUT R44, R44, 0x40000000, RZ, 0xfc, !PT ;  /* 0x400000002c2c0812 */ /* 0x000fe200078efcff */
[----:B----4-:R0:W-:Y:S01]  /*f9a60*/  @P4 STG.E.U8 desc[UR4][R32.64], R2 ;  /* 0x0000000220004986 */ /* 0x0101e2000c101104 */
[----:B------:R-:W-:-:S02]  /*f9a70*/  LOP3.LUT P0, RZ, R52, 0x10000000, RZ, 0xc0, !PT ;  /* 0x1000000034ff7812 */ /* 0x000fc4000780c0ff */
[----:B------:R-:W-:Y:S01]  /*f9a80*/  LOP3.LUT R44, R44, 0x7fffffff, RZ, 0xc0, !PT ;  /* 0x7fffffff2c2c7812 */ /* 0x000fe200078ec0ff */
[----:B------:R-:W4:Y:S01]  /*f9a90*/  LDL.LU.64 R22, [R1+0x2f20] ;  /* 0x002f200001167983 */ /* 0x000f220000300a00 */
[----:B------:R-:W-:-:S03]  /*f9aa0*/  LOP3.LUT P6, RZ, R52, 0x1000000, RZ, 0xc0, !PT ;  /* 0x0100000034ff7812 */ /* 0x000fc600078cc0ff */
[----:B------:R-:W4:Y:S01]  /*f9ab0*/  LDL.LU.64 R26, [R1+0x2f18] ;  /* 0x002f1800011a7983 */ /* 0x000f220000300a00 */
[----:B0-----:R-:W-:-:S03]  /*f9ac0*/  PRMT R2, R55, 0x7771, RZ ;  /* 0x0000777137027816 */ /* 0x001fc600000000ff */
[----:B------:R-:W4:Y:S02]  /*f9ad0*/  LDL.LU.64 R24, [R1+0x2f10] ;  /* 0x002f100001187983 */ /* 0x000f240000300a00 */
[----:B------:R-:W-:Y:S02]  /*f9ae0*/  @P0 LOP3.LUT R44, R44, 0x80000000, RZ, 0xfc, !PT ;  /* 0x800000002c2c0812 */ /* 0x000fe400078efcff */
[----:B------:R-:W-:-:S13]  /*f9af0*/  LOP3.LUT P0, RZ, R52, 0x8000000, RZ, 0xc0, !PT ;  /* 0x0800000034ff7812 */ /* 0x000fda000780c0ff */
[----:B------:R-:W-:Y:S02]  /*f9b00*/  @P0 LOP3.LUT R7, R7, 0x1, RZ, 0xfc, !PT ;  /* 0x0000000107070812 */ /* 0x000fe400078efcff */
[----:B------:R-:W-:Y:S02]  /*f9b10*/  LOP3.LUT P0, RZ, R52, 0x4000000, RZ, 0xc0, !PT ;  /* 0x0400000034ff7812 */ /* 0x000fe4000780c0ff */
[----:B------:R-:W-:Y:S01]  /*f9b20*/  LOP3.LUT R7, R7, 0xfffffffd, RZ, 0xc0, !PT ;  /* 0xfffffffd07077812 */ /* 0x000fe200078ec0ff */
[----:B------:R0:W-:Y:S10]  /*f9b30*/  @P5 STG.E.U8 desc[UR4][R38.64], R2 ;  /* 0x0000000226005986 */ /* 0x0001f4000c101104 */
[----:B------:R-:W-:-:S02]  /*f9b40*/  @P0 LOP3.LUT R7, R7, 0x2, RZ, 0xfc, !PT ;  /* 0x0000000207070812 */ /* 0x000fc400078efcff */
[----:B------:R-:W-:Y:S02]  /*f9b50*/  LOP3.LUT P0, RZ, R52, 0x2000000, RZ, 0xc0, !PT ;  /* 0x0200000034ff7812 */ /* 0x000fe4000780c0ff */
[----:B0-----:R-:W-:-:S05]  /*f9b60*/  PRMT R2, R55, 0x7772, RZ ;  /* 0x0000777237027816 */ /* 0x001fca00000000ff */
[----:B------:R0:W-:Y:S02]  /*f9b70*/  @P6 STG.E.U8 desc[UR4][R42.64], R2 ;  /* 0x000000022a006986 */ /* 0x0001e4000c101104 */
[----:B0-----:R-:W-:Y:S02]  /*f9b80*/  PRMT R2, R55, 0x7773, RZ ;  /* 0x0000777337027816 */ /* 0x001fe400000000ff */
[----:B------:R-:W4:Y:S04]  /*f9b90*/  LDL.LU R43, [R1+0x4c8] ;  /* 0x0004c800012b7983 */ /* 0x000f280000300800 */
[----:B------:R0:W-:Y:S01]  /*f9ba0*/  @P0 STG.E.U8 desc[UR4][R36.64], R2 ;  /* 0x0000000224000986 */ /* 0x0001e2000c101104 */
[----:B------:R-:W-:-:S03]  /*f9bb0*/  LOP3.LUT P0, RZ, R7, 0x2, RZ, 0xc0, !PT ;  /* 0x0000000207ff7812 */ /* 0x000fc6000780c0ff */
[----:B------:R-:W4:Y:S04]  /*f9bc0*/  LDL.LU R55, [R1+0x56bc] ;  /* 0x0056bc0001377983 */ /* 0x000f280000300800 */
[----:B------:R-:W4:Y:S01]  /*f9bd0*/  LDL.LU.64 R28, [R1+0x2f08] ;  /* 0x002f0800011c7983 */ /* 0x000f220000300a00 */
[----:B0-----:R-:W-:-:S03]  /*f9be0*/  PRMT R2, R30, 0x7770, RZ ;  /* 0x000077701e027816 */ /* 0x001fc600000000ff */
[----:B------:R-:W4:Y:S04]  /*f9bf0*/  LDL.LU.64 R34, [R1+0x2f00] ;  /* 0x002f000001227983 */ /* 0x000f280000300a00 */
[----:B------:R-:W4:Y:S04]  /*f9c00*/  LDL.LU.64 R32, [R1+0x2ef8] ;  /* 0x002ef80001207983 */ /* 0x000f280000300a00 */
[----:B------:R-:W4:Y:S04]  /*f9c10*/  LDL.LU.64 R38, [R1+0x2ef0] ;  /* 0x002ef00001267983 */ /* 0x000f280000300a00 */
[----:B------:R-:W4:Y:S04]  /*f9c20*/  LDL.LU R42, [R1+0x4b8] ;  /* 0x0004b800012a7983 */ /* 0x000f280000300800 */
[----:B------:R0:W-:Y:S01]  /*f9c30*/  @P0 STG.E.U8 desc[UR4][R40.64], R2 ;  /* 0x0000000228000986 */ /* 0x0001e2000c101104 */
[----:B------:R-:W-:-:S03]  /*f9c40*/  LOP3.LUT P0, RZ, R7, 0x1, RZ, 0xc0, !PT ;  /* 0x0000000107ff7812 */ /* 0x000fc6000780c0ff */
[----:B------:R-:W4:Y:S04]  /*f9c50*/  LDL.LU.64 R36, [R1+0x2ee8] ;  /* 0x002ee80001247983 */ /* 0x000f280000300a00 */
[----:B0-----:R-:W4:Y:S04]  /*f9c60*/  LDL.LU.64 R40, [R1+0x2ee0] ;  /* 0x002ee00001287983 */ /* 0x001f280000300a00 */
[----:B------:R-:W3:Y:S01]  /*f9c70*/  LDL.LU.64 R6, [R1+0x2f30] ;  /* 0x002f300001067983 */ /* 0x000ee20000300a00 */
[----:B------:R-:W-:-:S05]  /*f9c80*/  PRMT R2, R30, 0x7771, RZ ;  /* 0x000077711e027816 */ /* 0x000fca00000000ff */
[----:B--2---:R0:W-:Y:S04]  /*f9c90*/  @P0 STG.E.U8 desc[UR4][R58.64], R2 ;  /* 0x000000023a000986 */ /* 0x0041e8000c101104 */
[----:B0-----:R-:W2:Y:S01]  /*f9ca0*/  LDL.LU.64 R58, [R1+0x2ed8] ;  /* 0x002ed800013a7983 */ /* 0x001ea20000300a00 */
[----:B------:R-:W-:Y:S02]  /*f9cb0*/  LOP3.LUT P0, RZ, R44, 0x80000000, RZ, 0xc0, !PT ;  /* 0x800000002cff7812 */ /* 0x000fe4000780c0ff */
[----:B------:R-:W-:Y:S02]  /*f9cc0*/  PRMT R2, R30, 0x7772, RZ ;  /* 0x000077721e027816 */ /* 0x000fe400000000ff */
[C---:B------:R-:W-:Y:S02]  /*f9cd0*/  LOP3.LUT P1, RZ, R53.reuse, 0x4, RZ, 0xc0, !PT ;  /* 0x0000000435ff7812 */ /* 0x040fe4000782c0ff */
[----:B------:R-:W-:-:S02]  /*f9ce0*/  LOP3.LUT P2, RZ, R53, 0x8, RZ, 0xc0, !PT ;  /* 0x0000000835ff7812 */ /* 0x000fc4000784c0ff */
[C---:B------:R-:W-:Y:S02]  /*f9cf0*/  LOP3.LUT P3, RZ, R53.reuse, 0x10, RZ, 0xc0, !PT ;  /* 0x0000001035ff7812 */ /* 0x040fe4000786c0ff */
[C---:B------:R-:W-:Y:S02]  /*f9d00*/  LOP3.LUT P4, RZ, R53.reuse, 0x20, RZ, 0xc0, !PT ;  /* 0x0000002035ff7812 */ /* 0x040fe4000788c0ff */
[C---:B------:R-:W-:Y:S02]  /*f9d10*/  LOP3.LUT P5, RZ, R53.reuse, 0x40, RZ, 0xc0, !PT ;  /* 0x0000004035ff7812 */ /* 0x040fe400078ac0ff */
[----:B------:R-:W-:Y:S01]  /*f9d20*/  LOP3.LUT P6, RZ, R53, 0x80, RZ, 0xc0, !PT ;  /* 0x0000008035ff7812 */ /* 0x000fe200078cc0ff */
[----:B---3--:R0:W-:Y:S01]  /*f9d30*/  @P0 STG.E.U8 desc[UR4][R6.64], R2 ;  /* 0x0000000206000986 */ /* 0x0081e2000c101104 */
[----:B------:R-:W-:Y:S02]  /*f9d40*/  LOP3.LUT P0, RZ, R44, 0x40000000, RZ, 0xc0, !PT ;  /* 0x400000002cff7812 */ /* 0x000fe4000780c0ff */
[----:B0-----:R-:W-:-:S11]  /*f9d50*/  PRMT R2, R30, 0x7773, RZ ;  /* 0x000077731e027816 */ /* 0x001fd600000000ff */
[----:B------:R0:W-:Y:S01]  /*f9d60*/  @P0 STG.E.U8 desc[UR4][R4.64], R2 ;  /* 0x0000000204000986 */ /* 0x0001e2000c101104 */
        /* <DEDUP_REMOVED lines=52> */
[----:B------:R-:W-:-:S03]  /*fa0b0*/  @P0 LOP3.LUT R44, R44, 0x400000, RZ, 0xfc, !PT ;  /* 0x004000002c2c0812 */ /* 0x000fc600078efcff */
[----:B------:R-:W2:Y:S01]  /*fa0c0*/  LDL.LU.64 R26, [R1+0x2f88] ;  /* 0x002f8800011a7983 */ /* 0x000ea20000300a00 */
[C---:B------:R-:W-:Y:S02]  /*fa0d0*/  LOP3.LUT P0, RZ, R53.reuse, 0x8000, RZ, 0xc0, !PT ;  /* 0x0000800035ff7812 */ /* 0x040fe4000780c0ff */
[----:B------:R-:W-:Y:S01]  /*fa0e0*/  LOP3.LUT R44, R44, 0xff7fffff, RZ, 0xc0, !PT ;  /* 0xff7fffff2c2c7812 */ /* 0x000fe200078ec0ff */
[----:B------:R-:W2:Y:S01]  /*fa0f0*/  LDL.LU.64 R24, [R1+0x2f80] ;  /* 0x002f800001187983 */ /* 0x000ea20000300a00 */
[----:B------:R-:W-:-:S03]  /*fa100*/  LOP3.LUT P4, RZ, R53, 0x200, RZ, 0xc0, !PT ;  /* 0x0000020035ff7812 */ /* 0x000fc6000788c0ff */
[----:B------:R-:W2:Y:S06]  /*fa110*/  LDL.LU.64 R30, [R1+0x2f78] ;  /* 0x002f7800011e7983 */ /* 0x000eac0000300a00 */
[----:B------:R-:W-:Y:S02]  /*fa120*/  @P0 LOP3.LUT R44, R44, 0x800000, RZ, 0xfc, !PT ;  /* 0x008000002c2c0812 */ /* 0x000fe400078efcff */
[----:B------:R-:W-:Y:S02]  /*fa130*/  LOP3.LUT P0, RZ, R53, 0x4000, RZ, 0xc0, !PT ;  /* 0x0000400035ff7812 */ /* 0x000fe4000780c0ff */
[----:B------:R-:W-:-:S02]  /*fa140*/  LOP3.LUT R44, R44, 0xfeffffff, RZ, 0xc0, !PT ;  /* 0xfeffffff2c2c7812 */ /* 0x000fc400078ec0ff */
[----:B------:R-:W-:Y:S02]  /*fa150*/  LOP3.LUT P5, RZ, R53, 0x400, RZ, 0xc0, !PT ;  /* 0x0000040035ff7812 */ /* 0x000fe400078ac0ff */
[----:B------:R-:W-:-:S07]  /*fa160*/  PRMT R2, R42, 0x7773, RZ ;  /* 0x000077732a027816 */ /* 0x000fce00000000ff */
[----:B------:R-:W-:Y:S02]  /*fa170*/  @P0 LOP3.LUT R44, R44, 0x1000000, RZ, 0xfc, !PT ;  /* 0x010000002c2c0812 */ /* 0x000fe400078efcff */
[C---:B------:R-:W-:Y:S01]  /*fa180*/  LOP3.LUT P0, RZ, R53.reuse, 0x2000, RZ, 0xc0, !PT ;  /* 0x0000200035ff7812 */ /* 0x040fe2000780c0ff */
[----:B---3--:R4:W-:Y:S01]  /*fa190*/  @P4 STG.E.U8 desc[UR4][R28.64], R2 ;  /* 0x000000021c004986 */ /* 0x0089e2000c101104 */
[----:B------:R-:W-:Y:S02]  /*fa1a0*/  LOP3.LUT P6, RZ, R53, 0x800, RZ, 0xc0, !PT ;  /* 0x0000080035ff7812 */ /* 0x000fe400078cc0ff */
[----:B------:R-:W-:Y:S02]  /*fa1b0*/  LOP3.LUT R44, R44, 0xfdffffff, RZ, 0xc0, !PT ;  /* 0xfdffffff2c2c7812 */ /* 0x000fe400078ec0ff */
[----:B----4-:R-:W-:Y:S01]  /*fa1c0*/  PRMT R2, R43, 0x7770, RZ ;  /* 0x000077702b027816 */ /* 0x010fe200000000ff */
[----:B------:R-:W3:Y:S06]  /*fa1d0*/  LDL.LU.64 R28, [R1+0x2f70] ;  /* 0x002f7000011c7983 */ /* 0x000eec0000300a00 */
[----:B------:R-:W-:-:S02]  /*fa1e0*/  @P0 LOP3.LUT R44, R44, 0x2000000, RZ, 0xfc, !PT ;  /* 0x020000002c2c0812 */ /* 0x000fc400078efcff */
[----:B------:R-:W-:Y:S01]  /*fa1f0*/  LOP3.LUT P0, RZ, R53, 0x1000, RZ, 0xc0, !PT ;  /* 0x0000100035ff7812 */ /* 0x000fe2000780c0ff */
        /* <DEDUP_REMOVED lines=11> */
[----:B------:R0:W-:Y:S01]  /*fa2b0*/  @P0 STG.E.U8 desc[UR4][R40.64], R2 ;  /* 0x0000000228000986 */ /* 0x0001e2000c101104 */
[----:B------:R-:W-:-:S03]  /*fa2c0*/  LOP3.LUT P0, RZ, R44, 0x1000000, RZ, 0xc0, !PT ;  /* 0x010000002cff7812 */ /* 0x000fc6000780c0ff */
[----:B0-----:R-:W4:Y:S01]  /*fa2d0*/  LDL.LU.64 R40, [R1+0x2fc8] ;  /* 0x002fc80001287983 */ /* 0x001f220000300a00 */
[----:B------:R-:W-:-:S03]  /*fa2e0*/  PRMT R2, R32, 0x7770, RZ ;  /* 0x0000777020027816 */ /* 0x000fc600000000ff */
[----:B------:R-:W4:Y:S06]  /*fa2f0*/  LDL.LU R33, [R1+0x4ec] ;  /* 0x0004ec0001217983 */ /* 0x000f2c0000300800 */
[----:B--2---:R0:W-:Y:S04]  /*fa300*/  @P0 STG.E.U8 desc[UR4][R58.64], R2 ;  /* 0x000000023a000986 */ /* 0x0041e8000c101104 */
[----:B0-----:R-:W2:Y:S01]  /*fa310*/  LDL.LU.64 R58, [R1+0x2fc0] ;  /* 0x002fc000013a7983 */ /* 0x001ea20000300a00 */
[----:B------:R-:W-:-:S02]  /*fa320*/  LOP3.LUT P0, RZ, R44, 0x800000, RZ, 0xc0, !PT ;  /* 0x008000002cff7812 */ /* 0x000fc4000780c0ff */
        /* <DEDUP_REMOVED lines=20> */
[----:B0-----:R-:W-:Y:S02]  /*fa470*/  PRMT R2, R55, 0x7773, RZ ;  /* 0x0000777337027816 */ /* 0x001fe400000000ff */
[----:B------:R-:W-:Y:S01]  /*fa480*/  LOP3.LUT P4, RZ, R53, 0x1000000, RZ, 0xc0, !PT ;  /* 0x0100000035ff7812 */ /* 0x000fe2000788c0ff */
[----:B------:R-:W3:Y:S04]  /*fa490*/  LDL.LU R55, [R1+0x56b8] ;  /* 0x0056b80001377983 */ /* 0x000ee80000300800 */
[----:B----4-:R0:W-:Y:S02]  /*fa4a0*/  @P1 STG.E.U8 desc[UR4][R34.64], R2 ;  /* 0x0000000222001986 */ /* 0x0101e4000c101104 */
[----:B0-----:R-:W-:-:S05]  /*fa4b0*/  PRMT R2, R54, 0x7770, RZ ;  /* 0x0000777036027816 */ /* 0x001fca00000000ff */
[----:B------:R0:W-:Y:S02]  /*fa4c0*/  @P2 STG.E.U8 desc[UR4][R38.64], R2 ;  /* 0x0000000226002986 */ /* 0x0001e4000c101104 */
[----:B0-----:R-:W-:-:S05]  /*fa4d0*/  PRMT R2, R54, 0x7771, RZ ;  /* 0x0000777136027816 */ /* 0x001fca00000000ff */
[----:B------:R0:W-:Y:S02]  /*fa4e0*/  @P3 STG.E.U8 desc[UR4][R36.64], R2 ;  /* 0x0000000224003986 */ /* 0x0001e4000c101104 */
[----:B0-----:R-:W-:-:S05]  /*fa4f0*/  PRMT R2, R54, 0x7772, RZ ;  /* 0x0000777236027816 */ /* 0x001fca00000000ff */
[----:B------:R0:W-:Y:S01]  /*fa500*/  @P4 STG.E.U8 desc[UR4][R42.64], R2 ;  /* 0x000000022a004986 */ /* 0x0001e2000c101104 */
[C---:B------:R-:W-:Y:S02]  /*fa510*/  LOP3.LUT P5, RZ, R53.reuse, 0x2000000, RZ, 0xc0, !PT ;  /* 0x0200000035ff7812 */ /* 0x040fe400078ac0ff */
[----:B0-----:R-:W-:Y:S02]  /*fa520*/  PRMT R2, R54, 0x7773, RZ ;  /* 0x0000777336027816 */ /* 0x001fe400000000ff */
[----:B------:R-:W4:Y:S01]  /*fa530*/  LDL.LU R54, [R1+0x56b4] ;  /* 0x0056b40001367983 */ /* 0x000f220000300800 */
[----:B------:R-:W-:-:S08]  /*fa540*/  LOP3.LUT P6, RZ, R53, 0x4000000, RZ, 0xc0, !PT ;  /* 0x0400000035ff7812 */ /* 0x000fd000078cc0ff */
[----:B------:R0:W-:Y:S02]  /*fa550*/  @P5 STG.E.U8 desc[UR4][R40.64], R2 ;  /* 0x0000000228005986 */ /* 0x0001e4000c101104 */
[----:B0-----:R-:W-:-:S05]  /*fa560*/  PRMT R2, R33, 0x7770, RZ ;  /* 0x0000777021027816 */ /* 0x001fca00000000ff */
[----:B--2---:R0:W-:Y:S04]  /*fa570*/  @P6 STG.E.U8 desc[UR4][R58.64], R2 ;  /* 0x000000023a006986 */ /* 0x0041e8000c101104 */
[----:B0-----:R-:W2:Y:S04]  /*fa580*/  LDL.LU.64 R58, [R1+0x3038] ;  /* 0x00303800013a7983 */ /* 0x001ea80000300a00 */
[----:B------:R-:W3:Y:S04]  /*fa590*/  LDL.LU.64 R34, [R1+0x3030] ;  /* 0x0030300001227983 */ /* 0x000ee80000300a00 */
[----:B------:R-:W3:Y:S04]  /*fa5a0*/  LDL.LU.64 R38, [R1+0x3028] ;  /* 0x0030280001267983 */ /* 0x000ee80000300a00 */
[----:B------:R-:W3:Y:S04]  /*fa5b0*/  LDL.LU.64 R36, [R1+0x3020] ;  /* 0x0030200001247983 */ /* 0x000ee80000300a00 */
[----:B------:R-:W3:Y:S04]  /*fa5c0*/  LDL.LU.64 R42, [R1+0x3018] ;  /* 0x00301800012a7983 */ /* 0x000ee80000300a00 */
[----:B------:R-:W3:Y:S04]  /*fa5d0*/  LDL.LU.64 R40, [R1+0x3010] ;  /* 0x0030100001287983 */ /* 0x000ee80000300a00 */
[----:B------:R-:W3:Y:S01]  /*fa5e0*/  LDL.LU R60, [R1+0x4dc] ;  /* 0x0004dc00013c7983 */ /* 0x000ee20000300800 */
[----:B------:R-:W-:-:S02]  /*fa5f0*/  LOP3.LUT R44, R44, 0xfffffbff, RZ, 0xc0, !PT ;  /* 0xfffffbff2c2c7812 */ /* 0x000fc400078ec0ff */
[----:B------:R-:W-:Y:S02]  /*fa600*/  LOP3.LUT P3, RZ, R53, 0x8000000, RZ, 0xc0, !PT ;  /* 0x0800000035ff7812 */ /* 0x000fe4000786c0ff */
[----:B------:R-:W-:Y:S02]  /*fa610*/  PRMT R2, R33, 0x7771, RZ ;  /* 0x0000777121027816 */ /* 0x000fe400000000ff */
[C---:B------:R-:W-:Y:S02]  /*fa620*/  LOP3.LUT P4, RZ, R53.reuse, 0x10000000, RZ, 0xc0, !PT ;  /* 0x1000000035ff7812 */ /* 0x040fe4000788c0ff */
[C---:B------:R-:W-:Y:S02]  /*fa630*/  LOP3.LUT P5, RZ, R53.reuse, 0x20000000, RZ, 0xc0, !PT ;  /* 0x2000000035ff7812 */ /* 0x040fe400078ac0ff */
[----:B------:R-:W-:Y:S02]  /*fa640*/  LOP3.LUT P6, RZ, R53, 0x40000000, RZ, 0xc0, !PT ;  /* 0x4000000035ff7812 */ /* 0x000fe400078cc0ff */
[----:B----4-:R-:W-:-:S13]  /*fa650*/  LOP3.LUT P0, RZ, R54, 0x80, RZ, 0xc0, !PT ;  /* 0x0000008036ff7812 */ /* 0x010fda000780c0ff */
        /* <DEDUP_REMOVED lines=16> */
[----:B------:R-:W4:Y:S04]  /*fa760*/  LDL.LU R32, [R1+0x4cc] ;  /* 0x0004cc0001207983 */ /* 0x000f280000300800 */
[----:B------:R-:W4:Y:S04]  /*fa770*/  LDL.LU.64 R4, [R1+0x3000] ;  /* 0x0030000001047983 */ /* 0x000f280000300a00 */
[----:B------:R-:W4:Y:S04]  /*fa780*/  LDL.LU.64 R22, [R1+0x2ff8] ;  /* 0x002ff80001167983 */ /* 0x000f280000300a00 */
[----:B------:R-:W4:Y:S01]  /*fa790*/  LDL.LU.64 R26, [R1+0x2ff0] ;  /* 0x002ff000011a7983 */ /* 0x000f220000300a00 */
[----:B------:R-:W-:-:S03]  /*fa7a0*/  LOP3.LUT R44, R44, 0xffff7fff, RZ, 0xc0, !PT ;  /* 0xffff7fff2c2c7812 */ /* 0x000fc600078ec0ff */
[----:B------:R-:W4:Y:S01]  /*fa7b0*/  LDL.LU.64 R24, [R1+0x2fe8] ;  /* 0x002fe80001187983 */ /* 0x000f220000300a00 */
[----:B------:R-:W-:Y:S02]  /*fa7c0*/  @P0 LOP3.LUT R44, R44, 0x8000, RZ, 0xfc, !PT ;  /* 0x000080002c2c0812 */ /* 0x000fe400078efcff */
[----:B------:R-:W-:Y:S02]  /*fa7d0*/  LOP3.LUT P0, RZ, R54, 0x2, RZ, 0xc0, !PT ;  /* 0x0000000236ff7812 */ /* 0x000fe4000780c0ff */
[----:B------:R-:W-:-:S05]  /*fa7e0*/  PRMT R2, R33, 0x7772, RZ ;  /* 0x0000777221027816 */ /* 0x000fca00000000ff */
[----:B---3--:R0:W-:Y:S01]  /*fa7f0*/  @P4 STG.E.U8 desc[UR4][R34.64], R2 ;  /* 0x0000000222004986 */ /* 0x0081e2000c101104 */
[----:B------:R-:W-:Y:S02]  /*fa800*/  LOP3.LUT R44, R44, 0xfffeffff, RZ, 0xc0, !PT ;  /* 0xfffeffff2c2c7812 */ /* 0x000fe400078ec0ff */
[----:B0-----:R-:W-:Y:S02]  /*fa810*/  PRMT R2, R33, 0x7773, RZ ;  /* 0x0000777321027816 */ /* 0x001fe400000000ff */
[----:B------:R-:W3:Y:S01]  /*fa820*/  LDL.LU R33, [R1+0x4bc] ;  /* 0x0004bc0001217983 */ /* 0x000ee20000300800 */
[----:B------:R-:W-:-:S03]  /*fa830*/  @P0 LOP3.LUT R44, R44, 0x10000, RZ, 0xfc, !PT ;  /* 0x000100002c2c0812 */ /* 0x000fc600078efcff */
[----:B------:R-:W3:Y:S01]  /*fa840*/  LDL.LU.64 R30, [R1+0x2fe0] ;  /* 0x002fe000011e7983 */ /* 0x000ee20000300a00 */
[----:B------:R-:W-:Y:S02]  /*fa850*/  LOP3.LUT P0, RZ, R54, 0x1, RZ, 0xc0, !PT ;  /* 0x0000000136ff7812 */ /* 0x000fe4000780c0ff */
[----:B------:R-:W-:Y:S01]  /*fa860*/  LOP3.LUT R44, R44, 0xfffdffff, RZ, 0xc0, !PT ;  /* 0xfffdffff2c2c7812 */ /* 0x000fe200078ec0ff */
[----:B------:R-:W3:Y:S04]  /*fa870*/  LDL.LU.64 R28, [R1+0x2fd8] ;  /* 0x002fd800011c7983 */ /* 0x000ee80000300a00 */
[----:B------:R0:W-:Y:S04]  /*fa880*/  @P5 STG.E.U8 desc[UR4][R38.64], R2 ;  /* 0x0000000226005986 */ /* 0x0001e8000c101104 */
[----:B------:R-:W3:Y:S02]  /*fa890*/  LDL.LU.64 R34, [R1+0x3050] ;  /* 0x0030500001227983 */ /* 0x000ee40000300a00 */
[----:B------:R-:W-:-:S02]  /*fa8a0*/  @P0 LOP3.LUT R44, R44, 0x20000, RZ, 0xfc, !PT ;  /* 0x000200002c2c0812 */ /* 0x000fc400078efcff */
[----:B------:R-:W-:Y:S02]  /*fa8b0*/  LOP3.LUT P0, RZ, R53, 0x80000000, RZ, 0xc0, !PT ;  /* 0x8000000035ff7812 */ /* 0x000fe4000780c0ff */
[C---:B0-----:R-:W-:Y:S01]  /*fa8c0*/  PRMT R2, R60.reuse, 0x7770, RZ ;  /* 0x000077703c027816 */ /* 0x041fe200000000ff */
[----:B------:R-:W3:Y:S04]  /*fa8d0*/  LDL.LU.64 R38, [R1+0x3048] ;  /* 0x0030480001267983 */ /* 0x000ee80000300a00 */
[----:B------:R0:W-:Y:S02]  /*fa8e0*/  @P6 STG.E.U8 desc[UR4][R36.64], R2 ;  /* 0x0000000224006986 */ /* 0x0001e4000c101104 */
[----:B0-----:R-:W-:Y:S02]  /*fa8f0*/  PRMT R2, R60, 0x7771, RZ ;  /* 0x000077713c027816 */ /* 0x001fe400000000ff */
[----:B------:R-:W3:Y:S04]  /*fa900*/  LDL.LU.64 R36, [R1+0x3040] ;  /* 0x0030400001247983 */ /* 0x000ee80000300a00 */
[----:B------:R0:W-:Y:S01]  /*fa910*/  @P0 STG.E.U8 desc[UR4][R42.64], R2 ;  /* 0x000000022a000986 */ /* 0x0001e2000c101104 */
[----:B------:R-:W-:-:S02]  /*fa920*/  LOP3.LUT P0, RZ, R44, 0x20000, RZ, 0xc0, !PT ;  /* 0x000200002cff7812 */ /* 0x000fc4000780c0ff */
[----:B0-----:R-:W-:Y:S01]  /*fa930*/  PRMT R2, R60, 0x7772, RZ ;  /* 0x000077723c027816 */ /* 0x001fe200000000ff */
[----:B------:R-:W3:Y:S10]  /*fa940*/  LDL.LU.64 R42, [R1+0x30b8] ;  /* 0x0030b800012a7983 */ /* 0x000ef40000300a00 */
[----:B------:R0:W-:Y:S04]  /*fa950*/  @P0 STG.E.U8 desc[UR4][R40.64], R2 ;  /* 0x0000000228000986 */ /* 0x0001e8000c101104 */
[----:B0-----:R-:W3:Y:S01]  /*fa960*/  LDL.LU.64 R40, [R1+0x30b0] ;  /* 0x0030b00001287983 */ /* 0x001ee20000300a00 */
[----:B------:R-:W-:-:S02]  /*fa970*/  LOP3.LUT P0, RZ, R44, 0x10000, RZ, 0xc0, !PT ;  /* 0x000100002cff7812 */ /* 0x000fc4000780c0ff */
[----:B------:R-:W-:Y:S02]  /*fa980*/  PRMT R2, R60, 0x7773, RZ ;  /* 0x000077733c027816 */ /* 0x000fe400000000ff */
[C---:B------:R-:W-:Y:S02]  /*fa990*/  LOP3.LUT P1, RZ, R54.reuse, 0x100, RZ, 0xc0, !PT ;  /* 0x0000010036ff7812 */ /* 0x040fe4000782c0ff */
[C---:B------:R-:W-:Y:S02]  /*fa9a0*/  LOP3.LUT P2, RZ, R54.reuse, 0x200, RZ, 0xc0, !PT ;  /* 0x0000020036ff7812 */ /* 0x040fe4000784c0ff */
[C---:B------:R-:W-:Y:S02]  /*fa9b0*/  LOP3.LUT P3, RZ, R54.reuse, 0x400, RZ, 0xc0, !PT ;  /* 0x0000040036ff7812 */ /* 0x040fe4000786c0ff */
[C---:B------:R-:W-:Y:S02]  /*fa9c0*/  LOP3.LUT P4, RZ, R54.reuse, 0x800, RZ, 0xc0, !PT ;  /* 0x0000080036ff7812 */ /* 0x040fe4000788c0ff */
[----:B------:R-:W-:Y:S01]  /*fa9d0*/  LOP3.LUT P5, RZ, R54, 0x1000, RZ, 0xc0, !PT ;  /* 0x0000100036ff7812 */ /* 0x000fe200078ac0ff */
[----:B--2---:R4:W-:Y:S01]  /*fa9e0*/  @P0 STG.E.U8 desc[UR4][R58.64], R2 ;  /* 0x000000023a000986 */ /* 0x0049e2000c101104 */
[----:B------:R-:W-:-:S02]  /*fa9f0*/  LOP3.LUT P0, RZ, R44, 0x8000, RZ, 0xc0, !PT ;  /* 0x000080002cff7812 */ /* 0x000fc4000780c0ff */
[----:B----4-:R-:W-:Y:S01]  /*faa00*/  PRMT R2, R32, 0x7770, RZ ;  /* 0x0000777020027816 */ /* 0x010fe200000000ff */
        /* <DEDUP_REMOVED lines=29> */
[----:B------:R-:W4:Y:S04]  /*fabe0*/  LDL.LU.64 R40, [R1+0x30a0] ;  /* 0x0030a00001287983 */ /* 0x000f280000300a00 */
[----:B------:R-:W3:Y:S04]  /*fabf0*/  LDL.LU.64 R34, [R1+0x3098] ;  /* 0x0030980001227983 */ /* 0x000ee80000300a00 */
[----:B------:R-:W3:Y:S04]  /*fac00*/  LDL.LU.64 R32, [R1+0x3090] ;  /* 0x0030900001207983 */ /* 0x000ee80000300a00 */
[----:B------:R-:W4:Y:S01]  /*fac10*/  LDL.LU R39, [R1+0x49c] ;  /* 0x00049c0001277983 */ /* 0x000f220000300800 */
[----:B------:R-:W-:-:S02]  /*fac20*/  LOP3.LUT P6, RZ, R54, 0x2000, RZ, 0xc0, !PT ;  /* 0x0000200036ff7812 */ /* 0x000fc400078cc0ff */
[----:B------:R-:W-:-:S11]  /*fac30*/  LOP3.LUT P3, RZ, R54, 0x4000, RZ, 0xc0, !PT ;  /* 0x0000400036ff7812 */ /* 0x000fd6000786c0ff */
[----:B--2---:R0:W-:Y:S04]  /*fac40*/  @P6 STG.E.U8 desc[UR4][R58.64], R2 ;  /* 0x000000023a006986 */ /* 0x0041e8000c101104 */
[----:B0-----:R-:W2:Y:S04]  /*fac50*/  LDL.LU.64 R58, [R1+0x3088] ;  /* 0x00308800013a7983 */ /* 0x001ea80000300a00 */
[----:B------:R-:W2:Y:S04]  /*fac60*/  LDL.LU.64 R36, [R1+0x3080] ;  /* 0x0030800001247983 */ /* 0x000ea80000300a00 */
[----:B------:R-:W2:Y:S04]  /*fac70*/  LDL.LU.64 R42, [R1+0x3078] ;  /* 0x00307800012a7983 */ /* 0x000ea80000300a00 */
[----:B------:R-:W2:Y:S01]  /*fac80*/  LDL.LU R24, [R1+0x48c] ;  /* 0x00048c0001187983 */ /* 0x000ea20000300800 */
[----:B------:R-:W-:-:S02]  /*fac90*/  LOP3.LUT P0, RZ, R54, 0x4000000, RZ, 0xc0, !PT ;  /* 0x0400000036ff7812 */ /* 0x000fc4000780c0ff */
[----:B------:R-:W-:-:S11]  /*faca0*/  LOP3.LUT R44, R44, 0xfffffffb, RZ, 0xc0, !PT ;  /* 0xfffffffb2c2c7812 */ /* 0x000fd600078ec0ff */
[----:B------:R-:W-:Y:S02]  /*facb0*/  @P0 LOP3.LUT R44, R44, 0x4, RZ, 0xfc, !PT ;  /* 0x000000042c2c0812 */ /* 0x000fe400078efcff */
[----:B----4-:R-:W-:-:S05]  /*facc0*/  PRMT R2, R39, 0x7770, RZ ;  /* 0x0000777027027816 */ /* 0x010fca00000000ff */
[----:B------:R0:W-:Y:S04]  /*facd0*/  @P3 STG.E.U8 desc[UR4][R40.64], R2 ;  /* 0x0000000228003986 */ /* 0x0001e8000c101104 */
[----:B0-----:R-:W4:Y:S01]  /*face0*/  LDL.LU.64 R40, [R1+0x3070] ;  /* 0x0030700001287983 */ /* 0x001f220000300a00 */
[----:B------:R-:W-:Y:S02]  /*facf0*/  LOP3.LUT P0, RZ, R54, 0x2000000, RZ, 0xc0, !PT ;  /* 0x0200000036ff7812 */ /* 0x000fe4000780c0ff */
[----:B------:R-:W-:Y:S01]  /*fad00*/  LOP3.LUT R44, R44, 0xfffffff7, RZ, 0xc0, !PT ;  /* 0xfffffff72c2c7812 */ /* 0x000fe200078ec0ff */
[----:B------:R-:W4:Y:S04]  /*fad10*/  LDL.LU.64 R6, [R1+0x3068] ;  /* 0x0030680001067983 */ /* 0x000f280000300a00 */
[----:B------:R-:W4:Y:S04]  /*fad20*/  LDL.LU.64 R4, [R1+0x3060] ;  /* 0x0030600001047983 */ /* 0x000f280000300a00 */
[----:B------:R-:W4:Y:S02]  /*fad30*/  LDL.LU R25, [R1+0x47c] ;  /* 0x00047c0001197983 */ /* 0x000f240000300800 */
[----:B------:R-:W-:-:S02]  /*fad40*/  @P0 LOP3.LUT R44, R44, 0x8, RZ, 0xfc, !PT ;  /* 0x000000082c2c0812 */ /* 0x000fc400078efcff */
[----:B------:R-:W-:Y:S01]  /*fad50*/  LOP3.LUT P0, RZ, R54, 0x1000000, RZ, 0xc0, !PT ;  /* 0x0100000036ff7812 */ /* 0x000fe2000780c0ff */
[----:B------:R-:W4:Y:S01]  /*fad60*/  LDL.LU.64 R22, [R1+0x3058] ;  /* 0x0030580001167983 */ /* 0x000f220000300a00 */
[----:B------:R-:W-:Y:S02]  /*fad70*/  LOP3.LUT R44, R44, 0xffffffef, RZ, 0xc0, !PT ;  /* 0xffffffef2c2c7812 */ /* 0x000fe400078ec0ff */
[C---:B------:R-:W-:Y:S01]  /*fad80*/  LOP3.LUT P4, RZ, R54.reuse, 0x8000, RZ, 0xc0, !PT ;  /* 0x0000800036ff7812 */ /* 0x040fe2000788c0ff */
[----:B------:R-:W4:Y:S01]  /*fad90*/  LDL.LU.64 R26, [R1+0x30d0] ;  /* 0x0030d000011a7983 */ /* 0x000f220000300a00 */
[----:B------:R-:W-:Y:S02]  /*fada0*/  LOP3.LUT P5, RZ, R54, 0x10000, RZ, 0xc0, !PT ;  /* 0x0001000036ff7812 */ /* 0x000fe400078ac0ff */
[----:B------:R-:W-:Y:S01]  /*fadb0*/  PRMT R2, R39, 0x7771, RZ ;  /* 0x0000777127027816 */ /* 0x000fe200000000ff */
[----:B------:R-:W4:Y:S04]  /*fadc0*/  LDL.LU.64 R30, [R1+0x30c8] ;  /* 0x0030c800011e7983 */ /* 0x000f280000300a00 */
        /* <DEDUP_REMOVED lines=12> */
[----:B---3--:R0:W-:Y:S01]  /*fae90*/  @P4 STG.E.U8 desc[UR4][R34.64], R2 ;  /* 0x0000000222004986 */ /* 0x0081e2000c101104 */
[----:B------:R-:W-:-:S09]  /*faea0*/  LOP3.LUT P6, RZ, R54, 0x20000, RZ, 0xc0, !PT ;  /* 0x0002000036ff7812 */ /* 0x000fd200078cc0ff */
[----:B------:R-:W-:Y:S02]  /*faeb0*/  @P0 LOP3.LUT R44, R44, 0x100, RZ, 0xfc, !PT ;  /* 0x000001002c2c0812 */ /* 0x000fe400078efcff */
[----:B------:R-:W-:Y:S02]  /*faec0*/  LOP3.LUT P0, RZ, R54, 0x80000, RZ, 0xc0, !PT ;  /* 0x0008000036ff7812 */ /* 0x000fe4000780c0ff */
[----:B0-----:R-:W-:Y:S02]  /*faed0*/  PRMT R2, R39, 0x7772, RZ ;  /* 0x0000777227027816 */ /* 0x001fe400000000ff */
[----:B------:R-:W-:-:S03]  /*faee0*/  LOP3.LUT R44, R44, 0xfffffdff, RZ, 0xc0, !PT ;  /* 0xfffffdff2c2c7812 */ /* 0x000fc600078ec0ff */
[----:B------:R0:W-:Y:S06]  /*faef0*/  @P5 STG.E.U8 desc[UR4][R32.64], R2 ;  /* 0x0000000220005986 */ /* 0x0001ec000c101104 */
[----:B------:R-:W-:Y:S02]  /*faf00*/  @P0 LOP3.LUT R44, R44, 0x200, RZ, 0xfc, !PT ;  /* 0x000002002c2c0812 */ /* 0x000fe400078efcff */
[----:B0-----:R-:W-:Y:S02]  /*faf10*/  PRMT R2, R39, 0x7773, RZ ;  /* 0x0000777327027816 */ /* 0x001fe400000000ff */
[----:B------:R-:W-:-:S03]  /*faf20*/  LOP3.LUT P0, RZ, R54, 0x40000, RZ, 0xc0, !PT ;  /* 0x0004000036ff7812 */ /* 0x000fc6000780c0ff */
[----:B--2---:R0:W-:Y:S04]  /*faf30*/  @P6 STG.E.U8 desc[UR4][R58.64], R2 ;  /* 0x000000023a006986 */ /* 0x0041e8000c101104 */
[----:B0-----:R-:W2:Y:S01]  /*faf40*/  LDL.LU R59, [R1+0x460] ;  /* 0x00046000013b7983 */ /* 0x001ea20000300800 */
[----:B------:R-:W-:-:S03]  /*faf50*/  PRMT R2, R24, 0x7770, RZ ;  /* 0x0000777018027816 */ /* 0x000fc600000000ff */
[----:B------:R-:W3:Y:S04]  /*faf60*/  LDL.LU.64 R28, [R1+0x30c0] ;  /* 0x0030c000011c7983 */ /* 0x000ee80000300a00 */
[----:B------:R-:W3:Y:S04]  /*faf70*/  LDL.LU.64 R34, [R1+0x3100] ;  /* 0x0031000001227983 */ /* 0x000ee80000300a00 */
[----:B------:R0:W-:Y:S01]  /*faf80*/  @P0 STG.E.U8 desc[UR4][R36.64], R2 ;  /* 0x0000000224000986 */ /* 0x0001e2000c101104 */
[----:B------:R-:W-:-:S03]  /*faf90*/  LOP3.LUT P0, RZ, R44, 0x200, RZ, 0xc0, !PT ;  /* 0x000002002cff7812 */ /* 0x000fc6000780c0ff */
[----:B------:R-:W3:Y:S04]  /*fafa0*/  LDL.LU.64 R32, [R1+0x30f8] ;  /* 0x0030f80001207983 */ /* 0x000ee80000300a00 */
[----:B------:R-:W3:Y:S01]  /*fafb0*/  LDL.LU.64 R38, [R1+0x30f0] ;  /* 0x0030f00001267983 */ /* 0x000ee20000300a00 */
[----:B0-----:R-:W-:-:S03]  /*fafc0*/  PRMT R2, R24, 0x7771, RZ ;  /* 0x0000777118027816 */ /* 0x001fc600000000ff */
[----:B------:R-:W3:Y:S04]  /*fafd0*/  LDL.LU R58, [R1+0x450] ;  /* 0x00045000013a7983 */ /* 0x000ee80000300800 */
[----:B------:R0:W-:Y:S01]  /*fafe0*/  @P0 STG.E.U8 desc[UR4][R42.64], R2 ;  /* 0x000000022a000986 */ /* 0x0001e2000c101104 */
[----:B------:R-:W-:-:S03]  /*faff0*/  LOP3.LUT P0, RZ, R44, 0x100, RZ, 0xc0, !PT ;  /* 0x000001002cff7812 */ /* 0x000fc6000780c0ff */
[----:B------:R-:W3:Y:S04]  /*fb000*/  LDL.LU.64 R36, [R1+0x30e8] ;  /* 0x0030e80001247983 */ /* 0x000ee80000300a00 */
[----:B0-----:R-:W3:Y:S01]  /*fb010*/  LDL.LU.64 R42, [R1+0x30e0] ;  /* 0x0030e000012a7983 */ /* 0x001ee20000300a00 */
[----:B------:R-:W-:-:S05]  /*fb020*/  PRMT R2, R24, 0x7772, RZ ;  /* 0x0000777218027816 */ /* 0x000fca00000000ff */
        /* <DEDUP_REMOVED lines=23> */
[----:B--2---:R-:W-:-:S05]  /*fb1a0*/  PRMT R2, R59, 0x7770, RZ ;  /* 0x000077703b027816 */ /* 0x004fca00000000ff */
[----:B---3--:R0:W-:Y:S02]  /*fb1b0*/  @P0 STG.E.U8 desc[UR4][R28.64], R2 ;  /* 0x000000021c000986 */ /* 0x0081e4000c101104 */
[----:B0-----:R-:W-:-:S05]  /*fb1c0*/  PRMT R2, R59, 0x7771, RZ ;  /* 0x000077713b027816 */ /* 0x001fca00000000ff */
[----:B------:R0:W-:Y:S02]  /*fb1d0*/  @P1 STG.E.U8 desc[UR4][R34.64], R2 ;  /* 0x0000000222001986 */ /* 0x0001e4000c101104 */
        /* <DEDUP_REMOVED lines=21> */
[C---:B------:R-:W-:Y:S02]  /*fb330*/  LOP3.LUT P4, RZ, R55.reuse, 0x4, RZ, 0xc0, !PT ;  /* 0x0000000437ff7812 */ /* 0x040fe4000788c0ff */
[C---:B------:R-:W-:Y:S02]  /*fb340*/  LOP3.LUT P5, RZ, R55.reuse, 0x8, RZ, 0xc0, !PT ;  /* 0x0000000837ff7812 */ /* 0x040fe400078ac0ff */
[C---:B------:R-:W-:Y:S02]  /*fb350*/  LOP3.LUT P6, RZ, R55.reuse, 0x10, RZ, 0xc0, !PT ;  /* 0x0000001037ff7812 */ /* 0x040fe400078cc0ff */
        /* <DEDUP_REMOVED lines=11> */
[----:B------:R-:W-:Y:S01]  /*fb410*/  @P0 LOP3.LUT R45, R45, 0x20000000, RZ, 0xfc, !PT ;  /* 0x200000002d2d0812 */ /* 0x000fe200078efcff */
[----:B--2---:R0:W-:Y:S04]  /*fb420*/  @P3 STG.E.U8 desc[UR4][R40.64], R2 ;  /* 0x0000000228003986 */ /* 0x0041e8000c101104 */
[----:B0-----:R-:W2:Y:S04]  /*fb430*/  LDL.LU.64 R40, [R1+0x3108] ;  /* 0x0031080001287983 */ /* 0x001ea80000300a00 */
[----:B------:R-:W2:Y:S04]  /*fb440*/  LDL.LU.64 R4, [R1+0x3150] ;  /* 0x0031500001047983 */ /* 0x000ea80000300a00 */
[----:B------:R-:W2:Y:S04]  /*fb450*/  LDL.LU.64 R22, [R1+0x3148] ;  /* 0x0031480001167983 */ /* 0x000ea80000300a00 */
[----:B------:R-:W2:Y:S04]  /*fb460*/  LDL.LU R58, [R1+0x420] ;  /* 0x00042000013a7983 */ /* 0x000ea80000300800 */
[----:B------:R-:W2:Y:S04]  /*fb470*/  LDL.LU.64 R26, [R1+0x3140] ;  /* 0x00314000011a7983 */ /* 0x000ea80000300a00 */
[----:B------:R-:W2:Y:S04]  /*fb480*/  LDL.LU.64 R24, [R1+0x31b8] ;  /* 0x0031b80001187983 */ /* 0x000ea80000300a00 */
[----:B------:R-:W2:Y:S01]  /*fb490*/  LDL.LU.64 R30, [R1+0x31b0] ;  /* 0x0031b000011e7983 */ /* 0x000ea20000300a00 */
[----:B---3--:R-:W-:-:S03]  /*fb4a0*/  PRMT R2, R59, 0x7770, RZ ;  /* 0x000077703b027816 */ /* 0x008fc600000000ff */
[----:B------:R-:W3:Y:S04]  /*fb4b0*/  LDL.LU.64 R28, [R1+0x31a8] ;  /* 0x0031a800011c7983 */ /* 0x000ee80000300a00 */
[----:B------:R0:W-:Y:S02]  /*fb4c0*/  @P4 STG.E.U8 desc[UR4][R34.64], R2 ;  /* 0x0000000222004986 */ /* 0x0001e4000c101104 */
[C---:B0-----:R-:W-:Y:S02]  /*fb4d0*/  PRMT R2, R59.reuse, 0x7771, RZ ;  /* 0x000077713b027816 */ /* 0x041fe400000000ff */
[----:B------:R-:W3:Y:S04]  /*fb4e0*/  LDL.LU.64 R34, [R1+0x31a0] ;  /* 0x0031a00001227983 */ /* 0x000ee80000300a00 */
[----:B----4-:R0:W-:Y:S02]  /*fb4f0*/  @P5 STG.E.U8 desc[UR4][R32.64], R2 ;  /* 0x0000000220005986 */ /* 0x0101e4000c101104 */
[----:B0-----:R-:W-:-:S02]  /*fb500*/  PRMT R2, R59, 0x7772, RZ ;  /* 0x000077723b027816 */ /* 0x001fc400000000ff */
[----:B------:R-:W4:Y:S04]  /*fb510*/  LDL.LU.64 R32, [R1+0x3198] ;  /* 0x0031980001207983 */ /* 0x000f280000300a00 */
[----:B------:R0:W-:Y:S04]  /*fb520*/  @P6 STG.E.U8 desc[UR4][R38.64], R2 ;  /* 0x0000000226006986 */ /* 0x0001e8000c101104 */
[----:B0-----:R-:W4:Y:S01]  /*fb530*/  LDL.LU.64 R38, [R1+0x3190] ;  /* 0x0031900001267983 */ /* 0x001f220000300a00 */
        /* <DEDUP_REMOVED lines=11> */
[----:B------:R-:W-:Y:S02]  /*fb5f0*/  PRMT R2, R59, 0x7773, RZ ;  /* 0x000077733b027816 */ /* 0x000fe400000000ff */
[----:B------:R-:W4:Y:S07]  /*fb600*/  LDL.LU R59, [R1+0x400] ;  /* 0x00040000013b7983 */ /* 0x000f2e0000300800 */
[----:B------:R-:W-:-:S02]  /*fb610*/  @P0 LOP3.LUT R44, R44, 0x2, RZ, 0xfc, !PT ;  /* 0x000000022c2c0812 */ /* 0x000fc400078efcff */
[----:B------:R-:W-:-:S13]  /*fb620*/  LOP3.LUT P0, RZ, R55, 0x20, RZ, 0xc0, !PT ;  /* 0x0000002037ff7812 */ /* 0x000fda000780c0ff */
[----:B------:R0:W-:Y:S01]  /*fb630*/  @P0 STG.E.U8 desc[UR4][R36.64], R2 ;  /* 0x0000000224000986 */ /* 0x0001e2000c101104 */
[----:B------:R-:W-:Y:S02]  /*fb640*/  LOP3.LUT P0, RZ, R44, 0x2, RZ, 0xc0, !PT ;  /* 0x000000022cff7812 */ /* 0x000fe4000780c0ff */
[----:B0-----:R-:W-:Y:S01]  /*fb650*/  PRMT R2, R60, 0x7770, RZ ;  /* 0x000077703c027816 */ /* 0x001fe200000000ff */
[----:B------:R-:W4:Y:S10]  /*fb660*/  LDL.LU.64 R36, [R1+0x3188] ;  /* 0x0031880001247983 */ /* 0x000f340000300a00 */
[----:B------:R0:W-:Y:S01]  /*fb670*/  @P0 STG.E.U8 desc[UR4][R42.64], R2 ;  /* 0x000000022a000986 */ /* 0x0001e2000c101104 */
[----:B------:R-:W-:-:S02]  /*fb680*/  LOP3.LUT P0, RZ, R44, 0x1, RZ, 0xc0, !PT ;  /* 0x000000012cff7812 */ /* 0x000fc4000780c0ff */
[----:B0-----:R-:W-:Y:S01]  /*fb690*/  PRMT R2, R60, 0x7771, RZ ;  /* 0x000077713c027816 */ /* 0x001fe200000000ff */
[----:B------:R-:W4:Y:S01]  /*fb6a0*/  LDL.LU.64 R42, [R1+0x3180] ;  /* 0x00318000012a7983 */ /* 0x000f220000300a00 */
[C---:B------:R-:W-:Y:S02]  /*fb6b0*/  LOP3.LUT P1, RZ, R55.reuse, 0x4000, RZ, 0xc0, !PT ;  /* 0x0000400037ff7812 */ /* 0x040fe4000782c0ff */
[C---:B------:R-:W-:Y:S02]  /*fb6c0*/  LOP3.LUT P2, RZ, R55.reuse, 0x8000, RZ, 0xc0, !PT ;  /* 0x0000800037ff7812 */ /* 0x040fe4000784c0ff */
[----:B------:R-:W-:-:S05]  /*fb6d0*/  LOP3.LUT P3, RZ, R55, 0x10000, RZ, 0xc0, !PT ;  /* 0x0001000037ff7812 */ /* 0x000fca000786c0ff */
[----:B--2---:R0:W-:Y:S01]  /*fb6e0*/  @P0 STG.E.U8 desc[UR4][R40.64], R2 ;  /* 0x0000000228000986 */ /* 0x0041e2000c101104 */
[C---:B------:R-:W-:Y:S02]  /*fb6f0*/  LOP3.LUT P0, RZ, R45.reuse, 0x80000000, RZ, 0xc0, !PT ;  /* 0x800000002dff7812 */ /* 0x040fe4000780c0ff */
        /* <DEDUP_REMOVED lines=17> */
[----:B---3--:R0:W-:Y:S02]  /*fb810*/  @P0 STG.E.U8 desc[UR4][R28.64], R2 ;  /* 0x000000021c000986 */ /* 0x0081e4000c101104 */
[----:B0-----:R-:W-:-:S05]  /*fb820*/  PRMT R2, R56, 0x7770, RZ ;  /* 0x0000777038027816 */ /* 0x001fca00000000ff */
[----:B------:R0:W-:Y:S02]  /*fb830*/  @P1 STG.E.U8 desc[UR4][R34.64], R2 ;  /* 0x0000000222001986 */ /* 0x0001e4000c101104 */
[----:B0-----:R-:W-:-:S05]  /*fb840*/  PRMT R2, R56, 0x7771, RZ ;  /* 0x0000777138027816 */ /* 0x001fca00000000ff */
[----:B----4-:R0:W-:Y:S02]  /*fb850*/  @P2 STG.E.U8 desc[UR4][R32.64], R2 ;  /* 0x0000000220002986 */ /* 0x0101e4000c101104 */
        /* <DEDUP_REMOVED lines=20> */
[----:B------:R-:W-:-:S05]  /*fb9a0*/  PRMT R2, R59, 0x7772, RZ ;  /* 0x000077723b027816 */ /* 0x000fca00000000ff */
[----:B----4-:R0:W-:Y:S04]  /*fb9b0*/  @P3 STG.E.U8 desc[UR4][R32.64], R2 ;  /* 0x0000000220003986 */ /* 0x0101e8000c101104 */
[----:B0-----:R-:W4:Y:S01]  /*fb9c0*/  LDL.LU R32, [R1+0x464] ;  /* 0x0004640001207983 */ /* 0x001f220000300800 */
[----:B------:R-:W-:-:S03]  /*fb9d0*/  PRMT R2, R59, 0x7773, RZ ;  /* 0x000077733b027816 */ /* 0x000fc600000000ff */
[----:B------:R-:W4:Y:S01]  /*fb9e0*/  LDL.LU.64 R58, [R1+0x31c0] ;  /* 0x0031c000013a7983 */ /* 0x000f220000300a00 */
[----:B---3--:R-:W-:Y:S02]  /*fb9f0*/  LOP3.LUT P0, RZ, R56, 0x1, RZ, 0xc0, !PT ;  /* 0x0000000138ff7812 */ /* 0x008fe4000780c0ff */
[----:B------:R-:W-:Y:S01]  /*fba00*/  LOP3.LUT R45, R45, 0xfffbffff, RZ, 0xc0, !PT ;  /* 0xfffbffff2d2d7812 */ /* 0x000fe200078ec0ff */
[----:B------:R-:W3:Y:S01]  /*fba10*/  LDL.LU.64 R6, [R1+0x3238] ;  /* 0x0032380001067983 */ /* 0x000ee20000300a00 */
[----:B------:R-:W-:-:S03]  /*fba20*/  LOP3.LUT P4, RZ, R55, 0x200000, RZ, 0xc0, !PT ;  /* 0x0020000037ff7812 */ /* 0x000fc6000788c0ff */
[----:B------:R-:W3:Y:S01]  /*fba30*/  LDL.LU.64 R4, [R1+0x3230] ;  /* 0x0032300001047983 */ /* 0x000ee20000300a00 */
[----:B------:R-:W-:-:S03]  /*fba40*/  LOP3.LUT P5, RZ, R55, 0x400000, RZ, 0xc0, !PT ;  /* 0x0040000037ff7812 */ /* 0x000fc600078ac0ff */
[----:B------:R-:W3:Y:S02]  /*fba50*/  LDL.LU.64 R22, [R1+0x3228] ;  /* 0x0032280001167983 */ /* 0x000ee40000300a00 */
        /* <DEDUP_REMOVED lines=12> */
[----:B------:R0:W-:Y:S10]  /*fbb20*/  @P4 STG.E.U8 desc[UR4][R28.64], R2 ;  /* 0x000000021c004986 */ /* 0x0001f4000c101104 */
[----:B------:R-:W-:-:S02]  /*fbb30*/  @P0 LOP3.LUT R45, R45, 0x400000, RZ, 0xfc, !PT ;  /* 0x004000002d2d0812 */ /* 0x000fc400078efcff */
[----:B------:R-:W-:Y:S02]  /*fbb40*/  LOP3.LUT P0, RZ, R55, 0x8000000, RZ, 0xc0, !PT ;  /* 0x0800000037ff7812 */ /* 0x000fe4000780c0ff */
[----:B------:R-:W-:Y:S02]  /*fbb50*/  LOP3.LUT R45, R45, 0xff7fffff, RZ, 0xc0, !PT ;  /* 0xff7fffff2d2d7812 */ /* 0x000fe400078ec0ff */
[----:B0-----:R-:W-:-:S05]  /*fbb60*/  PRMT R2, R37, 0x7770, RZ ;  /* 0x0000777025027816 */ /* 0x001fca00000000ff */
[----:B------:R0:W-:Y:S04]  /*fbb70*/  @P5 STG.E.U8 desc[UR4][R42.64], R2 ;  /* 0x000000022a005986 */ /* 0x0001e8000c101104 */
[----:B------:R-:W-:Y:S02]  /*fbb80*/  @P0 LOP3.LUT R45, R45, 0x800000, RZ, 0xfc, !PT ;  /* 0x008000002d2d0812 */ /* 0x000fe400078efcff */
[----:B------:R-:W-:Y:S01]  /*fbb90*/  LOP3.LUT P0, RZ, R55, 0x4000000, RZ, 0xc0, !PT ;  /* 0x0400000037ff7812 */ /* 0x000fe2000780c0ff */
[----:B0-----:R-:W3:Y:S01]  /*fbba0*/  LDL.LU R42, [R1+0x454] ;  /* 0x00045400012a7983 */ /* 0x001ee20000300800 */
[----:B------:R-:W-:-:S03]  /*fbbb0*/  LOP3.LUT R45, R45, 0xfeffffff, RZ, 0xc0, !PT ;  /* 0xfeffffff2d2d7812 */ /* 0x000fc600078ec0ff */
[----:B------:R-:W3:Y:S08]  /*fbbc0*/  LDL.LU.64 R26, [R1+0x3220] ;  /* 0x00322000011a7983 */ /* 0x000ef00000300a00 */
[----:B------:R-:W-:Y:S01]  /*fbbd0*/  @P0 LOP3.LUT R45, R45, 0x1000000, RZ, 0xfc, !PT ;  /* 0x010000002d2d0812 */ /* 0x000fe200078efcff */
[----:B------:R-:W3:Y:S01]  /*fbbe0*/  LDL.LU.64 R24, [R1+0x3218] ;  /* 0x0032180001187983 */ /* 0x000ee20000300a00 */
[----:B------:R-:W-:-:S02]  /*fbbf0*/  LOP3.LUT P0, RZ, R55, 0x2000000, RZ, 0xc0, !PT ;  /* 0x0200000037ff7812 */ /* 0x000fc4000780c0ff */
[----:B------:R-:W-:Y:S01]  /*fbc00*/  LOP3.LUT P6, RZ, R55, 0x800000, RZ, 0xc0, !PT ;  /* 0x0080000037ff7812 */ /* 0x000fe200078cc0ff */
[----:B------:R-:W3:Y:S01]  /*fbc10*/  LDL.LU R43, [R1+0x444] ;  /* 0x00044400012b7983 */ /* 0x000ee20000300800 */
[----:B------:R-:W-:Y:S02]  /*fbc20*/  LOP3.LUT R45, R45, 0xfdffffff, RZ, 0xc0, !PT ;  /* 0xfdffffff2d2d7812 */ /* 0x000fe400078ec0ff */
[----:B------:R-:W-:Y:S01]  /*fbc30*/  PRMT R2, R37, 0x7771, RZ ;  /* 0x0000777125027816 */ /* 0x000fe200000000ff */
[----:B------:R-:W3:Y:S04]  /*fbc40*/  LDL.LU.64 R30, [R1+0x3210] ;  /* 0x00321000011e7983 */ /* 0x000ee80000300a00 */
[----:B------:R-:W3:Y:S02]  /*fbc50*/  LDL.LU.64 R28, [R1+0x3208] ;  /* 0x00320800011c7983 */ /* 0x000ee40000300a00 */
[----:B------:R-:W-:-:S02]  /*fbc60*/  @P0 LOP3.LUT R45, R45, 0x2000000, RZ, 0xfc, !PT ;  /* 0x020000002d2d0812 */ /* 0x000fc400078efcff */
        /* <DEDUP_REMOVED lines=8> */
[----:B--2---:R0:W-:Y:S01]  /*fbcf0*/  @P0 STG.E.U8 desc[UR4][R40.64], R2 ;  /* 0x0000000228000986 */ /* 0x0041e2000c101104 */
[----:B------:R-:W-:-:S03]  /*fbd00*/  LOP3.LUT P0, RZ, R45, 0x1000000, RZ, 0xc0, !PT ;  /* 0x010000002dff7812 */ /* 0x000fc6000780c0ff */
[----:B------:R-:W2:Y:S04]  /*fbd10*/  LDL.LU.64 R36, [R1+0x31f0] ;  /* 0x0031f00001247983 */ /* 0x000ea80000300a00 */
[----:B0-----:R-:W2:Y:S04]  /*fbd20*/  LDL.LU.64 R40, [R1+0x31e8] ;  /* 0x0031e80001287983 */ /* 0x001ea80000300a00 */
[----:B------:R-:W2:Y:S01]  /*fbd30*/  LDL.LU R33, [R1+0x434] ;  /* 0x0004340001217983 */ /* 0x000ea20000300800 */
[----:B----4-:R-:W-:-:S05]  /*fbd40*/  PRMT R2, R32, 0x7770, RZ ;  /* 0x0000777020027816 */ /* 0x010fca00000000ff */
[----:B------:R0:W-:Y:S04]  /*fbd50*/  @P0 STG.E.U8 desc[UR4][R58.64], R2 ;  /* 0x000000023a000986 */ /* 0x0001e8000c101104 */
[----:B0-----:R-:W4:Y:S01]  /*fbd60*/  LDL.LU.64 R58, [R1+0x31e0] ;  /* 0x0031e000013a7983 */ /* 0x001f220000300a00 */
        /* <DEDUP_REMOVED lines=77> */
[C---:B------:R-:W-:Y:S02]  /*fc240*/  LOP3.LUT P0, RZ, R56.reuse, 0x1000, RZ, 0xc0, !PT ;  /* 0x0000100038ff7812 */ /* 0x040fe4000780c0ff */
        /* <DEDUP_REMOVED lines=61> */
[----:B------:R-:W4:Y:S04]  /*fc620*/  LDL.LU.64 R40, [R1+0x32c0] ;  /* 0x0032c00001287983 */ /* 0x000f280000300a00 */
[----:B--2---:R0:W-:Y:S04]  /*fc630*/  @P6 STG.E.U8 desc[UR4][R58.64], R2 ;  /* 0x000000023a006986 */ /* 0x0041e8000c101104 */
[----:B0-----:R-:W2:Y:S04]  /*fc640*/  LDL.LU.64 R58, [R1+0x3338] ;  /* 0x00333800013a7983 */ /* 0x001ea80000300a00 */
[----:B------:R-:W2:Y:S04]  /*fc650*/  LDL.LU.64 R34, [R1+0x3330] ;  /* 0x0033300001227983 */ /* 0x000ea80000300a00 */
[----:B------:R-:W3:Y:S04]  /*fc660*/  LDL.LU R33, [R1+0x468] ;  /* 0x0004680001217983 */ /* 0x000ee80000300800 */
[----:B------:R-:W2:Y:S04]  /*fc670*/  LDL.LU.64 R36, [R1+0x3328] ;  /* 0x0033280001247983 */ /* 0x000ea80000300a00 */
[----:B------:R-:W2:Y:S04]  /*fc680*/  LDL.LU.64 R38, [R1+0x3320] ;  /* 0x0033200001267983 */ /* 0x000ea80000300a00 */
[----:B------:R-:W2:Y:S04]  /*fc690*/  LDL.LU.64 R42, [R1+0x3318] ;  /* 0x00331800012a7983 */ /* 0x000ea80000300a00 */
[----:B------:R-:W2:Y:S01]  /*fc6a0*/  LDL.LU R26, [R1+0x458] ;  /* 0x00045800011a7983 */ /* 0x000ea20000300800 */
[----:B------:R-:W-:-:S02]  /*fc6b0*/  LOP3.LUT P3, RZ, R56, 0x4000000, RZ, 0xc0, !PT ;  /* 0x0400000038ff7812 */ /* 0x000fc4000786c0ff */
[----:B------:R-:W-:Y:S02]  /*fc6c0*/  LOP3.LUT R45, R45, 0xfffffffb, RZ, 0xc0, !PT ;  /* 0xfffffffb2d2d7812 */ /* 0x000fe400078ec0ff */
[C---:B------:R-:W-:Y:S02]  /*fc6d0*/  LOP3.LUT P4, RZ, R56.reuse, 0x8000000, RZ, 0xc0, !PT ;  /* 0x0800000038ff7812 */ /* 0x040fe4000788c0ff */
[C---:B------:R-:W-:Y:S02]  /*fc6e0*/  LOP3.LUT P5, RZ, R56.reuse, 0x10000000, RZ, 0xc0, !PT ;  /* 0x1000000038ff7812 */ /* 0x040fe400078ac0ff */
[----:B------:R-:W-:Y:S02]  /*fc6f0*/  LOP3.LUT P6, RZ, R56, 0x20000000, RZ, 0xc0, !PT ;  /* 0x2000000038ff7812 */ /* 0x000fe400078cc0ff */
[----:B---3--:R-:W-:-:S05]  /*fc700*/  PRMT R2, R33, 0x7770, RZ ;  /* 0x0000777021027816 */ /* 0x008fca00000000ff */
[----:B----4-:R0:W-:Y:S04]  /*fc710*/  @P3 STG.E.U8 desc[UR4][R40.64], R2 ;  /* 0x0000000228003986 */ /* 0x0101e8000c101104 */
[----:B0-----:R-:W3:Y:S01]  /*fc720*/  LDL.LU.64 R40, [R1+0x3310] ;  /* 0x0033100001287983 */ /* 0x001ee20000300a00 */
[----:B------:R-:W-:-:S13]  /*fc730*/  LOP3.LUT P0, RZ, R57, 0x40, RZ, 0xc0, !PT ;  /* 0x0000004039ff7812 */ /* 0x000fda000780c0ff */
        /* <DEDUP_REMOVED lines=9> */
[----:B--2---:R0:W-:Y:S01]  /*fc7d0*/  @P4 STG.E.U8 desc[UR4][R58.64], R2 ;  /* 0x000000023a004986 */ /* 0x0041e2000c101104 */
[----:B------:R-:W-:-:S03]  /*fc7e0*/  LOP3.LUT R45, R45, 0xffffffdf, RZ, 0xc0, !PT ;  /* 0xffffffdf2d2d7812 */ /* 0x000fc600078ec0ff */
[----:B0-----:R-:W2:Y:S08]  /*fc7f0*/  LDL.LU.64 R58, [R1+0x3308] ;  /* 0x00330800013a7983 */ /* 0x001eb00000300a00 */
[----:B------:R-:W-:Y:S02]  /*fc800*/  @P0 LOP3.LUT R45, R45, 0x20, RZ, 0xfc, !PT ;  /* 0x000000202d2d0812 */ /* 0x000fe400078efcff */
[----:B------:R-:W-:Y:S01]  /*fc810*/  LOP3.LUT P0, RZ, R57, 0x4, RZ, 0xc0, !PT ;  /* 0x0000000439ff7812 */ /* 0x000fe2000780c0ff */
[----:B------:R-:W4:Y:S04]  /*fc820*/  LDL.LU.64 R6, [R1+0x3300] ;  /* 0x0033000001067983 */ /* 0x000f280000300a00 */
[----:B------:R-:W4:Y:S01]  /*fc830*/  LDL.LU R27, [R1+0x448] ;  /* 0x00044800011b7983 */ /* 0x000f220000300800 */
[----:B------:R-:W-:-:S03]  /*fc840*/  LOP3.LUT R45, R45, 0xffffffbf, RZ, 0xc0, !PT ;  /* 0xffffffbf2d2d7812 */ /* 0x000fc600078ec0ff */
[----:B------:R-:W4:Y:S04]  /*fc850*/  LDL.LU.64 R4, [R1+0x32f8] ;  /* 0x0032f80001047983 */ /* 0x000f280000300a00 */
[----:B------:R-:W-:Y:S01]  /*fc860*/  @P0 LOP3.LUT R45, R45, 0x40, RZ, 0xfc, !PT ;  /* 0x000000402d2d0812 */ /* 0x000fe200078efcff */
[----:B------:R-:W4:Y:S01]  /*fc870*/  LDL.LU.64 R22, [R1+0x32f0] ;  /* 0x0032f00001167983 */ /* 0x000f220000300a00 */
[----:B------:R-:W-:Y:S02]  /*fc880*/  LOP3.LUT P0, RZ, R57, 0x2, RZ, 0xc0, !PT ;  /* 0x0000000239ff7812 */ /* 0x000fe4000780c0ff */
[----:B------:R-:W-:Y:S01]  /*fc890*/  LOP3.LUT R45, R45, 0xffffff7f, RZ, 0xc0, !PT ;  /* 0xffffff7f2d2d7812 */ /* 0x000fe200078ec0ff */
[----:B------:R-:W4:Y:S10]  /*fc8a0*/  LDL.LU.64 R24, [R1+0x32e8] ;  /* 0x0032e80001187983 */ /* 0x000f340000300a00 */
[----:B------:R-:W-:-:S02]  /*fc8b0*/  @P0 LOP3.LUT R45, R45, 0x80, RZ, 0xfc, !PT ;  /* 0x000000802d2d0812 */ /* 0x000fc400078efcff */
[----:B------:R-:W-:Y:S02]  /*fc8c0*/  LOP3.LUT P0, RZ, R57, 0x1, RZ, 0xc0, !PT ;  /* 0x0000000139ff7812 */ /* 0x000fe4000780c0ff */
[----:B------:R-:W-:Y:S02]  /*fc8d0*/  LOP3.LUT R45, R45, 0xfffffeff, RZ, 0xc0, !PT ;  /* 0xfffffeff2d2d7812 */ /* 0x000fe400078ec0ff */
[----:B------:R-:W-:-:S09]  /*fc8e0*/  PRMT R2, R33, 0x7772, RZ ;  /* 0x0000777221027816 */ /* 0x000fd200000000ff */
[----:B------:R-:W-:Y:S02]  /*fc8f0*/  @P0 LOP3.LUT R45, R45, 0x100, RZ, 0xfc, !PT ;  /* 0x000001002d2d0812 */ /* 0x000fe400078efcff */
[----:B------:R-:W-:Y:S01]  /*fc900*/  LOP3.LUT P0, RZ, R56, 0x80000000, RZ, 0xc0, !PT ;  /* 0x8000000038ff7812 */ /* 0x000fe2000780c0ff */
[----:B------:R0:W-:Y:S01]  /*fc910*/  @P5 STG.E.U8 desc[UR4][R34.64], R2 ;  /* 0x0000000222005986 */ /* 0x0001e2000c101104 */
[----:B------:R-:W-:Y:S02]  /*fc920*/  LOP3.LUT R45, R45, 0xfffffdff, RZ, 0xc0, !PT ;  /* 0xfffffdff2d2d7812 */ /* 0x000fe400078ec0ff */
[----:B0-----:R-:W-:-:S09]  /*fc930*/  PRMT R2, R33, 0x7773, RZ ;  /* 0x0000777321027816 */ /* 0x001fd200000000ff */
[----:B------:R-:W-:Y:S02]  /*fc940*/  @P0 LOP3.LUT R45, R45, 0x200, RZ, 0xfc, !PT ;  /* 0x000002002d2d0812 */ /* 0x000fe400078efcff */
[----:B------:R-:W-:Y:S01]  /*fc950*/  LOP3.LUT P0, RZ, R56, 0x40000000, RZ, 0xc0, !PT ;  /* 0x4000000038ff7812 */ /* 0x000fe2000780c0ff */
        /* <DEDUP_REMOVED lines=16> */
[----:B---3--:R0:W-:Y:S04]  /*fca60*/  @P0 STG.E.U8 desc[UR4][R40.64], R2 ;  /* 0x0000000228000986 */ /* 0x0081e8000c101104 */
[----:B0-----:R-:W3:Y:S01]  /*fca70*/  LDL.LU.64 R40, [R1+0x3358] ;  /* 0x0033580001287983 */ /* 0x001ee20000300a00 */
[----:B------:R-:W-:Y:S02]  /*fca80*/  LOP3.LUT P0, RZ, R45, 0x80, RZ, 0xc0, !PT ;  /* 0x000000802dff7812 */ /* 0x000fe4000780c0ff */
[----:B------:R-:W-:-:S11]  /*fca90*/  PRMT R2, R26, 0x7773, RZ ;  /* 0x000077731a027816 */ /* 0x000fd600000000ff */
[----:B--2---:R4:W-:Y:S01]  /*fcaa0*/  @P0 STG.E.U8 desc[UR4][R58.64], R2 ;  /* 0x000000023a000986 */ /* 0x0049e2000c101104 */
[----:B------:R-:W-:Y:S02]  /*fcab0*/  LOP3.LUT P0, RZ, R45, 0x40, RZ, 0xc0, !PT ;  /* 0x000000402dff7812 */ /* 0x000fe4000780c0ff */
        /* <DEDUP_REMOVED lines=35> */
[----:B------:R-:W2:Y:S04]  /*fccf0*/  LDL.LU.64 R34, [R1+0x33a8] ;  /* 0x0033a80001227983 */ /* 0x000ea80000300a00 */
[----:B------:R-:W2:Y:S04]  /*fcd00*/  LDL.LU.64 R32, [R1+0x33a0] ;  /* 0x0033a00001207983 */ /* 0x000ea80000300a00 */
[----:B------:R-:W4:Y:S04]  /*fcd10*/  LDL.LU R36, [R1+0x418] ;  /* 0x0004180001247983 */ /* 0x000f280000300800 */
[----:B------:R-:W2:Y:S01]  /*fcd20*/  LDL.LU.64 R38, [R1+0x3398] ;  /* 0x0033980001267983 */ /* 0x000ea20000300a00 */
[----:B------:R-:W-:-:S03]  /*fcd30*/  LOP3.LUT P3, RZ, R57, 0x2000, RZ, 0xc0, !PT ;  /* 0x0000200039ff7812 */ /* 0x000fc6000786c0ff */
[----:B------:R-:W2:Y:S01]  /*fcd40*/  LDL.LU.64 R42, [R1+0x3390] ;  /* 0x00339000012a7983 */ /* 0x000ea20000300a00 */
        /* <DEDUP_REMOVED lines=20> */
[----:B------:R-:W-:Y:S01]  /*fce90*/  LOP3.LUT P0, RZ, R57, 0x100000, RZ, 0xc0, !PT ;  /* 0x0010000039ff7812 */ /* 0x000fe2000780c0ff */
[----:B------:R-:W3:Y:S01]  /*fcea0*/  LDL.LU.64 R22, [R1+0x3370] ;  /* 0x0033700001167983 */ /* 0x000ee20000300a00 */
[----:B------:R-:W-:-:S03]  /*fceb0*/  LOP3.LUT R46, R46, 0x7fffffff, RZ, 0xc0, !PT ;  /* 0x7fffffff2e2e7812 */ /* 0x000fc600078ec0ff */
[----:B------:R-:W3:Y:S01]  /*fcec0*/  LDL.LU.64 R26, [R1+0x3368] ;  /* 0x00336800011a7983 */ /* 0x000ee20000300a00 */
[----:B------:R-:W-:Y:S02]  /*fced0*/  LOP3.LUT R45, R45, 0xfffffffe, RZ, 0xc0, !PT ;  /* 0xfffffffe2d2d7812 */ /* 0x000fe400078ec0ff */
[C---:B------:R-:W-:Y:S01]  /*fcee0*/  LOP3.LUT P4, RZ, R57.reuse, 0x4000, RZ, 0xc0, !PT ;  /* 0x0000400039ff7812 */ /* 0x040fe2000788c0ff */
[----:B------:R-:W3:Y:S04]  /*fcef0*/  LDL.LU.64 R24, [R1+0x33d0] ;  /* 0x0033d00001187983 */ /* 0x000ee80000300a00 */
[----:B------:R-:W-:Y:S01]  /*fcf00*/  @P0 LOP3.LUT R46, R46, 0x80000000, RZ, 0xfc, !PT ;  /* 0x800000002e2e0812 */ /* 0x000fe200078efcff */
[----:B------:R-:W3:Y:S01]  /*fcf10*/  LDL.LU R37, [R1+0x46c] ;  /* 0x00046c0001257983 */ /* 0x000ee20000300800 */
[----:B------:R-:W-:-:S02]  /*fcf20*/  LOP3.LUT P0, RZ, R57, 0x80000, RZ, 0xc0, !PT ;  /* 0x0008000039ff7812 */ /* 0x000fc4000780c0ff */
[----:B------:R-:W-:Y:S01]  /*fcf30*/  LOP3.LUT P5, RZ, R57, 0x8000, RZ, 0xc0, !PT ;  /* 0x0000800039ff7812 */ /* 0x000fe200078ac0ff */
[----:B------:R-:W3:Y:S01]  /*fcf40*/  LDL.LU.64 R30, [R1+0x33c8] ;  /* 0x0033c800011e7983 */ /* 0x000ee20000300a00 */
[----:B----4-:R-:W-:-:S09]  /*fcf50*/  PRMT R2, R36, 0x7770, RZ ;  /* 0x0000777024027816 */ /* 0x010fd200000000ff */
[----:B------:R-:W-:Y:S02]  /*fcf60*/  @P0 LOP3.LUT R45, R45, 0x1, RZ, 0xfc, !PT ;  /* 0x000000012d2d0812 */ /* 0x000fe400078efcff */
[C---:B------:R-:W-:Y:S01]  /*fcf70*/  LOP3.LUT P0, RZ, R57.reuse, 0x40000, RZ, 0xc0, !PT ;  /* 0x0004000039ff7812 */ /* 0x040fe2000780c0ff */
[----:B------:R0:W-:Y:S01]  /*fcf80*/  @P4 STG.E.U8 desc[UR4][R28.64], R2 ;  /* 0x000000021c004986 */ /* 0x0001e2000c101104 */
[----:B------:R-:W-:Y:S02]  /*fcf90*/  LOP3.LUT P6, RZ, R57, 0x10000, RZ, 0xc0, !PT ;  /* 0x0001000039ff7812 */ /* 0x000fe400078cc0ff */
[----:B------:R-:W-:Y:S02]  /*fcfa0*/  LOP3.LUT R45, R45, 0xfffffffd, RZ, 0xc0, !PT ;  /* 0xfffffffd2d2d7812 */ /* 0x000fe400078ec0ff */
[----:B0-----:R-:W-:Y:S01]  /*fcfb0*/  PRMT R2, R36, 0x7771, RZ ;  /* 0x0000777124027816 */ /* 0x001fe200000000ff */
[----:B------:R-:W4:Y:S06]  /*fcfc0*/  LDL.LU.64 R28, [R1+0x33c0] ;  /* 0x0033c000011c7983 */ /* 0x000f2c0000300a00 */
[----:B------:R-:W-:-:S02]  /*fcfd0*/  @P0 LOP3.LUT R45, R45, 0x2, RZ, 0xfc, !PT ;  /* 0x000000022d2d0812 */ /* 0x000fc400078efcff */
[----:B------:R-:W-:Y:S01]  /*fcfe0*/  LOP3.LUT P0, RZ, R57, 0x20000, RZ, 0xc0, !PT ;  /* 0x0002000039ff7812 */ /* 0x000fe2000780c0ff */
[----:B--2---:R0:W-:Y:S02]  /*fcff0*/  @P5 STG.E.U8 desc[UR4][R34.64], R2 ;  /* 0x0000000222005986 */ /* 0x0041e4000c101104 */
[C---:B0-----:R-:W-:Y:S02]  /*fd000*/  PRMT R2, R36.reuse, 0x7772, RZ ;  /* 0x0000777224027816 */ /* 0x041fe400000000ff */
[----:B------:R-:W2:Y:S04]  /*fd010*/  LDL.LU.64 R34, [R1+0x3438] ;  /* 0x0034380001227983 */ /* 0x000ea80000300a00 */
[----:B------:R0:W-:Y:S02]  /*fd020*/  @P6 STG.E.U8 desc[UR4][R32.64], R2 ;  /* 0x0000000220006986 */ /* 0x0001e4000c101104 */
[----:B0-----:R-:W-:-:S02]  /*fd030*/  PRMT R2, R36, 0x7773, RZ ;  /* 0x0000777324027816 */ /* 0x001fc400000000ff */
[----:B------:R-:W2:Y:S04]  /*fd040*/  LDL.LU.64 R32, [R1+0x3430] ;  /* 0x0034300001207983 */ /* 0x000ea80000300a00 */
[----:B------:R0:W-:Y:S01]  /*fd050*/  @P0 STG.E.U8 desc[UR4][R38.64], R2 ;  /* 0x0000000226000986 */ /* 0x0001e2000c101104 */
[----:B------:R-:W-:-:S03]  /*fd060*/  LOP3.LUT P0, RZ, R45, 0x2, RZ, 0xc0, !PT ;  /* 0x000000022dff7812 */ /* 0x000fc6000780c0ff */
[----:B------:R-:W2:Y:S01]  /*fd070*/  LDL.LU R36, [R1+0x45c] ;  /* 0x00045c0001247983 */ /* 0x000ea20000300800 */
[----:B0-----:R-:W-:-:S03]  /*fd080*/  PRMT R2, R59, 0x7770, RZ ;  /* 0x000077703b027816 */ /* 0x001fc600000000ff */
[----:B------:R-:W2:Y:S06]  /*fd090*/  LDL.LU.64 R38, [R1+0x3428] ;  /* 0x0034280001267983 */ /* 0x000eac0000300a00 */
[----:B------:R0:W-:Y:S01]  /*fd0a0*/  @P0 STG.E.U8 desc[UR4][R42.64], R2 ;  /* 0x000000022a000986 */ /* 0x0001e2000c101104 */
[----:B------:R-:W-:-:S03]  /*fd0b0*/  LOP3.LUT P0, RZ, R45, 0x1, RZ, 0xc0, !PT ;  /* 0x000000012dff7812 */ /* 0x000fc6000780c0ff */
[----:B0-----:R-:W2:Y:S01]  /*fd0c0*/  LDL.LU.64 R42, [R1+0x3420] ;  /* 0x00342000012a7983 */ /* 0x001ea20000300a00 */
[----:B------:R-:W-:-:S09]  /*fd0d0*/  PRMT R2, R59, 0x7771, RZ ;  /* 0x000077713b027816 */ /* 0x000fd200000000ff */
[----:B---3--:R0:W-:Y:S04]  /*fd0e0*/  @P0 STG.E.U8 desc[UR4][R40.64], R2 ;  /* 0x0000000228000986 */ /* 0x0081e8000c101104 */
[----:B0-----:R-:W3:Y:S01]  /*fd0f0*/  LDL.LU.64 R40, [R1+0x3418] ;  /* 0x0034180001287983 */ /* 0x001ee20000300a00 */
[----:B------:R-:W-:Y:S02]  /*fd100*/  LOP3.LUT P0, RZ, R46, 0x80000000, RZ, 0xc0, !PT ;  /* 0x800000002eff7812 */ /* 0x000fe4000780c0ff */
[----:B------:R-:W-:-:S11]  /*fd110*/  PRMT R2, R59, 0x7772, RZ ;  /* 0x000077723b027816 */ /* 0x000fd600000000ff */
[----:B------:R0:W-:Y:S01]  /*fd120*/  @P0 STG.E.U8 desc[UR4][R6.64], R2 ;  /* 0x0000000206000986 */ /* 0x0001e2000c101104 */
[C---:B------:R-:W-:Y:S02]  /*fd130*/  LOP3.LUT P0, RZ, R46.reuse, 0x40000000, RZ, 0xc0, !PT ;  /* 0x400000002eff7812 */ /* 0x040fe4000780c0ff */
[----:B0-----:R-:W-:Y:S02]  /*fd140*/  PRMT R2, R59, 0x7773, RZ ;  /* 0x000077733b027816 */ /* 0x001fe400000000ff */
[----:B------:R-:W-:Y:S01]  /*fd150*/  LOP3.LUT P1, RZ, R57, 0x4000000, RZ, 0xc0, !PT ;  /* 0x0400000039ff7812 */ /* 0x000fe2000782c0ff */
[----:B------:R-:W3:Y:S08]  /*fd160*/  LDL.LU R59, [R1+0x569c] ;  /* 0x00569c00013b7983 */ /* 0x000ef00000300800 */
        /* <DEDUP_REMOVED lines=12> */
[----:B0-----:R-:W-:Y:S02]  /*fd230*/  PRMT R2, R58, 0x7773, RZ ;  /* 0x000077733a027816 */ /* 0x001fe400000000ff */
[C---:B------:R-:W-:Y:S01]  /*fd240*/  LOP3.LUT P3, RZ, R57.reuse, 0x10000000, RZ, 0xc0, !PT ;  /* 0x1000000039ff7812 */ /* 0x040fe2000786c0ff */
[----:B------:R-:W3:Y:S06]  /*fd250*/  LDL.LU R58, [R1+0x5698] ;  /* 0x00569800013a7983 */ /* 0x000eec0000300800 */
[----:B------:R0:W-:Y:S01]  /*fd260*/  @P0 STG.E.U8 desc[UR4][R30.64], R2 ;  /* 0x000000021e000986 */ /* 0x0001e2000c101104 */
[----:B------:R-:W-:-:S02]  /*fd270*/  LOP3.LUT P4, RZ, R57, 0x20000000, RZ, 0xc0, !PT ;  /* 0x2000000039ff7812 */ /* 0x000fc4000788c0ff */
[----:B0-----:R-:W-:-:S05]  /*fd280*/  PRMT R2, R37, 0x7770, RZ ;  /* 0x0000777025027816 */ /* 0x001fca00000000ff */
[----:B----4-:R0:W-:Y:S01]  /*fd290*/  @P1 STG.E.U8 desc[UR4][R28.64], R2 ;  /* 0x000000021c001986 */ /* 0x0101e2000c101104 */
[----:B------:R-:W-:Y:S02]  /*fd2a0*/  LOP3.LUT P5, RZ, R57, 0x40000000, RZ, 0xc0, !PT ;  /* 0x4000000039ff7812 */ /* 0x000fe400078ac0ff */
[----:B0-----:R-:W-:-:S05]  /*fd2b0*/  PRMT R2, R37, 0x7771, RZ ;  /* 0x0000777125027816 */ /* 0x001fca00000000ff */
[----:B--2---:R0:W-:Y:S01]  /*fd2c0*/  @P2 STG.E.U8 desc[UR4][R34.64], R2 ;  /* 0x0000000222002986 */ /* 0x0041e2000c101104 */
        /* <DEDUP_REMOVED lines=12> */
[----:B------:R-:W4:Y:S04]  /*fd390*/  LDL.LU.64 R32, [R1+0x33f8] ;  /* 0x0033f80001207983 */ /* 0x000f280000300a00 */
[----:B------:R-:W4:Y:S04]  /*fd3a0*/  LDL.LU.64 R38, [R1+0x33f0] ;  /* 0x0033f00001267983 */ /* 0x000f280000300a00 */
[----:B------:R-:W4:Y:S04]  /*fd3b0*/  LDL.LU R37, [R1+0x44c] ;  /* 0x00044c0001257983 */ /* 0x000f280000300800 */
[----:B------:R-:W4:Y:S01]  /*fd3c0*/  LDL.LU.64 R42, [R1+0x33e8] ;  /* 0x0033e800012a7983 */ /* 0x000f220000300a00 */
[----:B------:R-:W-:-:S03]  /*fd3d0*/  PRMT R2, R36, 0x7772, RZ ;  /* 0x0000777224027816 */ /* 0x000fc600000000ff */
[----:B------:R-:W4:Y:S01]  /*fd3e0*/  LDL.LU R60, [R1+0x43c] ;  /* 0x00043c00013c7983 */ /* 0x000f220000300800 */
[C---:B------:R-:W-:Y:S02]  /*fd3f0*/  LOP3.LUT P3, RZ, R58.reuse, 0x1, RZ, 0xc0, !PT ;  /* 0x000000013aff7812 */ /* 0x040fe4000786c0ff */
        /* <DEDUP_REMOVED lines=8> */
[----:B0-----:R-:W2:Y:S01]  /*fd480*/  LDL.LU.64 R40, [R1+0x33e0] ;  /* 0x0033e00001287983 */ /* 0x001ea20000300a00 */
[----:B------:R-:W-:-:S03]  /*fd490*/  LOP3.LUT R46, R46, 0xffefffff, RZ, 0xc0, !PT ;  /* 0xffefffff2e2e7812 */ /* 0x000fc600078ec0ff */
[----:B------:R-:W2:Y:S04]  /*fd4a0*/  LDL.LU.64 R6, [R1+0x33d8] ;  /* 0x0033d80001067983 */ /* 0x000ea80000300a00 */
[----:B------:R-:W-:Y:S02]  /*fd4b0*/  @P0 LOP3.LUT R46, R46, 0x100000, RZ, 0xfc, !PT ;  /* 0x001000002e2e0812 */ /* 0x000fe400078efcff */
[----:B------:R-:W-:Y:S01]  /*fd4c0*/  LOP3.LUT P0, RZ, R58, 0x200, RZ, 0xc0, !PT ;  /* 0x000002003aff7812 */ /* 0x000fe2000780c0ff */
[----:B------:R-:W2:Y:S01]  /*fd4d0*/  LDL.LU.64 R4, [R1+0x3450] ;  /* 0x0034500001047983 */ /* 0x000ea20000300a00 */
        /* <DEDUP_REMOVED lines=8> */
[----:B---3--:R0:W-:Y:S01]  /*fd560*/  @P4 STG.E.U8 desc[UR4][R34.64], R2 ;  /* 0x0000000222004986 */ /* 0x0081e2000c101104 */
[----:B------:R-:W-:-:S03]  /*fd570*/  LOP3.LUT R46, R46, 0xff7fffff, RZ, 0xc0, !PT ;  /* 0xff7fffff2e2e7812 */ /* 0x000fc600078ec0ff */
[----:B0-----:R-:W3:Y:S04]  /*fd580*/  LDL.LU R34, [R1+0x42c] ;  /* 0x00042c0001227983 */ /* 0x001ee80000300800 */
[----:B------:R-:W3:Y:S04]  /*fd590*/  LDL.LU.64 R22, [R1+0x3448] ;  /* 0x0034480001167983 */ /* 0x000ee80000300a00 */
[----:B------:R-:W-:Y:S02]  /*fd5a0*/  @P0 LOP3.LUT R46, R46, 0x800000, RZ, 0xfc, !PT ;  /* 0x008000002e2e0812 */ /* 0x000fe400078efcff */
[----:B------:R-:W-:Y:S01]  /*fd5b0*/  LOP3.LUT P0, RZ, R58, 0x40, RZ, 0xc0, !PT ;  /* 0x000000403aff7812 */ /* 0x000fe2000780c0ff */
[----:B------:R-:W3:Y:S01]  /*fd5c0*/  LDL.LU.64 R26, [R1+0x3440] ;  /* 0x00344000011a7983 */ /* 0x000ee20000300a00 */
[----:B------:R-:W-:-:S02]  /*fd5d0*/  LOP3.LUT R46, R46, 0xfeffffff, RZ, 0xc0, !PT ;  /* 0xfeffffff2e2e7812 */ /* 0x000fc400078ec0ff */
[C---:B------:R-:W-:Y:S01]  /*fd5e0*/  LOP3.LUT P5, RZ, R58.reuse, 0x4, RZ, 0xc0, !PT ;  /* 0x000000043aff7812 */ /* 0x040fe200078ac0ff */
[----:B------:R-:W3:Y:S01]  /*fd5f0*/  LDL.LU.64 R24, [R1+0x34b8] ;  /* 0x0034b80001187983 */ /* 0x000ee20000300a00 */
[----:B------:R-:W-:Y:S02]  /*fd600*/  LOP3.LUT P6, RZ, R58, 0x8, RZ, 0xc0, !PT ;  /* 0x000000083aff7812 */ /* 0x000fe400078cc0ff */
[----:B----4-:R-:W-:Y:S01]  /*fd610*/  PRMT R2, R37, 0x7770, RZ ;  /* 0x0000777025027816 */ /* 0x010fe200000000ff */
        /* <DEDUP_REMOVED lines=63> */
[----:B------:R-:W3:Y:S04]  /*fda10*/  LDL.LU.64 R42, [R1+0x3468] ;  /* 0x00346800012a7983 */ /* 0x000ee80000300a00 */
[----:B------:R-:W3:Y:S04]  /*fda20*/  LDL.LU.64 R32, [R1+0x3460] ;  /* 0x0034600001207983 */ /* 0x000ee80000300a00 */
[----:B------:R-:W3:Y:S04]  /*fda30*/  LDL.LU.64 R38, [R1+0x3458] ;  /* 0x0034580001267983 */ /* 0x000ee80000300a00 */
[----:B------:R-:W3:Y:S04]  /*fda40*/  LDL.LU.64 R36, [R1+0x34d0] ;  /* 0x0034d00001247983 */ /* 0x000ee80000300a00 */
[----:B------:R-:W3:Y:S01]  /*fda50*/  LDL.LU R22, [R1+0x3fc] ;  /* 0x0003fc0001167983 */ /* 0x000ee20000300800 */
        /* <DEDUP_REMOVED lines=24> */
[----:B------:R-:W-:Y:S02]  /*fdbe0*/  LOP3.LUT P4, RZ, R58, 0x100000, RZ, 0xc0, !PT ;  /* 0x001000003aff7812 */ /* 0x000fe4000788c0ff */
[----:B------:R-:W-:Y:S01]  /*fdbf0*/  LOP3.LUT R46, R46, 0xffff7fff, RZ, 0xc0, !PT ;  /* 0xffff7fff2e2e7812 */ /* 0x000fe200078ec0ff */
[----:B------:R-:W2:Y:S01]  /*fdc00*/  LDL.LU.64 R26, [R1+0x3528] ;  /* 0x00352800011a7983 */ /* 0x000ea20000300a00 */
        /* <DEDUP_REMOVED lines=9> */
[----:B---3--:R0:W-:Y:S01]  /*fdca0*/  @P5 STG.E.U8 desc[UR4][R42.64], R2 ;  /* 0x000000022a005986 */ /* 0x0081e2000c101104 */
[----:B------:R-:W-:Y:S02]  /*fdcb0*/  LOP3.LUT P6, RZ, R58, 0x400000, RZ, 0xc0, !PT ;  /* 0x004000003aff7812 */ /* 0x000fe400078cc0ff */
[----:B------:R-:W-:Y:S01]  /*fdcc0*/  LOP3.LUT R46, R46, 0xfffdffff, RZ, 0xc0, !PT ;  /* 0xfffdffff2e2e7812 */ /* 0x000fe200078ec0ff */
[----:B0-----:R-:W3:Y:S04]  /*fdcd0*/  LDL.LU R42, [R1+0x3d0] ;  /* 0x0003d000012a7983 */ /* 0x001ee80000300800 */
        /* <DEDUP_REMOVED lines=147> */
[----:B---3--:R0:W-:Y:S01]  /*fe610*/  @P1 STG.E.U8 desc[UR4][R28.64], R2 ;  /* 0x000000021c001986 */ /* 0x0081e2000c101104 */
[----:B------:R-:W-:Y:S02]  /*fe620*/  LOP3.LUT P4, RZ, R59, 0x400000, RZ, 0xc0, !PT ;  /* 0x004000003bff7812 */ /* 0x000fe4000788c0ff */
[----:B0-----:R-:W-:-:S05]  /*fe630*/  PRMT R2, R61, 0x7772, RZ ;  /* 0x000077723d027816 */ /* 0x001fca00000000ff */
[----:B----4-:R0:W-:Y:S01]  /*fe640*/  @P2 STG.E.U8 desc[UR4][R34.64], R2 ;  /* 0x0000000222002986 */ /* 0x0101e2000c101104 */
[----:B------:R-:W-:Y:S02]  /*fe650*/  LOP3.LUT P5, RZ, R59, 0x800000, RZ, 0xc0, !PT ;  /* 0x008000003bff7812 */ /* 0x000fe400078ac0ff */
        /* <DEDUP_REMOVED lines=16> */
[----:B------:R-:W4:Y:S01]  /*fe760*/  LDL.LU R24, [R1+0x3d4] ;  /* 0x0003d40001187983 */ /* 0x000f220000300800 */
[----:B------:R-:W-:-:S02]  /*fe770*/  PRMT R2, R43, 0x7773, RZ ;  /* 0x000077732b027816 */ /* 0x000fc400000000ff */
[----:B------:R-:W-:Y:S01]  /*fe780*/  LOP3.LUT P3, RZ, R59, 0x2000000, RZ, 0xc0, !PT ;  /* 0x020000003bff7812 */ /* 0x000fe2000786c0ff */
[----:B------:R-:W4:Y:S01]  /*fe790*/  LDL.LU.64 R42, [R1+0x3610] ;  /* 0x00361000012a7983 */ /* 0x000f220000300a00 */
[----:B------:R-:W-:Y:S02]  /*fe7a0*/  LOP3.LUT R47, R47, 0xfbffffff, RZ, 0xc0, !PT ;  /* 0xfbffffff2f2f7812 */ /* 0x000fe400078ec0ff */
[----:B------:R-:W-:Y:S02]  /*fe7b0*/  LOP3.LUT R46, R46, 0xfffffffe, RZ, 0xc0, !PT ;  /* 0xfffffffe2e2e7812 */ /* 0x000fe400078ec0ff */
[C---:B------:R-:W-:Y:S02]  /*fe7c0*/  LOP3.LUT P4, RZ, R59.reuse, 0x4000000, RZ, 0xc0, !PT ;  /* 0x040000003bff7812 */ /* 0x040fe4000788c0ff */
[----:B------:R-:W-:Y:S02]  /*fe7d0*/  LOP3.LUT P5, RZ, R59, 0x8000000, RZ, 0xc0, !PT ;  /* 0x080000003bff7812 */ /* 0x000fe400078ac0ff */
[----:B---3--:R-:W-:-:S03]  /*fe7e0*/  LOP3.LUT P0, RZ, R61, 0x20, RZ, 0xc0, !PT ;  /* 0x000000203dff7812 */ /* 0x008fc6000780c0ff */
[----:B--2---:R0:W-:Y:S04]  /*fe7f0*/  @P3 STG.E.U8 desc[UR4][R40.64], R2 ;  /* 0x0000000228003986 */ /* 0x0041e8000c101104 */
[----:B0-----:R-:W2:Y:S06]  /*fe800*/  LDL.LU.64 R40, [R1+0x3608] ;  /* 0x0036080001287983 */ /* 0x001eac0000300a00 */
[----:B------:R-:W-:-:S02]  /*fe810*/  @P0 LOP3.LUT R47, R47, 0x4000000, RZ, 0xfc, !PT ;  /* 0x040000002f2f0812 */ /* 0x000fc400078efcff */
[----:B------:R-:W-:Y:S01]  /*fe820*/  LOP3.LUT P0, RZ, R61, 0x10, RZ, 0xc0, !PT ;  /* 0x000000103dff7812 */ /* 0x000fe2000780c0ff */
[----:B------:R-:W3:Y:S01]  /*fe830*/  LDL.LU.64 R44, [R1+0x3600] ;  /* 0x00360000012c7983 */ /* 0x000ee20000300a00 */
[----:B------:R-:W-:-:S03]  /*fe840*/  LOP3.LUT R47, R47, 0xf7ffffff, RZ, 0xc0, !PT ;  /* 0xf7ffffff2f2f7812 */ /* 0x000fc600078ec0ff */
[----:B------:R-:W3:Y:S04]  /*fe850*/  LDL.LU.64 R6, [R1+0x35f8] ;  /* 0x0035f80001067983 */ /* 0x000ee80000300a00 */
[----:B------:R-:W3:Y:S04]  /*fe860*/  LDL.LU R25, [R1+0x3c4] ;  /* 0x0003c40001197983 */ /* 0x000ee80000300800 */
[----:B------:R-:W-:Y:S01]  /*fe870*/  @P0 LOP3.LUT R47, R47, 0x8000000, RZ, 0xfc, !PT ;  /* 0x080000002f2f0812 */ /* 0x000fe200078efcff */
[----:B------:R-:W3:Y:S01]  /*fe880*/  LDL.LU.64 R4, [R1+0x35f0] ;  /* 0x0035f00001047983 */ /* 0x000ee20000300a00 */
[----:B------:R-:W-:-:S02]  /*fe890*/  LOP3.LUT P0, RZ, R61, 0x8, RZ, 0xc0, !PT ;  /* 0x000000083dff7812 */ /* 0x000fc4000780c0ff */
[----:B------:R-:W-:Y:S01]  /*fe8a0*/  LOP3.LUT R47, R47, 0xefffffff, RZ, 0xc0, !PT ;  /* 0xefffffff2f2f7812 */ /* 0x000fe200078ec0ff */
[----:B------:R-:W3:Y:S01]  /*fe8b0*/  LDL.LU.64 R22, [R1+0x35e8] ;  /* 0x0035e80001167983 */ /* 0x000ee20000300a00 */
[----:B----4-:R-:W-:-:S03]  /*fe8c0*/  PRMT R2, R36, 0x7770, RZ ;  /* 0x0000777024027816 */ /* 0x010fc600000000ff */
[----:B------:R-:W4:Y:S06]  /*fe8d0*/  LDL.LU.64 R26, [R1+0x35e0] ;  /* 0x0035e000011a7983 */ /* 0x000f2c0000300a00 */
[----:B------:R-:W-:Y:S01]  /*fe8e0*/  @P0 LOP3.LUT R47, R47, 0x10000000, RZ, 0xfc, !PT ;  /* 0x100000002f2f0812 */ /* 0x000fe200078efcff */
[----:B------:R0:W-:Y:S01]  /*fe8f0*/  @P4 STG.E.U8 desc[UR4][R28.64], R2 ;  /* 0x000000021c004986 */ /* 0x0001e2000c101104 */
[----:B------:R-:W-:Y:S02]  /*fe900*/  LOP3.LUT P0, RZ, R61, 0x4, RZ, 0xc0, !PT ;  /* 0x000000043dff7812 */ /* 0x000fe4000780c0ff */
[----:B------:R-:W-:Y:S01]  /*fe910*/  LOP3.LUT R47, R47, 0xdfffffff, RZ, 0xc0, !PT ;  /* 0xdfffffff2f2f7812 */ /* 0x000fe200078ec0ff */
[----:B------:R-:W4:Y:S01]  /*fe920*/  LDL.LU R37, [R1+0x334] ;  /* 0x0003340001257983 */ /* 0x000f220000300800 */
[----:B------:R-:W-:-:S03]  /*fe930*/  LOP3.LUT P6, RZ, R59, 0x10000000, RZ, 0xc0, !PT ;  /* 0x100000003bff7812 */ /* 0x000fc600078cc0ff */
[----:B------:R-:W4:Y:S01]  /*fe940*/  LDL.LU.64 R30, [R1+0x35d8] ;  /* 0x0035d800011e7983 */ /* 0x000f220000300a00 */
[----:B0-----:R-:W-:-:S03]  /*fe950*/  PRMT R2, R36, 0x7771, RZ ;  /* 0x0000777124027816 */ /* 0x001fc600000000ff */
[----:B------:R-:W4:Y:S02]  /*fe960*/  LDL.LU.64 R28, [R1+0x3630] ;  /* 0x00363000011c7983 */ /* 0x000f240000300a00 */
[----:B------:R-:W-:Y:S02]  /*fe970*/  @P0 LOP3.LUT R47, R47, 0x20000000, RZ, 0xfc, !PT ;  /* 0x200000002f2f0812 */ /* 0x000fe400078efcff */
[----:B------:R-:W-:Y:S02]  /*fe980*/  LOP3.LUT P0, RZ, R61, 0x2, RZ, 0xc0, !PT ;  /* 0x000000023dff7812 */ /* 0x000fe4000780c0ff */
[----:B------:R-:W-:-:S11]  /*fe990*/  LOP3.LUT R47, R47, 0xbfffffff, RZ, 0xc0, !PT ;  /* 0xbfffffff2f2f7812 */ /* 0x000fd600078ec0ff */
[----:B------:R-:W-:Y:S02]  /*fe9a0*/  @P0 LOP3.LUT R47, R47, 0x40000000, RZ, 0xfc, !PT ;  /* 0x400000002f2f0812 */ /* 0x000fe400078efcff */
[----:B------:R-:W-:Y:S02]  /*fe9b0*/  LOP3.LUT P0, RZ, R61, 0x1, RZ, 0xc0, !PT ;  /* 0x000000013dff7812 */ /* 0x000fe4000780c0ff */
[----:B------:R-:W-:-:S11]  /*fe9c0*/  LOP3.LUT R47, R47, 0x7fffffff, RZ, 0xc0, !PT ;  /* 0x7fffffff2f2f7812 */ /* 0x000fd600078ec0ff */
[----:B------:R-:W-:Y:S02]  /*fe9d0*/  @P0 LOP3.LUT R47, R47, 0x80000000, RZ, 0xfc, !PT ;  /* 0x800000002f2f0812 */ /* 0x000fe400078efcff */
[----:B------:R-:W-:-:S13]  /*fe9e0*/  LOP3.LUT P0, RZ, R59, 0x80000000, RZ, 0xc0, !PT ;  /* 0x800000003bff7812 */ /* 0x000fda000780c0ff */
[----:B------:R-:W-:Y:S02]  /*fe9f0*/  @P0 LOP3.LUT R46, R46, 0x1, RZ, 0xfc, !PT ;  /* 0x000000012e2e0812 */ /* 0x000fe400078efcff */
[----:B------:R-:W-:Y:S02]  /*fea00*/  LOP3.LUT P0, RZ, R59, 0x40000000, RZ, 0xc0, !PT ;  /* 0x400000003bff7812 */ /* 0x000fe4000780c0ff */
        /* <DEDUP_REMOVED lines=85> */
[C---:B------:R-:W-:Y:S01]  /*fef60*/  LOP3.LUT P4, RZ, R61.reuse, 0x2000, RZ, 0xc0, !PT ;  /* 0x000020003dff7812 */ /* 0x040fe2000788c0ff */
[----:B------:R-:W2:Y:S01]  /*fef70*/  LDL.LU.64 R6, [R1+0x36a8] ;  /* 0x0036a80001067983 */ /* 0x000ea20000300a00 */
[C---:B------:R-:W-:Y:S02]  /*fef80*/  LOP3.LUT P0, RZ, R61.reuse, 0x80000, RZ, 0xc0, !PT ;  /* 0x000800003dff7812 */ /* 0x040fe4000780c0ff */
[----:B------:R-:W-:Y:S02]  /*fef90*/  LOP3.LUT P5, RZ, R61, 0x4000, RZ, 0xc0, !PT ;  /* 0x000040003dff7812 */ /* 0x000fe400078ac0ff */
[----:B------:R-:W-:Y:S02]  /*fefa0*/  PRMT R2, R36, 0x7773, RZ ;  /* 0x0000777324027816 */ /* 0x000fe400000000ff */
[----:B------:R-:W-:-:S05]  /*fefb0*/  LOP3.LUT R47, R47, 0xff7fffff, RZ, 0xc0, !PT ;  /* 0xff7fffff2f2f7812 */ /* 0x000fca00078ec0ff */
[----:B---3--:R4:W-:Y:S02]  /*fefc0*/  @P4 STG.E.U8 desc[UR4][R28.64], R2 ;  /* 0x000000021c004986 */ /* 0x0089e4000c101104 */
[----:B------:R-:W-:Y:S02]  /*fefd0*/  @P0 LOP3.LUT R47, R47, 0x800000, RZ, 0xfc, !PT ;  /* 0x008000002f2f0812 */ /* 0x000fe400078efcff */
[----:B------:R-:W-:Y:S02]  /*fefe0*/  LOP3.LUT P0, RZ, R61, 0x40000, RZ, 0xc0, !PT ;  /* 0x000400003dff7812 */ /* 0x000fe4000780c0ff */
[----:B----4-:R-:W-:-:S05]  /*feff0*/  PRMT R2, R37, 0x7770, RZ ;  /* 0x0000777025027816 */ /* 0x010fca00000000ff */
[----:B------:R0:W-:Y:S01]  /*ff000*/  @P5 STG.E.U8 desc[UR4][R38.64], R2 ;  /* 0x0000000226005986 */ /* 0x0001e2000c101104 */
[----:B------:R-:W-:-:S05]  /*ff010*/  LOP3.LUT R47, R47, 0xfeffffff, RZ, 0xc0, !PT ;  /* 0xfeffffff2f2f7812 */ /* 0x000fca00078ec0ff */
[----:B------:R-:W-:Y:S01]  /*ff020*/  @P0 LOP3.LUT R47, R47, 0x1000000, RZ, 0xfc, !PT ;  /* 0x010000002f2f0812 */ /* 0x000fe200078efcff */
[----:B0-----:R-:W3:Y:S01]  /*ff030*/  LDL.LU R38, [R1+0x2f4] ;  /* 0x0002f40001267983 */ /* 0x001ee20000300800 */
[----:B------:R-:W-:-:S03]  /*ff040*/  LOP3.LUT P0, RZ, R61, 0x20000, RZ, 0xc0, !PT ;  /* 0x000200003dff7812 */ /* 0x000fc6000780c0ff */
[----:B------:R-:W4:Y:S01]  /*ff050*/  LDL.LU.64 R4, [R1+0x36b0] ;  /* 0x0036b00001047983 */ /* 0x000f220000300a00 */
[----:B------:R-:W-:Y:S02]  /*ff060*/  LOP3.LUT P6, RZ, R61, 0x8000, RZ, 0xc0, !PT ;  /* 0x000080003dff7812 */ /* 0x000fe400078cc0ff */
[----:B------:R-:W-:Y:S01]  /*ff070*/  LOP3.LUT R47, R47, 0xfdffffff, RZ, 0xc0, !PT ;  /* 0xfdffffff2f2f7812 */ /* 0x000fe200078ec0ff */
[----:B------:R-:W4:Y:S01]  /*ff080*/  LDL.LU.64 R26, [R1+0x36b8] ;  /* 0x0036b800011a7983 */ /* 0x000f220000300a00 */
[----:B------:R-:W-:-:S03]  /*ff090*/  PRMT R2, R37, 0x7771, RZ ;  /* 0x0000777125027816 */ /* 0x000fc600000000ff */
[----:B------:R-:W4:Y:S02]  /*ff0a0*/  LDL.LU.64 R24, [R1+0x36c0] ;  /* 0x0036c00001187983 */ /* 0x000f240000300a00 */
        /* <DEDUP_REMOVED lines=14> */
[----:B------:R-:W4:Y:S01]  /*ff190*/  LDL.LU.64 R36, [R1+0x36e8] ;  /* 0x0036e80001247983 */ /* 0x000f220000300a00 */
[----:B0-----:R-:W-:-:S03]  /*ff1a0*/  PRMT R2, R60, 0x7770, RZ ;  /* 0x000077703c027816 */ /* 0x001fc600000000ff */
[----:B------:R-:W4:Y:S06]  /*ff1b0*/  LDL.LU.64 R42, [R1+0x36f0] ;  /* 0x0036f000012a7983 */ /* 0x000f2c0000300a00 */
[----:B--2---:R0:W-:Y:S04]  /*ff1c0*/  @P0 STG.E.U8 desc[UR4][R40.64], R2 ;  /* 0x0000000228000986 */ /* 0x0041e8000c101104 */
[----:B0-----:R-:W2:Y:S01]  /*ff1d0*/  LDL.LU R40, [R1+0x3d8] ;  /* 0x0003d80001287983 */ /* 0x001ea20000300800 */
[----:B------:R-:W-:-:S02]  /*ff1e0*/  LOP3.LUT P0, RZ, R47, 0x800000, RZ, 0xc0, !PT ;  /* 0x008000002fff7812 */ /* 0x000fc4000780c0ff */
[----:B------:R-:W-:Y:S01]  /*ff1f0*/  PRMT R2, R60, 0x7771, RZ ;  /* 0x000077713c027816 */ /* 0x000fe200000000ff */
[----:B------:R-:W2:Y:S10]  /*ff200*/  LDL.LU R41, [R1+0x340] ;  /* 0x0003400001297983 */ /* 0x000eb40000300800 */
[----:B------:R0:W-:Y:S01]  /*ff210*/  @P0 STG.E.U8 desc[UR4][R22.64], R2 ;  /* 0x0000000216000986 */ /* 0x0001e2000c101104 */
        /* <DEDUP_REMOVED lines=8> */
[----:B---3--:R-:W-:-:S11]  /*ff2a0*/  PRMT R2, R38, 0x7770, RZ ;  /* 0x0000777026027816 */ /* 0x008fd600000000ff */
[----:B----4-:R0:W-:Y:S01]  /*ff2b0*/  @P0 STG.E.U8 desc[UR4][R4.64], R2 ;  /* 0x0000000204000986 */ /* 0x0101e2000c101104 */
        /* <DEDUP_REMOVED lines=22> */
[----:B--2---:R-:W-:-:S05]  /*ff420*/  PRMT R2, R40, 0x7770, RZ ;  /* 0x0000777028027816 */ /* 0x004fca00000000ff */
[----:B------:R0:W-:Y:S04]  /*ff430*/  @P6 STG.E.U8 desc[UR4][R42.64], R2 ;  /* 0x000000022a006986 */ /* 0x0001e8000c101104 */
        /* <DEDUP_REMOVED lines=31> */
[----:B------:R-:W2:Y:S04]  /*ff630*/  LDL.LU R28, [R1+0x338] ;  /* 0x00033800011c7983 */ /* 0x000ea80000300800 */
[----:B------:R-:W2:Y:S04]  /*ff640*/  LDL.LU.64 R60, [R1+0x3730] ;  /* 0x00373000013c7983 */ /* 0x000ea80000300a00 */
[----:B------:R-:W2:Y:S04]  /*ff650*/  LDL.LU.64 R44, [R1+0x3738] ;  /* 0x00373800012c7983 */ /* 0x000ea80000300a00 */
[----:B------:R-:W2:Y:S04]  /*ff660*/  LDL.LU.64 R6, [R1+0x3740] ;  /* 0x0037400001067983 */ /* 0x000ea80000300a00 */
[----:B------:R-:W2:Y:S01]  /*ff670*/  LDL.LU.64 R4, [R1+0x3748] ;  /* 0x0037480001047983 */ /* 0x000ea20000300a00 */
[----:B------:R-:W-:-:S03]  /*ff680*/  LOP3.LUT P4, RZ, R41, 0x1, RZ, 0xc0, !PT ;  /* 0x0000000129ff7812 */ /* 0x000fc6000788c0ff */
[----:B------:R-:W2:Y:S01]  /*ff690*/  LDL.LU R29, [R1+0x328] ;  /* 0x00032800011d7983 */ /* 0x000ea20000300800 */
[----:B------:R-:W-:-:S03]  /*ff6a0*/  @P0 LOP3.LUT R47, R47, 0x10000, RZ, 0xfc, !PT ;  /* 0x000100002f2f0812 */ /* 0x000fc600078efcff */
[----:B------:R-:W2:Y:S01]  /*ff6b0*/  LDL.LU.64 R26, [R1+0x3750] ;  /* 0x00375000011a7983 */ /* 0x000ea20000300a00 */
[C---:B------:R-:W-:Y:S02]  /*ff6c0*/  LOP3.LUT P0, RZ, R41.reuse, 0x10, RZ, 0xc0, !PT ;  /* 0x0000001029ff7812 */ /* 0x040fe4000780c0ff */
[C---:B------:R-:W-:Y:S01]  /*ff6d0*/  LOP3.LUT P5, RZ, R41.reuse, 0x2, RZ, 0xc0, !PT ;  /* 0x0000000229ff7812 */ /* 0x040fe200078ac0ff */
[----:B------:R-:W2:Y:S01]  /*ff6e0*/  LDL.LU.64 R24, [R1+0x3758] ;  /* 0x0037580001187983 */ /* 0x000ea20000300a00 */
[----:B------:R-:W-:Y:S02]  /*ff6f0*/  PRMT R2, R40, 0x7772, RZ ;  /* 0x0000777228027816 */ /* 0x000fe400000000ff */
[----:B------:R-:W-:Y:S02]  /*ff700*/  LOP3.LUT P6, RZ, R41, 0x4, RZ, 0xc0, !PT ;  /* 0x0000000429ff7812 */ /* 0x000fe400078cc0ff */
[----:B------:R-:W-:Y:S01]  /*ff710*/  LOP3.LUT R47, R47, 0xfffdffff, RZ, 0xc0, !PT ;  /* 0xfffdffff2f2f7812 */ /* 0x000fe200078ec0ff */
[----:B---3--:R0:W-:Y:S04]  /*ff720*/  @P4 STG.E.U8 desc[UR4][R30.64], R2 ;  /* 0x000000021e004986 */ /* 0x0081e8000c101104 */
[----:B------:R-:W-:-:S02]  /*ff730*/  @P0 LOP3.LUT R47, R47, 0x20000, RZ, 0xfc, !PT ;  /* 0x000200002f2f0812 */ /* 0x000fc400078efcff */
[----:B------:R-:W-:Y:S02]  /*ff740*/  LOP3.LUT P0, RZ, R41, 0x8, RZ, 0xc0, !PT ;  /* 0x0000000829ff7812 */ /* 0x000fe4000780c0ff */
[----:B0-----:R-:W-:Y:S02]  /*ff750*/  PRMT R2, R40, 0x7773, RZ ;  /* 0x0000777328027816 */ /* 0x001fe400000000ff */
[----:B------:R-:W3:Y:S04]  /*ff760*/  LDL.LU R40, [R1+0x318] ;  /* 0x0003180001287983 */ /* 0x000ee80000300800 */
[----:B----4-:R0:W-:Y:S04]  /*ff770*/  @P5 STG.E.U8 desc[UR4][R34.64], R2 ;  /* 0x0000000222005986 */ /* 0x0101e8000c101104 */
[----:B------:R-:W4:Y:S01]  /*ff780*/  LDL.LU.64 R30, [R1+0x3760] ;  /* 0x00376000011e7983 */ /* 0x000f220000300a00 */
[----:B0-----:R-:W-:-:S03]  /*ff790*/  PRMT R2, R46, 0x7770, RZ ;  /* 0x000077702e027816 */ /* 0x001fc600000000ff */
        /* <DEDUP_REMOVED lines=11> */
[----:B------:R-:W-:-:S11]  /*ff850*/  PRMT R2, R46, 0x7773, RZ ;  /* 0x000077732e027816 */ /* 0x000fd600000000ff */
        /* <DEDUP_REMOVED lines=24> */
[----:B----4-:R0:W-:Y:S01]  /*ff9e0*/  @P1 STG.E.U8 desc[UR4][R30.64], R2 ;  /* 0x000000021e001986 */ /* 0x0101e2000c101104 */
[----:B------:R-:W-:Y:S02]  /*ff9f0*/  LOP3.LUT P4, RZ, R41, 0x8000, RZ, 0xc0, !PT ;  /* 0x0000800029ff7812 */ /* 0x000fe4000788c0ff */
[----:B0-----:R-:W-:Y:S01]  /*ffa00*/  PRMT R2, R29, 0x7773, RZ ;  /* 0x000077731d027816 */ /* 0x001fe200000000ff */
[----:B------:R-:W4:Y:S04]  /*ffa10*/  LDL.LU.64 R30, [R1+0x3790] ;  /* 0x00379000011e7983 */ /* 0x000f280000300a00 */
[----:B---3--:R0:W-:Y:S01]  /*ffa20*/  @P2 STG.E.U8 desc[UR4][R34.64], R2 ;  /* 0x0000000222002986 */ /* 0x0081e2000c101104 */
[----:B------:R-:W-:-:S03]  /*ffa30*/  LOP3.LUT P5, RZ, R41, 0x10000, RZ, 0xc0, !PT ;  /* 0x0001000029ff7812 */ /* 0x000fc600078ac0ff */
[----:B------:R-:W3:Y:S01]  /*ffa40*/  LDL.LU.64 R28, [R1+0x3798] ;  /* 0x00379800011c7983 */ /* 0x000ee20000300a00 */
[----:B0-----:R-:W-:-:S03]  /*ffa50*/  PRMT R2, R40, 0x7770, RZ ;  /* 0x0000777028027816 */ /* 0x001fc600000000ff */
[----:B------:R-:W3:Y:S04]  /*ffa60*/  LDL.LU.64 R34, [R1+0x37a0] ;  /* 0x0037a00001227983 */ /* 0x000ee80000300a00 */
[----:B------:R0:W-:Y:S02]  /*ffa70*/  @P3 STG.E.U8 desc[UR4][R32.64], R2 ;  /* 0x0000000220003986 */ /* 0x0001e4000c101104 */
[----:B0-----:R-:W-:-:S05]  /*ffa80*/  PRMT R2, R40, 0x7771, RZ ;  /* 0x0000777128027816 */ /* 0x001fca00000000ff */
[----:B------:R0:W-:Y:S02]  /*ffa90*/  @P4 STG.E.U8 desc[UR4][R38.64], R2 ;  /* 0x0000000226004986 */ /* 0x0001e4000c101104 */
[----:B0-----:R-:W-:-:S05]  /*ffaa0*/  PRMT R2, R40, 0x7772, RZ ;  /* 0x0000777228027816 */ /* 0x001fca00000000ff */
[----:B------:R0:W-:Y:S04]  /*ffab0*/  @P5 STG.E.U8 desc[UR4][R36.64], R2 ;  /* 0x0000000224005986 */ /* 0x0001e8000c101104 */
[----:B0-----:R-:W4:Y:S01]  /*ffac0*/  LDL.LU R36, [R1+0x308] ;  /* 0x0003080001247983 */ /* 0x001f220000300800 */
[C---:B------:R-:W-:Y:S02]  /*ffad0*/  LOP3.LUT P6, RZ, R41.reuse, 0x20000, RZ, 0xc0, !PT ;  /* 0x0002000029ff7812 */ /* 0x040fe400078cc0ff */
[----:B------:R-:W-:Y:S01]  /*ffae0*/  PRMT R2, R40, 0x7773, RZ ;  /* 0x0000777328027816 */ /* 0x000fe200000000ff */
[----:B------:R-:W3:Y:S04]  /*ffaf0*/  LDL.LU.64 R32, [R1+0x37a8] ;  /* 0x0037a80001207983 */ /* 0x000ee80000300a00 */
[----:B------:R-:W3:Y:S01]  /*ffb00*/  LDL.LU.64 R38, [R1+0x37b0] ;  /* 0x0037b00001267983 */ /* 0x000ee20000300a00 */
[----:B------:R-:W-:-:S05]  /*ffb10*/  LOP3.LUT P0, RZ, R41, 0x40000000, RZ, 0xc0, !PT ;  /* 0x4000000029ff7812 */ /* 0x000fca000780c0ff */
[----:B--2---:R0:W-:Y:S04]  /*ffb20*/  @P6 STG.E.U8 desc[UR4][R42.64], R2 ;  /* 0x000000022a006986 */ /* 0x0041e8000c101104 */
[----:B0-----:R-:W2:Y:S04]  /*ffb30*/  LDL.LU.64 R42, [R1+0x37b8] ;  /* 0x0037b800012a7983 */ /* 0x001ea80000300a00 */
[----:B------:R-:W2:Y:S01]  /*ffb40*/  LDL.LU R46, [R1+0x2f8] ;  /* 0x0002f800012e7983 */ /* 0x000ea20000300800 */
[----:B------:R-:W-:Y:S02]  /*ffb50*/  LOP3.LUT R47, R47, 0xfffffffb, RZ, 0xc0, !PT ;  /* 0xfffffffb2f2f7812 */ /* 0x000fe400078ec0ff */
[----:B------:R-:W-:Y:S01]  /*ffb60*/  LOP3.LUT P3, RZ, R41, 0x40000, RZ, 0xc0, !PT ;  /* 0x0004000029ff7812 */ /* 0x000fe2000786c0ff */
[----:B------:R-:W2:Y:S01]  /*ffb70*/  LDL.LU R37, [R1+0x344] ;  /* 0x0003440001257983 */ /* 0x000ea20000300800 */
        /* <DEDUP_REMOVED lines=21> */
[C---:B------:R-:W-:Y:S02]  /*ffcd0*/  LOP3.LUT P4, RZ, R41.reuse, 0x80000, RZ, 0xc0, !PT ;  /* 0x0008000029ff7812 */ /* 0x040fe4000788c0ff */
[C---:B------:R-:W-:Y:S02]  /*ffce0*/  LOP3.LUT P5, RZ, R41.reuse, 0x100000, RZ, 0xc0, !PT ;  /* 0x0010000029ff7812 */ /* 0x040fe400078ac0ff */
[----:B------:R-:W-:-:S02]  /*ffcf0*/  LOP3.LUT P6, RZ, R41, 0x200000, RZ, 0xc0, !PT ;  /* 0x0020000029ff7812 */ /* 0x000fc400078cc0ff */
[----:B------:R-:W-:-:S03]  /*ffd00*/  LOP3.LUT P1, RZ, R41, 0x80000000, RZ, 0xc0, !PT ;  /* 0x8000000029ff7812 */ /* 0x000fc6000782c0ff */
[----:B------:R-:W-:Y:S02]  /*ffd10*/  @P0 LOP3.LUT R47, R47, 0x200, RZ, 0xfc, !PT ;  /* 0x000002002f2f0812 */ /* 0x000fe400078efcff */
[----:B------:R-:W-:Y:S02]  /*ffd20*/  LOP3.LUT P0, RZ, R41, 0x400000, RZ, 0xc0, !PT ;  /* 0x0040000029ff7812 */ /* 0x000fe4000780c0ff */
[----:B------:R-:W2:Y:S04]  /*ffd30*/  LDL.LU.64 R40, [R1+0x37c0] ;  /* 0x0037c00001287983 */ /* 0x000ea80000300a00 */
[----:B------:R-:W2:Y:S04]  /*ffd40*/  LDL.LU.64 R60, [R1+0x37c8] ;  /* 0x0037c800013c7983 */ /* 0x000ea80000300a00 */
[----:B------:R-:W2:Y:S01]  /*ffd50*/  LDL.LU.64 R44, [R1+0x37d0] ;  /* 0x0037d000012c7983 */ /* 0x000ea20000300a00 */
[----:B----4-:R-:W-:-:S05]  /*ffd60*/  PRMT R2, R36, 0x7770, RZ ;  /* 0x0000777024027816 */ /* 0x010fca00000000ff */
[----:B------:R0:W-:Y:S04]  /*ffd70*/  @P3 STG.E.U8 desc[UR4][R30.64], R2 ;  /* 0x000000021e003986 */ /* 0x0001e8000c101104 */
[----:B0-----:R-:W4:Y:S04]  /*ffd80*/  LDL.LU R30, [R1+0x3ec] ;  /* 0x0003ec00011e7983 */ /* 0x001f280000300800 */
[----:B------:R-:W4:Y:S04]  /*ffd90*/  LDL.LU.64 R6, [R1+0x37d8] ;  /* 0x0037d80001067983 */ /* 0x000f280000300a00 */
[----:B------:R-:W4:Y:S01]  /*ffda0*/  LDL.LU.64 R4, [R1+0x37e0] ;  /* 0x0037e00001047983 */ /* 0x000f220000300a00 */
[----:B------:R-:W-:-:S03]  /*ffdb0*/  PRMT R2, R36, 0x7771, RZ ;  /* 0x0000777124027816 */ /* 0x000fc600000000ff */
[----:B------:R-:W4:Y:S04]  /*ffdc0*/  LDL.LU.64 R26, [R1+0x37e8] ;  /* 0x0037e800011a7983 */ /* 0x000f280000300a00 */
[----:B---3--:R0:W-:Y:S02]  /*ffdd0*/  @P4 STG.E.U8 desc[UR4][R28.64], R2 ;  /* 0x000000021c004986 */ /* 0x0081e4000c101104 */
[----:B0-----:R-:W-:-:S05]  /*ffde0*/  PRMT R2, R36, 0x7772, RZ ;  /* 0x0000777224027816 */ /* 0x001fca00000000ff */
[----:B------:R0:W-:Y:S02]  /*ffdf0*/  @P5 STG.E.U8 desc[UR4][R34.64], R2 ;  /* 0x0000000222005986 */ /* 0x0001e4000c101104 */
[----:B0-----:R-:W-:Y:S02]  /*ffe00*/  PRMT R2, R36, 0x7773, RZ ;  /* 0x0000777324027816 */ /* 0x001fe400000000ff */
[----:B------:R-:W3:Y:S04]  /*ffe10*/  LDL.LU R36, [R1+0x3dc] ;  /* 0x0003dc0001247983 */ /* 0x000ee80000300800 */
[----:B------:R-:W3:Y:S04]  /*ffe20*/  LDL.LU.64 R24, [R1+0x37f0] ;  /* 0x0037f00001187983 */ /* 0x000ee80000300a00 */
[----:B------:R-:W3:Y:S04]  /*ffe30*/  LDL.LU.64 R28, [R1+0x37f8] ;  /* 0x0037f800011c7983 */ /* 0x000ee80000300a00 */
[----:B------:R0:W-:Y:S04]  /*ffe40*/  @P6 STG.E.U8 desc[UR4][R32.64], R2 ;  /* 0x0000000220006986 */ /* 0x0001e8000c101104 */
[----:B------:R-:W3:Y:S04]  /*ffe50*/  LDL.LU.64 R34, [R1+0x3800] ;  /* 0x0038000001227983 */ /* 0x000ee80000300a00 */
[----:B0-----:R-:W3:Y:S04]  /*ffe60*/  LDL.LU.64 R32, [R1+0x3808] ;  /* 0x0038080001207983 */ /* 0x001ee80000300a00 */
[----:B------:R-:W3:Y:S01]  /*ffe70*/  LDL.LU R31, [R1+0x3cc] ;  /* 0x0003cc00011f7983 */ /* 0x000ee20000300800 */
[----:B--2---:R-:W-:-:S05]  /*ffe80*/  PRMT R2, R46, 0x7770, RZ ;  /* 0x000077702e027816 */ /* 0x004fca00000000ff */
[----:B------:R0:W-:Y:S01]  /*ffe90*/  @P0 STG.E.U8 desc[UR4][R38.64], R2 ;  /* 0x0000000226000986 */ /* 0x0001e2000c101104 */
[C---:B------:R-:W-:Y:S02]  /*ffea0*/  LOP3.LUT P0, RZ, R47.reuse, 0x200, RZ, 0xc0, !PT ;  /* 0x000002002fff7812 */ /* 0x040fe4000780c0ff */
[----:B0-----:R-:W-:Y:S01]  /*ffeb0*/  PRMT R2, R46, 0x7771, RZ ;  /* 0x000077712e027816 */ /* 0x001fe200000000ff */
[----:B------:R-:W2:Y:S10]  /*ffec0*/  LDL.LU.64 R38, [R1+0x3810] ;  /* 0x0038100001267983 */ /* 0x000eb40000300a00 */
[----:B------:R0:W-:Y:S04]  /*ffed0*/  @P0 STG.E.U8 desc[UR4][R42.64], R2 ;  /* 0x000000022a000986 */ /* 0x0001e8000c101104 */
[----:B0-----:R-:W2:Y:S01]  /*ffee0*/  LDL.LU.64 R42, [R1+0x3818] ;  /* 0x00381800012a7983 */ /* 0x001ea20000300a00 */
[----:B------:R-:W-:-:S02]  /*ffef0*/  LOP3.LUT P0, RZ, R47, 0x100, RZ, 0xc0, !PT ;  /* 0x000001002fff7812 */ /* 0x000fc4000780c0ff */
[----:B------:R-:W-:-:S11]  /*fff00*/  PRMT R2, R46, 0x7772, RZ ;  /* 0x000077722e027816 */ /* 0x000fd600000000ff */
[----:B------:R0:W-:Y:S01]  /*fff10*/  @P0 STG.E.U8 desc[UR4][R40.64], R2 ;  /* 0x0000000228000986 */ /* 0x0001e2000c101104 */
[----:B------:R-:W-:-:S03]  /*fff20*/  LOP3.LUT P0, RZ, R47, 0x80, RZ, 0xc0, !PT ;  /* 0x000000802fff7812 */ /* 0x000fc6000780c0ff */
[----:B0-----:R-:W2:Y:S01]  /*fff30*/  LDL.LU.64 R40, [R1+0x3820] ;  /* 0x0038200001287983 */ /* 0x001ea20000300a00 */
[----:B------:R-:W-:-:S09]  /*fff40*/  PRMT R2, R46, 0x7773, RZ ;  /* 0x000077732e027816 */ /* 0x000fd200000000ff */
[----:B------:R4:W-:Y:S01]  /*fff50*/  @P0 STG.E.U8 desc[UR4][R60.64], R2 ;  /* 0x000000023c000986 */ /* 0x0009e2000c101104 */
[----:B------:R-:W-:Y:S02]  /*fff60*/  LOP3.LUT P0, RZ, R47, 0x40, RZ, 0xc0, !PT ;  /* 0x000000402fff7812 */ /* 0x000fe4000780c0ff */
[----:B------:R-:W-:Y:S02]  /*fff70*/  LOP3.LUT P2, RZ, R37, 0x1, RZ, 0xc0, !PT ;  /* 0x0000000125ff7812 */ /* 0x000fe4000784c0ff */
[----:B----4-:R-:W-:-:S09]  /*fff80*/  PRMT R2, R30, 0x7770, RZ ;  /* 0x000077701e027816 */ /* 0x010fd200000000ff */
        /* <DEDUP_REMOVED lines=23> */
[----:B--2---:R0:W-:Y:S02]  /*100100*/  @P4 STG.E.U8 desc[UR4][R38.64], R2 ;  /* 0x0000000226004986 */ /* 0x0041e4000c101104 */
[----:B0-----:R-:W-:-:S05]  /*100110*/  PRMT R2, R31, 0x7771, RZ ;  /* 0x000077711f027816 */ /* 0x001fca00000000ff */
[----:B------:R0:W-:Y:S04]  /*100120*/  @P5 STG.E.U8 desc[UR4][R42.64], R2 ;  /* 0x000000022a005986 */ /* 0x0001e8000c101104 */
[----:B0-----:R-:W2:Y:S04]  /*100130*/  LDL.LU.64 R42, [R1+0x3828] ;  /* 0x00382800012a7983 */ /* 0x001ea80000300a00 */
[----:B------:R-:W3:Y:S04]  /*100140*/  LDL.LU.64 R28, [R1+0x3830] ;  /* 0x00383000011c7983 */ /* 0x000ee80000300a00 */
[----:B------:R-:W4:Y:S04]  /*100150*/  LDL.LU.64 R34, [R1+0x3838] ;  /* 0x0038380001227983 */ /* 0x000f280000300a00 */
[----:B------:R-:W4:Y:S04]  /*100160*/  LDL.LU.64 R32, [R1+0x3840] ;  /* 0x0038400001207983 */ /* 0x000f280000300a00 */
[----:B------:R-:W3:Y:S01]  /*100170*/  LDL.LU R36, [R1+0x33c] ;  /* 0x00033c0001247983 */ /* 0x000ee20000300800 */
[----:B------:R-:W-:-:S03]  /*100180*/  LOP3.LUT P6, RZ, R37, 0x10, RZ, 0xc0, !PT ;  /* 0x0000001025ff7812 */ /* 0x000fc600078cc0ff */
[----:B------:R-:W4:Y:S01]  /*100190*/  LDL.LU.64 R38, [R1+0x3848] ;  /* 0x0038480001267983 */ /* 0x000f220000300a00 */
[----:B------:R-:W-:-:S09]  /*1001a0*/  PRMT R2, R31, 0x7772, RZ ;  /* 0x000077721f027816 */ /* 0x000fd200000000ff */
[----:B------:R0:W-:Y:S04]  /*1001b0*/  @P6 STG.E.U8 desc[UR4][R40.64], R2 ;  /* 0x0000000228006986 */ /* 0x0001e8000c101104 */
[----:B0-----:R-:W4:Y:S04]  /*1001c0*/  LDL.LU.64 R40, [R1+0x3850] ;  /* 0x0038500001287983 */ /* 0x001f280000300a00 */
[----:B------:R-:W4:Y:S01]  /*1001d0*/  LDL.LU R26, [R1+0x32c] ;  /* 0x00032c00011a7983 */ /* 0x000f220000300800 */
[----:B------:R-:W-:Y:S02]  /*1001e0*/  LOP3.LUT P3, RZ, R37, 0x20, RZ, 0xc0, !PT ;  /* 0x0000002025ff7812 */ /* 0x000fe4000786c0ff */
[----:B------:R-:W-:-:S02]  /*1001f0*/  PRMT R2, R31, 0x7773, RZ ;  /* 0x000077731f027816 */ /* 0x000fc400000000ff */
        /* <DEDUP_REMOVED lines=21> */
[----:B------:R-:W2:Y:S01]  /*100350*/  LDL.LU R27, [R1+0x31c] ;  /* 0x00031c00011b7983 */ /* 0x000ea20000300800 */
[----:B------:R-:W-:Y:S02]  /*100360*/  LOP3.LUT R47, R47, 0xfffffffe, RZ, 0xc0, !PT ;  /* 0xfffffffe2f2f7812 */ /* 0x000fe400078ec0ff */
[C---:B------:R-:W-:Y:S01]  /*100370*/  LOP3.LUT P4, RZ, R37.reuse, 0x40, RZ, 0xc0, !PT ;  /* 0x0000004025ff7812 */ /* 0x040fe2000788c0ff */
[----:B------:R-:W2:Y:S01]  /*100380*/  LDL.LU.64 R60, [R1+0x3868] ;  /* 0x00386800013c7983 */ /* 0x000ea20000300a00 */
[----:B------:R-:W-:Y:S02]  /*100390*/  LOP3.LUT P5, RZ, R37, 0x80, RZ, 0xc0, !PT ;  /* 0x0000008025ff7812 */ /* 0x000fe400078ac0ff */
[----:B---3--:R-:W-:Y:S01]  /*1003a0*/  PRMT R2, R36, 0x7770, RZ ;  /* 0x0000777024027816 */ /* 0x008fe200000000ff */
[----:B------:R-:W3:Y:S04]  /*1003b0*/  LDL.LU.64 R44, [R1+0x3870] ;  /* 0x00387000012c7983 */ /* 0x000ee80000300a00 */
[----:B------:R-:W-:Y:S01]  /*1003c0*/  @P0 LOP3.LUT R47, R47, 0x1, RZ, 0xfc, !PT ;  /* 0x000000012f2f0812 */ /* 0x000fe200078efcff */
[----:B------:R-:W3:Y:S01]  /*1003d0*/  LDL.LU.64 R6, [R1+0x3878] ;  /* 0x0038780001067983 */ /* 0x000ee20000300a00 */
[----:B------:R-:W-:-:S02]  /*1003e0*/  LOP3.LUT P0, RZ, R37, 0x400, RZ, 0xc0, !PT ;  /* 0x0000040025ff7812 */ /* 0x000fc4000780c0ff */
[----:B------:R-:W-:Y:S01]  /*1003f0*/  LOP3.LUT P6, RZ, R37, 0x100, RZ, 0xc0, !PT ;  /* 0x0000010025ff7812 */ /* 0x000fe200078cc0ff */
[----:B------:R0:W-:Y:S01]  /*100400*/  @P4 STG.E.U8 desc[UR4][R28.64], R2 ;  /* 0x000000021c004986 */ /* 0x0001e2000c101104 */
[----:B------:R-:W-:-:S03]  /*100410*/  LOP3.LUT R47, R47, 0xfffffffd, RZ, 0xc0, !PT ;  /* 0xfffffffd2f2f7812 */ /* 0x000fc600078ec0ff */
[----:B------:R-:W3:Y:S01]  /*100420*/  LDL.LU.64 R4, [R1+0x3880] ;  /* 0x0038800001047983 */ /* 0x000ee20000300a00 */
[----:B0-----:R-:W-:-:S05]  /*100430*/  PRMT R2, R36, 0x7771, RZ ;  /* 0x0000777124027816 */ /* 0x001fca00000000ff */
[----:B------:R-:W-:Y:S02]  /*100440*/  @P0 LOP3.LUT R47, R47, 0x2, RZ, 0xfc, !PT ;  /* 0x000000022f2f0812 */ /* 0x000fe400078efcff */
[----:B------:R-:W-:Y:S01]  /*100450*/  LOP3.LUT P0, RZ, R37, 0x200, RZ, 0xc0, !PT ;  /* 0x0000020025ff7812 */ /* 0x000fe2000780c0ff */
[----:B----4-:R0:W-:Y:S02]  /*100460*/  @P5 STG.E.U8 desc[UR4][R34.64], R2 ;  /* 0x0000000222005986 */ /* 0x0101e4000c101104 */
[----:B0-----:R-:W-:-:S05]  /*100470*/  PRMT R2, R36, 0x7772, RZ ;  /* 0x0000777224027816 */ /* 0x001fca00000000ff */
[----:B------:R0:W-:Y:S02]  /*100480*/  @P6 STG.E.U8 desc[UR4][R32.64], R2 ;  /* 0x0000000220006986 */ /* 0x0001e4000c101104 */
[----:B0-----:R-:W-:Y:S02]  /*100490*/  PRMT R2, R36, 0x7773, RZ ;  /* 0x0000777324027816 */ /* 0x001fe400000000ff */
[----:B------:R-:W4:Y:S04]  /*1004a0*/  LDL.LU R36, [R1+0x30c] ;  /* 0x00030c0001247983 */ /* 0x000f280000300800 */
[----:B------:R0:W-:Y:S01]  /*1004b0*/  @P0 STG.E.U8 desc[UR4][R38.64], R2 ;  /* 0x0000000226000986 */ /* 0x0001e2000c101104 */
[----:B------:R-:W-:-:S03]  /*1004c0*/  LOP3.LUT P0, RZ, R47, 0x2, RZ, 0xc0, !PT ;  /* 0x000000022fff7812 */ /* 0x000fc6000780c0ff */
[----:B------:R-:W4:Y:S04]  /*1004d0*/  LDL.LU.64 R24, [R1+0x3888] ;  /* 0x0038880001187983 */ /* 0x000f280000300a00 */
[----:B------:R-:W4:Y:S01]  /*1004e0*/  LDL.LU.64 R30, [R1+0x3890] ;  /* 0x00389000011e7983 */ /* 0x000f220000300a00 */
[----:B0-----:R-:W-:-:S03]  /*1004f0*/  PRMT R2, R26, 0x7770, RZ ;  /* 0x000077701a027816 */ /* 0x001fc600000000ff */
[----:B------:R-:W4:Y:S04]  /*100500*/  LDL.LU.64 R28, [R1+0x3898] ;  /* 0x00389800011c7983 */ /* 0x000f280000300a00 */
[----:B------:R-:W4:Y:S04]  /*100510*/  LDL.LU.64 R34, [R1+0x38a0] ;  /* 0x0038a00001227983 */ /* 0x000f280000300a00 */
[----:B------:R-:W4:Y:S04]  /*100520*/  LDL.LU.64 R32, [R1+0x38a8] ;  /* 0x0038a80001207983 */ /* 0x000f280000300a00 */
[----:B------:R0:W-:Y:S01]  /*100530*/  @P0 STG.E.U8 desc[UR4][R40.64], R2 ;  /* 0x0000000228000986 */ /* 0x0001e2000c101104 */
[----:B------:R-:W-:-:S03]  /*100540*/  LOP3.LUT P0, RZ, R47, 0x1, RZ, 0xc0, !PT ;  /* 0x000000012fff7812 */ /* 0x000fc6000780c0ff */
[----:B------:R-:W4:Y:S04]  /*100550*/  LDL.LU.64 R38, [R1+0x38b0] ;  /* 0x0038b00001267983 */ /* 0x000f280000300a00 */
[----:B0-----:R-:W4:Y:S04]  /*100560*/  LDL.LU R41, [R1+0x2fc] ;  /* 0x0002fc0001297983 */ /* 0x001f280000300800 */
[----:B------:R-:W3:Y:S01]  /*100570*/  LDL.LU.64 R46, [R1+0x3860] ;  /* 0x00386000012e7983 */ /* 0x000ee20000300a00 */
[----:B------:R-:W-:-:S05]  /*100580*/  PRMT R2, R26, 0x7771, RZ ;  /* 0x000077711a027816 */ /* 0x000fca00000000ff */
[----:B--2---:R0:W-:Y:S04]  /*100590*/  @P0 STG.E.U8 desc[UR4][R42.64], R2 ;  /* 0x000000022a000986 */ /* 0x0041e8000c101104 */
[----:B0-----:R-:W2:Y:S04]  /*1005a0*/  LDL.LU.64 R42, [R1+0x38b8] ;  /* 0x0038b800012a7983 */ /* 0x001ea80000300a00 */
[----:B------:R-:W2:Y:S01]  /*1005b0*/  LDL.LU R40, [R1+0x348] ;  /* 0x0003480001287983 */ /* 0x000ea20000300800 */
[----:B------:R-:W-:Y:S02]  /*1005c0*/  LOP3.LUT P0, RZ, R48, 0x80000000, RZ, 0xc0, !PT ;  /* 0x8000000030ff7812 */ /* 0x000fe4000780c0ff */
[----:B------:R-:W-:-:S02]  /*1005d0*/  PRMT R2, R26, 0x7772, RZ ;  /* 0x000077721a027816 */ /* 0x000fc400000000ff */
[C---:B------:R-:W-:Y:S02]  /*1005e0*/  LOP3.LUT P1, RZ, R37.reuse, 0x40000, RZ, 0xc0, !PT ;  /* 0x0004000025ff7812 */ /* 0x040fe4000782c0ff */
[C---:B------:R-:W-:Y:S02]  /*1005f0*/  LOP3.LUT P2, RZ, R37.reuse, 0x80000, RZ, 0xc0, !PT ;  /* 0x0008000025ff7812 */ /* 0x040fe4000784c0ff */
[C---:B------:R-:W-:Y:S02]  /*100600*/  LOP3.LUT P3, RZ, R37.reuse, 0x100000, RZ, 0xc0, !PT ;  /* 0x0010000025ff7812 */ /* 0x040fe4000786c0ff */
[----:B------:R-:W-:-:S03]  /*100610*/  LOP3.LUT P4, RZ, R37, 0x200000, RZ, 0xc0, !PT ;  /* 0x0020000025ff7812 */ /* 0x000fc6000788c0ff */
        /* <DEDUP_REMOVED lines=30> */
[----:B0-----:R-:W2:Y:S01]  /*100800*/  LDL.LU.64 R42, [R1+0x38c0] ;  /* 0x0038c000012a7983 */ /* 0x001ea20000300a00 */
[----:B------:R-:W-:Y:S02]  /*100810*/  LOP3.LUT P0, RZ, R40, 0x10, RZ, 0xc0, !PT ;  /* 0x0000001028ff7812 */ /* 0x000fe4000780c0ff */
[----:B------:R-:W-:Y:S01]  /*100820*/  LOP3.LUT R48, R48, 0xfffbffff, RZ, 0xc0, !PT ;  /* 0xfffbffff30307812 */ /* 0x000fe200078ec0ff */
[----:B------:R-:W3:Y:S04]  /*100830*/  LDL.LU.64 R30, [R1+0x38c8] ;  /* 0x0038c800011e7983 */ /* 0x000ee80000300a00 */
[----:B------:R-:W4:Y:S04]  /*100840*/  LDL.LU.64 R28, [R1+0x38d0] ;  /* 0x0038d000011c7983 */ /* 0x000f280000300a00 */
[----:B------:R-:W4:Y:S02]  /*100850*/  LDL.LU.64 R34, [R1+0x38d8] ;  /* 0x0038d80001227983 */ /* 0x000f240000300a00 */
[----:B------:R-:W-:-:S02]  /*100860*/  @P0 LOP3.LUT R48, R48, 0x40000, RZ, 0xfc, !PT ;  /* 0x0004000030300812 */ /* 0x000fc400078efcff */
[----:B------:R-:W-:Y:S01]  /*100870*/  LOP3.LUT P0, RZ, R40, 0x8, RZ, 0xc0, !PT ;  /* 0x0000000828ff7812 */ /* 0x000fe2000780c0ff */
[----:B------:R-:W4:Y:S01]  /*100880*/  LDL.LU.64 R32, [R1+0x38e0] ;  /* 0x0038e00001207983 */ /* 0x000f220000300a00 */
[----:B------:R-:W-:-:S03]  /*100890*/  LOP3.LUT R48, R48, 0xfff7ffff, RZ, 0xc0, !PT ;  /* 0xfff7ffff30307812 */ /* 0x000fc600078ec0ff */
[----:B------:R-:W4:Y:S08]  /*1008a0*/  LDL.LU R39, [R1+0x2e0] ;  /* 0x0002e00001277983 */ /* 0x000f300000300800 */
[----:B------:R-:W-:Y:S02]  /*1008b0*/  @P0 LOP3.LUT R48, R48, 0x80000, RZ, 0xfc, !PT ;  /* 0x0008000030300812 */ /* 0x000fe400078efcff */
[----:B------:R-:W-:-:S02]  /*1008c0*/  LOP3.LUT P0, RZ, R40, 0x4, RZ, 0xc0, !PT ;  /* 0x0000000428ff7812 */ /* 0x000fc4000780c0ff */
        /* <DEDUP_REMOVED lines=15> */
[----:B------:R-:W-:Y:S02]  /*1009c0*/  LOP3.LUT R48, R48, 0xfdffffff, RZ, 0xc0, !PT ;  /* 0xfdffffff30307812 */ /* 0x000fe400078ec0ff */
[C---:B------:R-:W-:Y:S02]  /*1009d0*/  LOP3.LUT P3, RZ, R37.reuse, 0x1000000, RZ, 0xc0, !PT ;  /* 0x0100000025ff7812 */ /* 0x040fe4000786c0ff */
[C---:B------:R-:W-:Y:S02]  /*1009e0*/  LOP3.LUT P4, RZ, R37.reuse, 0x2000000, RZ, 0xc0, !PT ;  /* 0x0200000025ff7812 */ /* 0x040fe4000788c0ff */
[----:B------:R-:W-:-:S02]  /*1009f0*/  LOP3.LUT P5, RZ, R37, 0x4000000, RZ, 0xc0, !PT ;  /* 0x0400000025ff7812 */ /* 0x000fc400078ac0ff */
[----:B------:R-:W-:-:S03]  /*100a00*/  LOP3.LUT P6, RZ, R37, 0x8000000, RZ, 0xc0, !PT ;  /* 0x0800000025ff7812 */ /* 0x000fc600078cc0ff */
[----:B------:R-:W-:Y:S02]  /*100a10*/  @P0 LOP3.LUT R48, R48, 0x2000000, RZ, 0xfc, !PT ;  /* 0x0200000030300812 */ /* 0x000fe400078efcff */
[----:B------:R-:W-:Y:S02]  /*100a20*/  LOP3.LUT P0, RZ, R37, 0x10000000, RZ, 0xc0, !PT ;  /* 0x1000000025ff7812 */ /* 0x000fe4000780c0ff */
[----:B------:R-:W4:Y:S01]  /*100a30*/  LDL.LU.64 R36, [R1+0x38e8] ;  /* 0x0038e80001247983 */ /* 0x000f220000300a00 */
[----:B------:R-:W-:-:S03]  /*100a40*/  PRMT R2, R41, 0x7772, RZ ;  /* 0x0000777229027816 */ /* 0x000fc600000000ff */
[----:B------:R-:W4:Y:S04]  /*100a50*/  LDL.LU R60, [R1+0x2d0] ;  /* 0x0002d000013c7983 */ /* 0x000f280000300800 */
[----:B--2---:R0:W-:Y:S04]  /*100a60*/  @P3 STG.E.U8 desc[UR4][R42.64], R2 ;  /* 0x000000022a003986 */ /* 0x0041e8000c101104 */
[----:B0-----:R-:W2:Y:S04]  /*100a70*/  LDL.LU.64 R42, [R1+0x38f0] ;  /* 0x0038f000012a7983 */ /* 0x001ea80000300a00 */
[----:B------:R-:W2:Y:S04]  /*100a80*/  LDL.LU.64 R46, [R1+0x38f8] ;  /* 0x0038f800012e7983 */ /* 0x000ea80000300a00 */
[----:B------:R-:W2:Y:S01]  /*100a90*/  LDL.LU.64 R44, [R1+0x3900] ;  /* 0x00390000012c7983 */ /* 0x000ea20000300a00 */
[----:B------:R-:W-:-:S03]  /*100aa0*/  PRMT R2, R41, 0x7773, RZ ;  /* 0x0000777329027816 */ /* 0x000fc600000000ff */
[----:B------:R-:W2:Y:S04]  /*100ab0*/  LDL.LU.64 R6, [R1+0x3908] ;  /* 0x0039080001067983 */ /* 0x000ea80000300a00 */
[----:B---3--:R4:W-:Y:S02]  /*100ac0*/  @P4 STG.E.U8 desc[UR4][R30.64], R2 ;  /* 0x000000021e004986 */ /* 0x0089e4000c101104 */
[----:B----4-:R-:W-:-:S05]  /*100ad0*/  PRMT R2, R39, 0x7770, RZ ;  /* 0x0000777027027816 */ /* 0x010fca00000000ff */
[----:B------:R0:W-:Y:S04]  /*100ae0*/  @P5 STG.E.U8 desc[UR4][R28.64], R2 ;  /* 0x000000021c005986 */ /* 0x0001e8000c101104 */
[----:B0-----:R-:W3:Y:S04]  /*100af0*/  LDL.LU R28, [R1+0x2c0] ;  /* 0x0002c000011c7983 */ /* 0x001ee80000300800 */
[----:B------:R-:W4:Y:S04]  /*100b00*/  LDL.LU.64 R4, [R1+0x3910] ;  /* 0x0039100001047983 */ /* 0x000f280000300a00 */
[----:B------:R-:W4:Y:S01]  /*100b10*/  LDL.LU.64 R26, [R1+0x3918] ;  /* 0x00391800011a7983 */ /* 0x000f220000300a00 */
[----:B------:R-:W-:-:S03]  /*100b20*/  PRMT R2, R39, 0x7771, RZ ;  /* 0x0000777127027816 */ /* 0x000fc600000000ff */
[----:B------:R-:W4:Y:S04]  /*100b30*/  LDL.LU R41, [R1+0x2b0] ;  /* 0x0002b00001297983 */ /* 0x000f280000300800 */
[----:B------:R-:W4:Y:S04]  /*100b40*/  LDL.LU.64 R24, [R1+0x3920] ;  /* 0x0039200001187983 */ /* 0x000f280000300a00 */
[----:B------:R0:W-:Y:S04]  /*100b50*/  @P6 STG.E.U8 desc[UR4][R34.64], R2 ;  /* 0x0000000222006986 */ /* 0x0001e8000c101104 */
[----:B------:R-:W4:Y:S01]  /*100b60*/  LDL.LU.64 R30, [R1+0x3928] ;  /* 0x00392800011e7983 */ /* 0x000f220000300a00 */
[----:B0-----:R-:W-:-:S03]  /*100b70*/  PRMT R2, R39, 0x7772, RZ ;  /* 0x0000777227027816 */ /* 0x001fc600000000ff */
[----:B------:R-:W4:Y:S04]  /*100b80*/  LDL.LU.64 R34, [R1+0x3930] ;  /* 0x0039300001227983 */ /* 0x000f280000300a00 */
[----:B------:R0:W-:Y:S01]  /*100b90*/  @P0 STG.E.U8 desc[UR4][R32.64], R2 ;  /* 0x0000000220000986 */ /* 0x0001e2000c101104 */
[C---:B------:R-:W-:Y:S02]  /*100ba0*/  LOP3.LUT P0, RZ, R48.reuse, 0x2000000, RZ, 0xc0, !PT ;  /* 0x0200000030ff7812 */ /* 0x040fe4000780c0ff */
[----:B0-----:R-:W-:Y:S01]  /*100bb0*/  PRMT R2, R39, 0x7773, RZ ;  /* 0x0000777327027816 */ /* 0x001fe200000000ff */
[----:B------:R-:W4:Y:S04]  /*100bc0*/  LDL.LU.64 R32, [R1+0x3938] ;  /* 0x0039380001207983 */ /* 0x000f280000300a00 */
        /* <DEDUP_REMOVED lines=72> */
[----:B------:R-:W-:Y:S02]  /*101050*/  LOP3.LUT P4, RZ, R40, 0x1000, RZ, 0xc0, !PT ;  /* 0x0000100028ff7812 */ /* 0x000fe4000788c0ff */
[----:B------:R-:W-:Y:S01]  /*101060*/  @P0 LOP3.LUT R48, R48, 0x4000, RZ, 0xfc, !PT ;  /* 0x0000400030300812 */ /* 0x000fe200078efcff */
[----:B------:R-:W2:Y:S01]  /*101070*/  LDL.LU.64 R6, [R1+0x39a0] ;  /* 0x0039a00001067983 */ /* 0x000ea20000300a00 */
[C---:B------:R-:W-:Y:S02]  /*101080*/  LOP3.LUT P0, RZ, R40.reuse, 0x40000, RZ, 0xc0, !PT ;  /* 0x0004000028ff7812 */ /* 0x040fe4000780c0ff */
[----:B------:R-:W-:Y:S02]  /*101090*/  LOP3.LUT P5, RZ, R40, 0x2000, RZ, 0xc0, !PT ;  /* 0x0000200028ff7812 */ /* 0x000fe400078ac0ff */
[----:B------:R-:W-:Y:S02]  /*1010a0*/  PRMT R2, R29, 0x7772, RZ ;  /* 0x000077721d027816 */ /* 0x000fe400000000ff */
[----:B------:R-:W-:-:S03]  /*1010b0*/  LOP3.LUT R48, R48, 0xffff7fff, RZ, 0xc0, !PT ;  /* 0xffff7fff30307812 */ /* 0x000fc600078ec0ff */
[----:B---3--:R0:W-:Y:S04]  /*1010c0*/  @P4 STG.E.U8 desc[UR4][R30.64], R2 ;  /* 0x000000021e004986 */ /* 0x0081e8000c101104 */
[----:B------:R-:W-:Y:S02]  /*1010d0*/  @P0 LOP3.LUT R48, R48, 0x8000, RZ, 0xfc, !PT ;  /* 0x0000800030300812 */ /* 0x000fe400078efcff */
[----:B------:R-:W-:Y:S02]  /*1010e0*/  LOP3.LUT P0, RZ, R40, 0x20000, RZ, 0xc0, !PT ;  /* 0x0002000028ff7812 */ /* 0x000fe4000780c0ff */
[----:B0-----:R-:W-:-:S05]  /*1010f0*/  PRMT R2, R29, 0x7773, RZ ;  /* 0x000077731d027816 */ /* 0x001fca00000000ff */
[----:B----4-:R0:W-:Y:S01]  /*101100*/  @P5 STG.E.U8 desc[UR4][R36.64], R2 ;  /* 0x0000000224005986 */ /* 0x0101e2000c101104 */
[----:B------:R-:W-:-:S03]  /*101110*/  LOP3.LUT R48, R48, 0xfffeffff, RZ, 0xc0, !PT ;  /* 0xfffeffff30307812 */ /* 0x000fc600078ec0ff */
[----:B0-----:R-:W3:Y:S04]  /*101120*/  LDL.LU R36, [R1+0x270] ;  /* 0x0002700001247983 */ /* 0x001ee80000300800 */
[----:B------:R-:W4:Y:S01]  /*101130*/  LDL.LU.64 R4, [R1+0x39a8] ;  /* 0x0039a80001047983 */ /* 0x000f220000300a00 */
[----:B------:R-:W-:Y:S02]  /*101140*/  @P0 LOP3.LUT R48, R48, 0x10000, RZ, 0xfc, !PT ;  /* 0x0001000030300812 */ /* 0x000fe400078efcff */
[C---:B------:R-:W-:Y:S01]  /*101150*/  LOP3.LUT P0, RZ, R40.reuse, 0x10000, RZ, 0xc0, !PT ;  /* 0x0001000028ff7812 */ /* 0x040fe2000780c0ff */
[----:B------:R-:W3:Y:S01]  /*101160*/  LDL.LU.64 R26, [R1+0x39b0] ;  /* 0x0039b000011a7983 */ /* 0x000ee20000300a00 */
[----:B------:R-:W-:Y:S02]  /*101170*/  LOP3.LUT P6, RZ, R40, 0x4000, RZ, 0xc0, !PT ;  /* 0x0000400028ff7812 */ /* 0x000fe400078cc0ff */
[----:B------:R-:W-:Y:S01]  /*101180*/  LOP3.LUT R48, R48, 0xfffdffff, RZ, 0xc0, !PT ;  /* 0xfffdffff30307812 */ /* 0x000fe200078ec0ff */
[----:B------:R-:W3:Y:S01]  /*101190*/  LDL.LU.64 R24, [R1+0x39b8] ;  /* 0x0039b80001187983 */ /* 0x000ee20000300a00 */
[----:B------:R-:W-:-:S03]  /*1011a0*/  PRMT R2, R41, 0x7770, RZ ;  /* 0x0000777029027816 */ /* 0x000fc600000000ff */
[----:B------:R-:W3:Y:S04]  /*1011b0*/  LDL.LU.64 R30, [R1+0x39c0] ;  /* 0x0039c000011e7983 */ /* 0x000ee80000300a00 */
[----:B------:R-:W-:Y:S01]  /*1011c0*/  @P0 LOP3.LUT R48, R48, 0x20000, RZ, 0xfc, !PT ;  /* 0x0002000030300812 */ /* 0x000fe200078efcff */
[----:B------:R-:W3:Y:S01]  /*1011d0*/  LDL.LU.64 R28, [R1+0x39c8] ;  /* 0x0039c800011c7983 */ /* 0x000ee20000300a00 */
[----:B------:R-:W-:-:S03]  /*1011e0*/  LOP3.LUT P0, RZ, R40, 0x8000, RZ, 0xc0, !PT ;  /* 0x0000800028ff7812 */ /* 0x000fc6000780c0ff */
[----:B------:R0:W-:Y:S04]  /*1011f0*/  @P6 STG.E.U8 desc[UR4][R34.64], R2 ;  /* 0x0000000222006986 */ /* 0x0001e8000c101104 */
[----:B------:R-:W3:Y:S01]  /*101200*/  LDL.LU R37, [R1+0x2e4] ;  /* 0x0002e40001257983 */ /* 0x000ee20000300800 */
[----:B0-----:R-:W-:-:S03]  /*101210*/  PRMT R2, R41, 0x7771, RZ ;  /* 0x0000777129027816 */ /* 0x001fc600000000ff */
[----:B------:R-:W3:Y:S04]  /*101220*/  LDL.LU.64 R34, [R1+0x39d0] ;  /* 0x0039d00001227983 */ /* 0x000ee80000300a00 */
[----:B------:R0:W-:Y:S01]  /*101230*/  @P0 STG.E.U8 desc[UR4][R32.64], R2 ;  /* 0x0000000220000986 */ /* 0x0001e2000c101104 */
[C---:B------:R-:W-:Y:S02]  /*101240*/  LOP3.LUT P0, RZ, R48.reuse, 0x20000, RZ, 0xc0, !PT ;  /* 0x0002000030ff7812 */ /* 0x040fe4000780c0ff */
[----:B0-----:R-:W-:Y:S01]  /*101250*/  PRMT R2, R41, 0x7772, RZ ;  /* 0x0000777229027816 */ /* 0x001fe200000000ff */
[----:B------:R-:W3:Y:S10]  /*101260*/  LDL.LU.64 R32, [R1+0x39d8] ;  /* 0x0039d80001207983 */ /* 0x000ef40000300a00 */
[----:B------:R0:W-:Y:S01]  /*101270*/  @P0 STG.E.U8 desc[UR4][R38.64], R2 ;  /* 0x0000000226000986 */ /* 0x0001e2000c101104 */
[----:B------:R-:W-:-:S02]  /*101280*/  LOP3.LUT P0, RZ, R48, 0x10000, RZ, 0xc0, !PT ;  /* 0x0001000030ff7812 */ /* 0x000fc4000780c0ff */
[----:B0-----:R-:W-:Y:S01]  /*101290*/  PRMT R2, R41, 0x7773, RZ ;  /* 0x0000777329027816 */ /* 0x001fe200000000ff */
[----:B------:R-:W3:Y:S10]  /*1012a0*/  LDL.LU.64 R38, [R1+0x39e0] ;  /* 0x0039e00001267983 */ /* 0x000ef40000300a00 */
[----:B--2---:R0:W-:Y:S04]  /*1012b0*/  @P0 STG.E.U8 desc[UR4][R42.64], R2 ;  /* 0x000000022a000986 */ /* 0x0041e8000c101104 */
[----:B0-----:R-:W2:Y:S01]  /*1012c0*/  LDL.LU.64 R42, [R1+0x39e8] ;  /* 0x0039e800012a7983 */ /* 0x001ea20000300a00 */
[----:B------:R-:W-:-:S02]  /*1012d0*/  LOP3.LUT P0, RZ, R48, 0x8000, RZ, 0xc0, !PT ;  /* 0x0000800030ff7812 */ /* 0x000fc4000780c0ff */
[----:B------:R-:W-:Y:S01]  /*1012e0*/  PRMT R2, R60, 0x7770, RZ ;  /* 0x000077703c027816 */ /* 0x000fe200000000ff */
[----:B------:R-:W2:Y:S10]  /*1012f0*/  LDL.LU R41, [R1+0x34c] ;  /* 0x00034c0001297983 */ /* 0x000eb40000300800 */
        /* <DEDUP_REMOVED lines=11> */
[----:B---3--:R-:W-:-:S11]  /*1013b0*/  PRMT R2, R36, 0x7770, RZ ;  /* 0x0000777024027816 */ /* 0x008fd600000000ff */
        /* <DEDUP_REMOVED lines=19> */
[----:B------:R0:W-:Y:S01]  /*1014f0*/  @P5 STG.E.U8 desc[UR4][R38.64], R2 ;  /* 0x0000000226005986 */ /* 0x0001e2000c101104 */
[C---:B------:R-:W-:Y:S02]  /*101500*/  LOP3.LUT P3, RZ, R40.reuse, 0x40000000, RZ, 0xc0, !PT ;  /* 0x4000000028ff7812 */ /* 0x040fe4000786c0ff */
[----:B------:R-:W-:Y:S02]  /*101510*/  LOP3.LUT P4, RZ, R40, 0x80000000, RZ, 0xc0, !PT ;  /* 0x8000000028ff7812 */ /* 0x000fe4000788c0ff */
        /* <DEDUP_REMOVED lines=32> */
[----:B0-----:R-:W2:Y:S01]  /*101720*/  LDL.LU.64 R42, [R1+0x3a20] ;  /* 0x003a2000012a7983 */ /* 0x001ea20000300a00 */
[----:B------:R-:W-:-:S03]  /*101730*/  PRMT R2, R40, 0x7771, RZ ;  /* 0x0000777128027816 */ /* 0x000fc600000000ff */
[----:B------:R-:W2:Y:S04]  /*101740*/  LDL.LU.64 R60, [R1+0x3a28] ;  /* 0x003a2800013c7983 */ /* 0x000ea80000300a00 */
[----:B---3--:R0:W-:Y:S04]  /*101750*/  @P4 STG.E.U8 desc[UR4][R34.64], R2 ;  /* 0x0000000222004986 */ /* 0x0081e8000c101104 */
[----:B------:R-:W3:Y:S04]  /*101760*/  LDL.LU.64 R44, [R1+0x3a30] ;  /* 0x003a3000012c7983 */ /* 0x000ee80000300a00 */
[----:B0-----:R-:W3:Y:S04]  /*101770*/  LDL.LU R34, [R1+0x2b4] ;  /* 0x0002b40001227983 */ /* 0x001ee80000300800 */
[----:B------:R-:W3:Y:S04]  /*101780*/  LDL.LU.64 R6, [R1+0x3a38] ;  /* 0x003a380001067983 */ /* 0x000ee80000300a00 */
[----:B------:R-:W3:Y:S01]  /*101790*/  LDL.LU.64 R4, [R1+0x3a40] ;  /* 0x003a400001047983 */ /* 0x000ee20000300a00 */
[----:B------:R-:W-:-:S03]  /*1017a0*/  @P0 LOP3.LUT R48, R48, 0x100, RZ, 0xfc, !PT ;  /* 0x0000010030300812 */ /* 0x000fc600078efcff */
[----:B------:R-:W3:Y:S01]  /*1017b0*/  LDL.LU.64 R26, [R1+0x3a48] ;  /* 0x003a4800011a7983 */ /* 0x000ee20000300a00 */
[C---:B------:R-:W-:Y:S02]  /*1017c0*/  LOP3.LUT P0, RZ, R41.reuse, 0x8, RZ, 0xc0, !PT ;  /* 0x0000000829ff7812 */ /* 0x040fe4000780c0ff */
[C---:B------:R-:W-:Y:S01]  /*1017d0*/  LOP3.LUT P5, RZ, R41.reuse, 0x1, RZ, 0xc0, !PT ;  /* 0x0000000129ff7812 */ /* 0x040fe200078ac0ff */
[----:B------:R-:W3:Y:S01]  /*1017e0*/  LDL.LU R35, [R1+0x2a4] ;  /* 0x0002a40001237983 */ /* 0x000ee20000300800 */
[----:B------:R-:W-:Y:S02]  /*1017f0*/  LOP3.LUT P6, RZ, R41, 0x2, RZ, 0xc0, !PT ;  /* 0x0000000229ff7812 */ /* 0x000fe400078cc0ff */
[----:B------:R-:W-:Y:S01]  /*101800*/  LOP3.LUT R48, R48, 0xfffffdff, RZ, 0xc0, !PT ;  /* 0xfffffdff30307812 */ /* 0x000fe200078ec0ff */
[----:B------:R-:W3:Y:S01]  /*101810*/  LDL.LU.64 R24, [R1+0x3a50] ;  /* 0x003a500001187983 */ /* 0x000ee20000300a00 */
[----:B------:R-:W-:-:S03]  /*101820*/  PRMT R2, R40, 0x7772, RZ ;  /* 0x0000777228027816 */ /* 0x000fc600000000ff */
[----:B------:R-:W3:Y:S02]  /*101830*/  LDL.LU.64 R30, [R1+0x3a58] ;  /* 0x003a5800011e7983 */ /* 0x000ee40000300a00 */
[----:B------:R-:W-:Y:S02]  /*101840*/  @P0 LOP3.LUT R48, R48, 0x200, RZ, 0xfc, !PT ;  /* 0x0000020030300812 */ /* 0x000fe400078efcff */
        /* <DEDUP_REMOVED lines=12> */
[----:B------:R0:W-:Y:S04]  /*101910*/  @P0 STG.E.U8 desc[UR4][R36.64], R2 ;  /* 0x0000000224000986 */ /* 0x0001e8000c101104 */
[----:B0-----:R-:W4:Y:S01]  /*101920*/  LDL.LU.64 R36, [R1+0x3a78] ;  /* 0x003a780001247983 */ /* 0x001f220000300a00 */
        /* <DEDUP_REMOVED lines=24> */
[C---:B------:R-:W-:Y:S02]  /*101ab0*/  LOP3.LUT P3, RZ, R41.reuse, 0x2000, RZ, 0xc0, !PT ;  /* 0x0000200029ff7812 */ /* 0x040fe4000786c0ff */
[----:B------:R-:W-:Y:S02]  /*101ac0*/  LOP3.LUT P0, RZ, R41, 0x20000000, RZ, 0xc0, !PT ;  /* 0x2000000029ff7812 */ /* 0x000fe4000780c0ff */
[----:B0-----:R-:W-:-:S05]  /*101ad0*/  PRMT R2, R35, 0x7771, RZ ;  /* 0x0000777123027816 */ /* 0x001fca00000000ff */
[----:B------:R0:W-:Y:S01]  /*101ae0*/  @P1 STG.E.U8 desc[UR4][R30.64], R2 ;  /* 0x000000021e001986 */ /* 0x0001e2000c101104 */
[----:B------:R-:W-:Y:S02]  /*101af0*/  LOP3.LUT P4, RZ, R41, 0x4000, RZ, 0xc0, !PT ;  /* 0x0000400029ff7812 */ /* 0x000fe4000788c0ff */
[----:B------:R-:W-:Y:S02]  /*101b00*/  LOP3.LUT R49, R49, 0xfbffffff, RZ, 0xc0, !PT ;  /* 0xfbffffff31317812 */ /* 0x000fe400078ec0ff */
[----:B0-----:R-:W-:Y:S01]  /*101b10*/  PRMT R2, R35, 0x7772, RZ ;  /* 0x0000777223027816 */ /* 0x001fe200000000ff */
[----:B------:R-:W3:Y:S04]  /*101b20*/  LDL.LU.64 R30, [R1+0x3a88] ;  /* 0x003a8800011e7983 */ /* 0x000ee80000300a00 */
[----:B----4-:R0:W-:Y:S01]  /*101b30*/  @P2 STG.E.U8 desc[UR4][R28.64], R2 ;  /* 0x000000021c002986 */ /* 0x0101e2000c101104 */
[----:B------:R-:W-:-:S02]  /*101b40*/  LOP3.LUT P5, RZ, R41, 0x8000, RZ, 0xc0, !PT ;  /* 0x0000800029ff7812 */ /* 0x000fc400078ac0ff */
[----:B------:R-:W-:Y:S02]  /*101b50*/  @P0 LOP3.LUT R49, R49, 0x4000000, RZ, 0xfc, !PT ;  /* 0x0400000031310812 */ /* 0x000fe400078efcff */
[----:B------:R-:W-:Y:S02]  /*101b60*/  LOP3.LUT P0, RZ, R41, 0x10000000, RZ, 0xc0, !PT ;  /* 0x1000000029ff7812 */ /* 0x000fe4000780c0ff */
[----:B0-----:R-:W-:-:S05]  /*101b70*/  PRMT R2, R35, 0x7773, RZ ;  /* 0x0000777323027816 */ /* 0x001fca00000000ff */
[----:B------:R0:W-:Y:S01]  /*101b80*/  @P3 STG.E.U8 desc[UR4][R32.64], R2 ;  /* 0x0000000220003986 */ /* 0x0001e2000c101104 */
[----:B------:R-:W-:Y:S02]  /*101b90*/  LOP3.LUT R49, R49, 0xf7ffffff, RZ, 0xc0, !PT ;  /* 0xf7ffffff31317812 */ /* 0x000fe400078ec0ff */
[----:B0-----:R-:W-:Y:S01]  /*101ba0*/  PRMT R2, R40, 0x7770, RZ ;  /* 0x0000777028027816 */ /* 0x001fe200000000ff */
[----:B------:R-:W4:Y:S04]  /*101bb0*/  LDL.LU.64 R32, [R1+0x3a90] ;  /* 0x003a900001207983 */ /* 0x000f280000300a00 */
[----:B------:R0:W-:Y:S04]  /*101bc0*/  @P4 STG.E.U8 desc[UR4][R38.64], R2 ;  /* 0x0000000226004986 */ /* 0x0001e8000c101104 */
[----:B------:R-:W4:Y:S01]  /*101bd0*/  LDL.LU.64 R28, [R1+0x3a98] ;  /* 0x003a9800011c7983 */ /* 0x000f220000300a00 */
[----:B------:R-:W-:-:S03]  /*101be0*/  @P0 LOP3.LUT R49, R49, 0x8000000, RZ, 0xfc, !PT ;  /* 0x0800000031310812 */ /* 0x000fc600078efcff */
[----:B------:R-:W4:Y:S01]  /*101bf0*/  LDL.LU.64 R34, [R1+0x3aa0] ;  /* 0x003aa00001227983 */ /* 0x000f220000300a00 */
[----:B0-----:R-:W-:-:S05]  /*101c00*/  PRMT R2, R40, 0x7771, RZ ;  /* 0x0000777128027816 */ /* 0x001fca00000000ff */
[----:B------:R0:W-:Y:S01]  /*101c10*/  @P5 STG.E.U8 desc[UR4][R36.64], R2 ;  /* 0x0000000224005986 */ /* 0x0001e2000c101104 */
[----:B------:R-:W-:-:S03]  /*101c20*/  LOP3.LUT P0, RZ, R41, 0x8000000, RZ, 0xc0, !PT ;  /* 0x0800000029ff7812 */ /* 0x000fc6000780c0ff */
[----:B0-----:R-:W4:Y:S01]  /*101c30*/  LDL.LU R36, [R1+0x284] ;  /* 0x0002840001247983 */ /* 0x001f220000300800 */
[----:B------:R-:W-:Y:S02]  /*101c40*/  LOP3.LUT R49, R49, 0xefffffff, RZ, 0xc0, !PT ;  /* 0xefffffff31317812 */ /* 0x000fe400078ec0ff */
[----:B------:R-:W-:Y:S01]  /*101c50*/  LOP3.LUT P6, RZ, R41, 0x10000, RZ, 0xc0, !PT ;  /* 0x0001000029ff7812 */ /* 0x000fe200078cc0ff */
[----:B------:R-:W4:Y:S06]  /*101c60*/  LDL.LU.64 R38, [R1+0x3aa8] ;  /* 0x003aa80001267983 */ /* 0x000f2c0000300a00 */
[----:B------:R-:W-:-:S02]  /*101c70*/  @P0 LOP3.LUT R49, R49, 0x10000000, RZ, 0xfc, !PT ;  /* 0x1000000031310812 */ /* 0x000fc400078efcff */
[----:B------:R-:W-:Y:S01]  /*101c80*/  LOP3.LUT P0, RZ, R41, 0x4000000, RZ, 0xc0, !PT ;  /* 0x0400000029ff7812 */ /* 0x000fe2000780c0ff */
[----:B------:R-:W4:Y:S01]  /*101c90*/  LDL.LU R60, [R1+0x274] ;  /* 0x00027400013c7983 */ /* 0x000f220000300800 */
[----:B------:R-:W-:Y:S02]  /*101ca0*/  LOP3.LUT R49, R49, 0xdfffffff, RZ, 0xc0, !PT ;  /* 0xdfffffff31317812 */ /* 0x000fe400078ec0ff */
[----:B------:R-:W-:Y:S01]  /*101cb0*/  PRMT R2, R40, 0x7772, RZ ;  /* 0x0000777228027816 */ /* 0x000fe200000000ff */
[----:B------:R-:W4:Y:S08]  /*101cc0*/  LDL.LU R37, [R1+0x350] ;  /* 0x0003500001257983 */ /* 0x000f300000300800 */
        /* <DEDUP_REMOVED lines=15> */
[C---:B------:R-:W-:Y:S02]  /*101dc0*/  LOP3.LUT P1, RZ, R41.reuse, 0x40000000, RZ, 0xc0, !PT ;  /* 0x4000000029ff7812 */ /* 0x040fe4000782c0ff */
[C---:B------:R-:W-:Y:S02]  /*101dd0*/  LOP3.LUT P2, RZ, R41.reuse, 0x80000000, RZ, 0xc0, !PT ;  /* 0x8000000029ff7812 */ /* 0x040fe4000784c0ff */
[----:B------:R-:W-:Y:S02]  /*101de0*/  @P0 LOP3.LUT R48, R48, 0x2, RZ, 0xfc, !PT ;  /* 0x0000000230300812 */ /* 0x000fe400078efcff */
[C---:B------:R-:W-:Y:S01]  /*101df0*/  LOP3.LUT P0, RZ, R41.reuse, 0x200000, RZ, 0xc0, !PT ;  /* 0x0020000029ff7812 */ /* 0x040fe2000780c0ff */
[----:B--2---:R0:W-:Y:S04]  /*101e00*/  @P6 STG.E.U8 desc[UR4][R42.64], R2 ;  /* 0x000000022a006986 */ /* 0x0041e8000c101104 */
[----:B0-----:R-:W2:Y:S01]  /*101e10*/  LDL.LU.64 R42, [R1+0x3ab0] ;  /* 0x003ab000012a7983 */ /* 0x001ea20000300a00 */
[----:B------:R-:W-:-:S02]  /*101e20*/  LOP3.LUT P6, RZ, R41, 0x100000, RZ, 0xc0, !PT ;  /* 0x0010000029ff7812 */ /* 0x000fc400078cc0ff */
[----:B------:R-:W-:Y:S02]  /*101e30*/  PRMT R2, R40, 0x7773, RZ ;  /* 0x0000777328027816 */ /* 0x000fe400000000ff */
[----:B------:R-:W2:Y:S04]  /*101e40*/  LDL.LU.64 R40, [R1+0x3ab8] ;  /* 0x003ab80001287983 */ /* 0x000ea80000300a00 */
[----:B------:R-:W2:Y:S04]  /*101e50*/  LDL.LU.64 R46, [R1+0x3ac0] ;  /* 0x003ac000012e7983 */ /* 0x000ea80000300a00 */
[----:B------:R-:W2:Y:S04]  /*101e60*/  LDL.LU.64 R44, [R1+0x3ac8] ;  /* 0x003ac800012c7983 */ /* 0x000ea80000300a00 */
[----:B---3--:R4:W-:Y:S02]  /*101e70*/  @P3 STG.E.U8 desc[UR4][R30.64], R2 ;  /* 0x000000021e003986 */ /* 0x0089e4000c101104 */
[----:B----4-:R-:W-:-:S05]  /*101e80*/  PRMT R2, R36, 0x7770, RZ ;  /* 0x0000777024027816 */ /* 0x010fca00000000ff */
[----:B------:R0:W-:Y:S04]  /*101e90*/  @P4 STG.E.U8 desc[UR4][R32.64], R2 ;  /* 0x0000000220004986 */ /* 0x0001e8000c101104 */
[----:B0-----:R-:W3:Y:S04]  /*101ea0*/  LDL.LU R32, [R1+0x2e8] ;  /* 0x0002e80001207983 */ /* 0x001ee80000300800 */
[----:B------:R-:W4:Y:S04]  /*101eb0*/  LDL.LU.64 R6, [R1+0x3ad0] ;  /* 0x003ad00001067983 */ /* 0x000f280000300a00 */
[----:B------:R-:W4:Y:S04]  /*101ec0*/  LDL.LU.64 R4, [R1+0x3ad8] ;  /* 0x003ad80001047983 */ /* 0x000f280000300a00 */
        /* <DEDUP_REMOVED lines=16> */
[----:B--2---:R0:W-:Y:S01]  /*101fd0*/  @P0 STG.E.U8 desc[UR4][R42.64], R2 ;  /* 0x000000022a000986 */ /* 0x0041e2000c101104 */
[----:B------:R-:W-:-:S03]  /*101fe0*/  LOP3.LUT P0, RZ, R48, 0x1, RZ, 0xc0, !PT ;  /* 0x0000000130ff7812 */ /* 0x000fc6000780c0ff */
[----:B0-----:R-:W2:Y:S01]  /*101ff0*/  LDL.LU.64 R42, [R1+0x3b10] ;  /* 0x003b1000012a7983 */ /* 0x001ea20000300a00 */
[----:B------:R-:W-:-:S09]  /*102000*/  PRMT R2, R60, 0x7771, RZ ;  /* 0x000077713c027816 */ /* 0x000fd200000000ff */
[----:B------:R0:W-:Y:S04]  /*102010*/  @P0 STG.E.U8 desc[UR4][R40.64], R2 ;  /* 0x0000000228000986 */ /* 0x0001e8000c101104 */
        /* <DEDUP_REMOVED lines=11> */
[----:B------:R-:W-:Y:S02]  /*1020d0*/  LOP3.LUT P6, RZ, R37, 0x8, RZ, 0xc0, !PT ;  /* 0x0000000825ff7812 */ /* 0x000fe400078cc0ff */
[----:B---3--:R-:W-:-:S05]  /*1020e0*/  PRMT R2, R32, 0x7770, RZ ;  /* 0x0000777020027816 */ /* 0x008fca00000000ff */
        /* <DEDUP_REMOVED lines=52> */
[----:B------:R-:W2:Y:S01]  /*102430*/  LDL.LU.64 R44, [R1+0x3b68] ;  /* 0x003b6800012c7983 */ /* 0x000ea20000300a00 */
[----:B------:R-:W-:-:S03]  /*102440*/  LOP3.LUT R49, R49, 0xff7fffff, RZ, 0xc0, !PT ;  /* 0xff7fffff31317812 */ /* 0x000fc600078ec0ff */
[----:B------:R-:W2:Y:S01]  /*102450*/  LDL.LU R25, [R1+0x298] ;  /* 0x0002980001197983 */ /* 0x000ea20000300800 */
[----:B------:R-:W-:-:S03]  /*102460*/  LOP3.LUT P4, RZ, R37, 0x20, RZ, 0xc0, !PT ;  /* 0x0000002025ff7812 */ /* 0x000fc6000788c0ff */
[----:B------:R-:W2:Y:S04]  /*102470*/  LDL.LU.64 R6, [R1+0x3b70] ;  /* 0x003b700001067983 */ /* 0x000ea80000300a00 */
[----:B------:R-:W-:Y:S01]  /*102480*/  @P0 LOP3.LUT R49, R49, 0x800000, RZ, 0xfc, !PT ;  /* 0x0080000031310812 */ /* 0x000fe200078efcff */
[----:B------:R-:W2:Y:S01]  /*102490*/  LDL.LU.64 R4, [R1+0x3b78] ;  /* 0x003b780001047983 */ /* 0x000ea20000300a00 */
[----:B------:R-:W-:Y:S02]  /*1024a0*/  LOP3.LUT P0, RZ, R37, 0x400, RZ, 0xc0, !PT ;  /* 0x0000040025ff7812 */ /* 0x000fe4000780c0ff */
[----:B------:R-:W-:Y:S01]  /*1024b0*/  LOP3.LUT R49, R49, 0xfeffffff, RZ, 0xc0, !PT ;  /* 0xfeffffff31317812 */ /* 0x000fe200078ec0ff */
[----:B------:R-:W2:Y:S01]  /*1024c0*/  LDL.LU.64 R26, [R1+0x3b80] ;  /* 0x003b8000011a7983 */ /* 0x000ea20000300a00 */
[----:B------:R-:W-:-:S02]  /*1024d0*/  LOP3.LUT P5, RZ, R37, 0x40, RZ, 0xc0, !PT ;  /* 0x0000004025ff7812 */ /* 0x000fc400078ac0ff */
[----:B------:R-:W-:Y:S02]  /*1024e0*/  PRMT R2, R36, 0x7773, RZ ;  /* 0x0000777324027816 */ /* 0x000fe400000000ff */
[----:B------:R-:W-:Y:S01]  /*1024f0*/  LOP3.LUT P6, RZ, R37, 0x80, RZ, 0xc0, !PT ;  /* 0x0000008025ff7812 */ /* 0x000fe200078cc0ff */
[----:B------:R-:W2:Y:S04]  /*102500*/  LDL.LU R36, [R1+0x288] ;  /* 0x0002880001247983 */ /* 0x000ea80000300800 */
[----:B------:R-:W-:Y:S02]  /*102510*/  @P0 LOP3.LUT R49, R49, 0x1000000, RZ, 0xfc, !PT ;  /* 0x0100000031310812 */ /* 0x000fe400078efcff */
[----:B------:R-:W-:Y:S01]  /*102520*/  LOP3.LUT P0, RZ, R37, 0x200, RZ, 0xc0, !PT ;  /* 0x0000020025ff7812 */ /* 0x000fe2000780c0ff */
[----:B---3--:R4:W-:Y:S01]  /*102530*/  @P4 STG.E.U8 desc[UR4][R30.64], R2 ;  /* 0x000000021e004986 */ /* 0x0089e2000c101104 */
[----:B------:R-:W-:-:S02]  /*102540*/  LOP3.LUT R49, R49, 0xfdffffff, RZ, 0xc0, !PT ;  /* 0xfdffffff31317812 */ /* 0x000fc400078ec0ff */
[----:B----4-:R-:W-:Y:S01]  /*102550*/  PRMT R2, R39, 0x7770, RZ ;  /* 0x0000777027027816 */ /* 0x010fe200000000ff */
[----:B------:R-:W3:Y:S08]  /*102560*/  LDL.LU.64 R30, [R1+0x3b88] ;  /* 0x003b8800011e7983 */ /* 0x000ef00000300a00 */
[----:B------:R-:W-:Y:S02]  /*102570*/  @P0 LOP3.LUT R49, R49, 0x2000000, RZ, 0xfc, !PT ;  /* 0x0200000031310812 */ /* 0x000fe400078efcff */
[----:B------:R-:W-:Y:S01]  /*102580*/  LOP3.LUT P0, RZ, R37, 0x100, RZ, 0xc0, !PT ;  /* 0x0000010025ff7812 */ /* 0x000fe2000780c0ff */
[----:B------:R0:W-:Y:S02]  /*102590*/  @P5 STG.E.U8 desc[UR4][R28.64], R2 ;  /* 0x000000021c005986 */ /* 0x0001e4000c101104 */
[----:B0-----:R-:W-:-:S02]  /*1025a0*/  PRMT R2, R39, 0x7771, RZ ;  /* 0x0000777127027816 */ /* 0x001fc400000000ff */
        /* <DEDUP_REMOVED lines=10> */
[----:B------:R-:W4:Y:S01]  /*102650*/  LDL.LU.64 R38, [R1+0x3ba8] ;  /* 0x003ba80001267983 */ /* 0x000f220000300a00 */
[----:B0-----:R-:W-:-:S09]  /*102660*/  PRMT R2, R24, 0x7770, RZ ;  /* 0x0000777018027816 */ /* 0x001fd200000000ff */
[----:B--2---:R0:W-:Y:S04]  /*102670*/  @P0 STG.E.U8 desc[UR4][R40.64], R2 ;  /* 0x0000000228000986 */ /* 0x0041e8000c101104 */
[----:B0-----:R-:W2:Y:S04]  /*102680*/  LDL.LU.64 R40, [R1+0x3bb0] ;  /* 0x003bb00001287983 */ /* 0x001ea80000300a00 */
[----:B------:R-:W2:Y:S04]  /*102690*/  LDL.LU R42, [R1+0x278] ;  /* 0x00027800012a7983 */ /* 0x000ea80000300800 */
[----:B------:R-:W2:Y:S01]  /*1026a0*/  LDL.LU R43, [R1+0x354] ;  /* 0x00035400012b7983 */ /* 0x000ea20000300800 */
        /* <DEDUP_REMOVED lines=72> */
[----:B------:R-:W-:-:S05]  /*102b30*/  PRMT R2, R42, 0x7771, RZ ;  /* 0x000077712a027816 */ /* 0x000fca00000000ff */
[----:B--2---:R0:W-:Y:S04]  /*102b40*/  @P3 STG.E.U8 desc[UR4][R40.64], R2 ;  /* 0x0000000228003986 */ /* 0x0041e8000c101104 */
[----:B0-----:R-:W2:Y:S04]  /*102b50*/  LDL.LU.64 R40, [R1+0x3be8] ;  /* 0x003be80001287983 */ /* 0x001ea80000300a00 */
[----:B------:R-:W2:Y:S04]  /*102b60*/  LDL.LU R28, [R1+0x2dc] ;  /* 0x0002dc00011c7983 */ /* 0x000ea80000300800 */
[----:B------:R-:W2:Y:S04]  /*102b70*/  LDL.LU.64 R60, [R1+0x3bf0] ;  /* 0x003bf000013c7983 */ /* 0x000ea80000300a00 */
[----:B------:R-:W2:Y:S04]  /*102b80*/  LDL.LU.64 R44, [R1+0x3bf8] ;  /* 0x003bf800012c7983 */ /* 0x000ea80000300a00 */
[----:B------:R-:W2:Y:S04]  /*102b90*/  LDL.LU.64 R6, [R1+0x3c00] ;  /* 0x003c000001067983 */ /* 0x000ea80000300a00 */
[----:B------:R-:W2:Y:S01]  /*102ba0*/  LDL.LU.64 R4, [R1+0x3c08] ;  /* 0x003c080001047983 */ /* 0x000ea20000300a00 */
[----:B------:R-:W-:-:S03]  /*102bb0*/  PRMT R2, R42, 0x7772, RZ ;  /* 0x000077722a027816 */ /* 0x000fc600000000ff */
[----:B------:R-:W2:Y:S04]  /*102bc0*/  LDL.LU R29, [R1+0x2cc] ;  /* 0x0002cc00011d7983 */ /* 0x000ea80000300800 */
[----:B------:R-:W2:Y:S04]  /*102bd0*/  LDL.LU.64 R26, [R1+0x3c10] ;  /* 0x003c1000011a7983 */ /* 0x000ea80000300a00 */
[----:B---3--:R0:W-:Y:S04]  /*102be0*/  @P4 STG.E.U8 desc[UR4][R30.64], R2 ;  /* 0x000000021e004986 */ /* 0x0081e8000c101104 */
[----:B------:R-:W3:Y:S01]  /*102bf0*/  LDL.LU.64 R24, [R1+0x3c18] ;  /* 0x003c180001187983 */ /* 0x000ee20000300a00 */
[----:B0-----:R-:W-:-:S03]  /*102c00*/  PRMT R2, R42, 0x7773, RZ ;  /* 0x000077732a027816 */ /* 0x001fc600000000ff */
[----:B------:R-:W3:Y:S04]  /*102c10*/  LDL.LU R42, [R1+0x2bc] ;  /* 0x0002bc00012a7983 */ /* 0x000ee80000300800 */
        /* <DEDUP_REMOVED lines=52> */
[----:B------:R-:W3:Y:S04]  /*102f60*/  LDL.LU.64 R36, [R1+0x3c50] ;  /* 0x003c500001247983 */ /* 0x000ee80000300a00 */
[----:B------:R-:W4:Y:S04]  /*102f70*/  LDL.LU.64 R30, [R1+0x3c58] ;  /* 0x003c5800011e7983 */ /* 0x000f280000300a00 */
[----:B------:R-:W4:Y:S04]  /*102f80*/  LDL.LU.64 R28, [R1+0x3c60] ;  /* 0x003c6000011c7983 */ /* 0x000f280000300a00 */
[----:B--2---:R0:W-:Y:S04]  /*102f90*/  @P6 STG.E.U8 desc[UR4][R40.64], R2 ;  /* 0x0000000228006986 */ /* 0x0041e8000c101104 */
[----:B0-----:R-:W2:Y:S04]  /*102fa0*/  LDL.LU R41, [R1+0x2ac] ;  /* 0x0002ac0001297983 */ /* 0x001ea80000300800 */
        /* <DEDUP_REMOVED lines=20> */
[----:B---3--:R0:W-:Y:S04]  /*1030f0*/  @P3 STG.E.U8 desc[UR4][R36.64], R2 ;  /* 0x0000000224003986 */ /* 0x0081e8000c101104 */
[----:B0-----:R-:W2:Y:S04]  /*103100*/  LDL.LU.64 R36, [R1+0x3c80] ;  /* 0x003c800001247983 */ /* 0x001ea80000300a00 */
[----:B------:R-:W3:Y:S04]  /*103110*/  LDL.LU.64 R24, [R1+0x3c88] ;  /* 0x003c880001187983 */ /* 0x000ee80000300a00 */
[----:B------:R-:W3:Y:S04]  /*103120*/  LDL.LU R60, [R1+0x28c] ;  /* 0x00028c00013c7983 */ /* 0x000ee80000300800 */
[----:B------:R-:W3:Y:S01]  /*103130*/  LDL.LU.64 R46, [R1+0x3c90] ;  /* 0x003c9000012e7983 */ /* 0x000ee20000300a00 */
[----:B------:R-:W-:-:S02]  /*103140*/  @P0 LOP3.LUT R49, R49, 0x40, RZ, 0xfc, !PT ;  /* 0x0000004031310812 */ /* 0x000fc400078efcff */
[----:B------:R-:W-:Y:S01]  /*103150*/  LOP3.LUT P0, RZ, R43, 0x20000, RZ, 0xc0, !PT ;  /* 0x000200002bff7812 */ /* 0x000fe2000780c0ff */
[----:B------:R-:W3:Y:S01]  /*103160*/  LDL.LU.64 R44, [R1+0x3c98] ;  /* 0x003c9800012c7983 */ /* 0x000ee20000300a00 */
[----:B------:R-:W-:-:S03]  /*103170*/  LOP3.LUT R49, R49, 0xffffff7f, RZ, 0xc0, !PT ;  /* 0xffffff7f31317812 */ /* 0x000fc600078ec0ff */
[----:B------:R-:W3:Y:S01]  /*103180*/  LDL.LU.64 R6, [R1+0x3ca0] ;  /* 0x003ca00001067983 */ /* 0x000ee20000300a00 */
[C---:B------:R-:W-:Y:S02]  /*103190*/  LOP3.LUT P4, RZ, R43.reuse, 0x800, RZ, 0xc0, !PT ;  /* 0x000008002bff7812 */ /* 0x040fe4000788c0ff */
[----:B------:R-:W-:Y:S01]  /*1031a0*/  LOP3.LUT P5, RZ, R43, 0x1000, RZ, 0xc0, !PT ;  /* 0x000010002bff7812 */ /* 0x000fe200078ac0ff */
[----:B------:R-:W3:Y:S04]  /*1031b0*/  LDL.LU.64 R4, [R1+0x3ca8] ;  /* 0x003ca80001047983 */ /* 0x000ee80000300a00 */
[----:B------:R-:W-:Y:S01]  /*1031c0*/  @P0 LOP3.LUT R49, R49, 0x80, RZ, 0xfc, !PT ;  /* 0x0000008031310812 */ /* 0x000fe200078efcff */
[----:B------:R-:W3:Y:S01]  /*1031d0*/  LDL.LU R42, [R1+0x27c] ;  /* 0x00027c00012a7983 */ /* 0x000ee20000300800 */
[----:B------:R-:W-:-:S02]  /*1031e0*/  LOP3.LUT P0, RZ, R43, 0x10000, RZ, 0xc0, !PT ;  /* 0x000100002bff7812 */ /* 0x000fc4000780c0ff */
[----:B------:R-:W-:Y:S01]  /*1031f0*/  LOP3.LUT R49, R49, 0xfffffeff, RZ, 0xc0, !PT ;  /* 0xfffffeff31317812 */ /* 0x000fe200078ec0ff */
[----:B------:R-:W3:Y:S01]  /*103200*/  LDL.LU.64 R26, [R1+0x3cb0] ;  /* 0x003cb000011a7983 */ /* 0x000ee20000300a00 */
        /* <DEDUP_REMOVED lines=10> */
[----:B------:R0:W-:Y:S02]  /*1032b0*/  @P5 STG.E.U8 desc[UR4][R28.64], R2 ;  /* 0x000000021c005986 */ /* 0x0001e4000c101104 */
[----:B0-----:R-:W-:Y:S02]  /*1032c0*/  PRMT R2, R41, 0x7773, RZ ;  /* 0x0000777329027816 */ /* 0x001fe400000000ff */
[----:B------:R-:W4:Y:S04]  /*1032d0*/  LDL.LU.64 R28, [R1+0x3cc0] ;  /* 0x003cc000011c7983 */ /* 0x000f280000300a00 */
[----:B------:R0:W-:Y:S04]  /*1032e0*/  @P6 STG.E.U8 desc[UR4][R34.64], R2 ;  /* 0x0000000222006986 */ /* 0x0001e8000c101104 */
[----:B------:R-:W4:Y:S01]  /*1032f0*/  LDL.LU R41, [R1+0x260] ;  /* 0x0002600001297983 */ /* 0x000f220000300800 */
        /* <DEDUP_REMOVED lines=15> */
[----:B------:R-:W-:-:S03]  /*1033f0*/  LOP3.LUT P0, RZ, R49, 0x40, RZ, 0xc0, !PT ;  /* 0x0000004031ff7812 */ /* 0x000fc6000780c0ff */
[----:B0-----:R-:W3:Y:S01]  /*103400*/  LDL.LU.64 R24, [R1+0x5680] ;  /* 0x0056800001187983 */ /* 0x001ee20000300a00 */
[----:B------:R-:W-:-:S03]  /*103410*/  PRMT R2, R60, 0x7770, RZ ;  /* 0x000077703c027816 */ /* 0x000fc600000000ff */
[----:B------:R-:W3:Y:S06]  /*103420*/  LDL.LU R40, [R1+0x358] ;  /* 0x0003580001287983 */ /* 0x000eec0000300800 */
        /* <DEDUP_REMOVED lines=31> */
[----:B0-----:R-:W-:Y:S02]  /*103620*/  PRMT R2, R41, 0x7772, RZ ;  /* 0x0000777229027816 */ /* 0x001fe400000000ff */
[----:B------:R-:W-:-:S03]  /*103630*/  LOP3.LUT P5, RZ, R43, 0x80000000, RZ, 0xc0, !PT ;  /* 0x800000002bff7812 */ /* 0x000fc600078ac0ff */
        /* <DEDUP_REMOVED lines=9> */
[----:B---3--:R-:W-:-:S02]  /*1036d0*/  LOP3.LUT P0, RZ, R40, 0x200, RZ, 0xc0, !PT ;  /* 0x0000020028ff7812 */ /* 0x008fc4000780c0ff */
        /* <DEDUP_REMOVED lines=21> */
[C---:B------:R-:W-:Y:S02]  /*103830*/  LOP3.LUT P0, RZ, R40.reuse, 0x4, RZ, 0xc0, !PT ;  /* 0x0000000428ff7812 */ /* 0x040fe4000780c0ff */
[----:B------:R-:W-:Y:S02]  /*103840*/  LOP3.LUT P6, RZ, R40, 0x1, RZ, 0xc0, !PT ;  /* 0x0000000128ff7812 */ /* 0x000fe400078cc0ff */
[----:B------:R-:W-:-:S09]  /*103850*/  LOP3.LUT R49, R49, 0xfffffffd, RZ, 0xc0, !PT ;  /* 0xfffffffd31317812 */ /* 0x000fd200078ec0ff */
[----:B------:R-:W-:Y:S02]  /*103860*/  @P0 LOP3.LUT R49, R49, 0x2, RZ, 0xfc, !PT ;  /* 0x0000000231310812 */ /* 0x000fe400078efcff */
[----:B------:R-:W-:Y:S01]  /*103870*/  LOP3.LUT P0, RZ, R40, 0x2, RZ, 0xc0, !PT ;  /* 0x0000000228ff7812 */ /* 0x000fe2000780c0ff */
[----:B--2---:R0:W-:Y:S04]  /*103880*/  @P3 STG.E.U8 desc[UR4][R36.64], R2 ;  /* 0x0000000224003986 */ /* 0x0041e8000c101104 */
        /* <DEDUP_REMOVED lines=10> */
[----:B------:R-:W4:Y:S01]  /*103930*/  LDL.LU R41, [R1+0x220] ;  /* 0x0002200001297983 */ /* 0x000f220000300800 */
[----:B0-----:R-:W-:-:S03]  /*103940*/  PRMT R2, R43, 0x7772, RZ ;  /* 0x000077722b027816 */ /* 0x001fc600000000ff */
[----:B------:R-:W4:Y:S04]  /*103950*/  LDL.LU.64 R26, [R1+0x3d48] ;  /* 0x003d4800011a7983 */ /* 0x000f280000300a00 */
[----:B------:R0:W-:Y:S04]  /*103960*/  @P6 STG.E.U8 desc[UR4][R34.64], R2 ;  /* 0x0000000222006986 */ /* 0x0001e8000c101104 */
[----:B------:R-:W4:Y:S04]  /*103970*/  LDL.LU.64 R30, [R1+0x3d50] ;  /* 0x003d5000011e7983 */ /* 0x000f280000300a00 */
        /* <DEDUP_REMOVED lines=12> */
[----:B------:R-:W-:-:S05]  /*103a40*/  PRMT R2, R46, 0x7771, RZ ;  /* 0x000077712e027816 */ /* 0x000fca00000000ff */
[----:B--2---:R0:W-:Y:S01]  /*103a50*/  @P0 STG.E.U8 desc[UR4][R36.64], R2 ;  /* 0x0000000224000986 */ /* 0x0041e2000c101104 */
[----:B------:R-:W-:Y:S02]  /*103a60*/  LOP3.LUT P0, RZ, R50, 0x80000000, RZ, 0xc0, !PT ;  /* 0x8000000032ff7812 */ /* 0x000fe4000780c0ff */
        /* <DEDUP_REMOVED lines=17> */
[----:B------:R0:W-:Y:S04]  /*103b80*/  @P0 STG.E.U8 desc[UR4][R26.64], R2 ;  /* 0x000000021a000986 */ /* 0x0001e8000c101104 */
[----:B0-----:R-:W3:Y:S01]  /*103b90*/  LDL.LU.64 R26, [R1+0x3d80] ;  /* 0x003d8000011a7983 */ /* 0x001ee20000300a00 */
[C---:B------:R-:W-:Y:S02]  /*103ba0*/  LOP3.LUT P1, RZ, R40.reuse, 0x400, RZ, 0xc0, !PT ;  /* 0x0000040028ff7812 */ /* 0x040fe4000782c0ff */
[C---:B------:R-:W-:Y:S02]  /*103bb0*/  LOP3.LUT P2, RZ, R40.reuse, 0x800, RZ, 0xc0, !PT ;  /* 0x0000080028ff7812 */ /* 0x040fe4000784c0ff */
[----:B------:R-:W-:Y:S02]  /*103bc0*/  PRMT R2, R41, 0x7770, RZ ;  /* 0x0000777029027816 */ /* 0x000fe400000000ff */
[----:B------:R-:W-:-:S02]  /*103bd0*/  LOP3.LUT P3, RZ, R40, 0x1000, RZ, 0xc0, !PT ;  /* 0x0000100028ff7812 */ /* 0x000fc4000786c0ff */
[----:B------:R-:W-:-:S05]  /*103be0*/  LOP3.LUT P4, RZ, R40, 0x2000, RZ, 0xc0, !PT ;  /* 0x0000200028ff7812 */ /* 0x000fca000788c0ff */
[----:B------:R0:W-:Y:S02]  /*103bf0*/  @P1 STG.E.U8 desc[UR4][R30.64], R2 ;  /* 0x000000021e001986 */ /* 0x0001e4000c101104 */
[C---:B0-----:R-:W-:Y:S02]  /*103c00*/  PRMT R2, R41.reuse, 0x7771, RZ ;  /* 0x0000777129027816 */ /* 0x041fe400000000ff */
[----:B------:R-:W4:Y:S04]  /*103c10*/  LDL.LU.64 R30, [R1+0x3d88] ;  /* 0x003d8800011e7983 */ /* 0x000f280000300a00 */
[----:B------:R0:W-:Y:S02]  /*103c20*/  @P2 STG.E.U8 desc[UR4][R28.64], R2 ;  /* 0x000000021c002986 */ /* 0x0001e4000c101104 */
[----:B0-----:R-:W-:-:S02]  /*103c30*/  PRMT R2, R41, 0x7772, RZ ;  /* 0x0000777229027816 */ /* 0x001fc400000000ff */
[----:B------:R-:W4:Y:S04]  /*103c40*/  LDL.LU.64 R28, [R1+0x3d90] ;  /* 0x003d9000011c7983 */ /* 0x000f280000300a00 */
[----:B------:R0:W-:Y:S02]  /*103c50*/  @P3 STG.E.U8 desc[UR4][R34.64], R2 ;  /* 0x0000000222003986 */ /* 0x0001e4000c101104 */
[----:B0-----:R-:W-:Y:S02]  /*103c60*/  PRMT R2, R41, 0x7773, RZ ;  /* 0x0000777329027816 */ /* 0x001fe400000000ff */
[----:B------:R-:W4:Y:S04]  /*103c70*/  LDL.LU.64 R34, [R1+0x3d98] ;  /* 0x003d980001227983 */ /* 0x000f280000300a00 */
[----:B------:R0:W-:Y:S04]  /*103c80*/  @P4 STG.E.U8 desc[UR4][R32.64], R2 ;  /* 0x0000000220004986 */ /* 0x0001e8000c101104 */
[----:B0-----:R-:W4:Y:S04]  /*103c90*/  LDL.LU.64 R32, [R1+0x3da0] ;  /* 0x003da00001207983 */ /* 0x001f280000300a00 */
[----:B------:R-:W4:Y:S01]  /*103ca0*/  LDL.LU R41, [R1+0x200] ;  /* 0x0002000001297983 */ /* 0x000f220000300800 */
[----:B------:R-:W-:-:S02]  /*103cb0*/  LOP3.LUT P5, RZ, R40, 0x4000, RZ, 0xc0, !PT ;  /* 0x0000400028ff7812 */ /* 0x000fc400078ac0ff */
[C---:B------:R-:W-:Y:S02]  /*103cc0*/  LOP3.LUT P6, RZ, R40.reuse, 0x8000, RZ, 0xc0, !PT ;  /* 0x0000800028ff7812 */ /* 0x040fe400078cc0ff */
[----:B------:R-:W-:Y:S02]  /*103cd0*/  PRMT R2, R43, 0x7770, RZ ;  /* 0x000077702b027816 */ /* 0x000fe400000000ff */
[----:B------:R-:W-:-:S07]  /*103ce0*/  LOP3.LUT P3, RZ, R40, 0x10000, RZ, 0xc0, !PT ;  /* 0x0001000028ff7812 */ /* 0x000fce000786c0ff */
[----:B------:R0:W-:Y:S04]  /*103cf0*/  @P5 STG.E.U8 desc[UR4][R38.64], R2 ;  /* 0x0000000226005986 */ /* 0x0001e8000c101104 */
[----:B0-----:R-:W4:Y:S01]  /*103d00*/  LDL.LU.64 R38, [R1+0x3da8] ;  /* 0x003da80001267983 */ /* 0x001f220000300a00 */
[----:B------:R-:W-:-:S05]  /*103d10*/  PRMT R2, R43, 0x7771, RZ ;  /* 0x000077712b027816 */ /* 0x000fca00000000ff */
[----:B--2---:R0:W-:Y:S02]  /*103d20*/  @P6 STG.E.U8 desc[UR4][R36.64], R2 ;  /* 0x0000000224006986 */ /* 0x0041e4000c101104 */
[----:B0-----:R-:W-:Y:S02]  /*103d30*/  PRMT R2, R43, 0x7772, RZ ;  /* 0x000077722b027816 */ /* 0x001fe400000000ff */
[----:B------:R-:W2:Y:S04]  /*103d40*/  LDL.LU R37, [R1+0x35c] ;  /* 0x00035c0001257983 */ /* 0x000ea80000300800 */
[----:B------:R-:W2:Y:S01]  /*103d50*/  LDL.LU R60, [R1+0x1f0] ;  /* 0x0001f000013c7983 */ /* 0x000ea20000300800 */
[----:B------:R-:W-:-:S03]  /*103d60*/  LOP3.LUT P0, RZ, R40, 0x10000000, RZ, 0xc0, !PT ;  /* 0x1000000028ff7812 */ /* 0x000fc6000780c0ff */
[----:B---3--:R0:W-:Y:S02]  /*103d70*/  @P3 STG.E.U8 desc[UR4][R26.64], R2 ;  /* 0x000000021a003986 */ /* 0x0081e4000c101104 */
[----:B0-----:R-:W-:Y:S02]  /*103d80*/  PRMT R2, R43, 0x7773, RZ ;  /* 0x000077732b027816 */ /* 0x001fe400000000ff */
[----:B------:R-:W3:Y:S01]  /*103d90*/  LDL.LU.64 R42, [R1+0x3db0] ;  /* 0x003db000012a7983 */ /* 0x000ee20000300a00 */
[----:B------:R-:W-:-:S03]  /*103da0*/  LOP3.LUT R50, R50, 0xfffbffff, RZ, 0xc0, !PT ;  /* 0xfffbffff32327812 */ /* 0x000fc600078ec0ff */
[----:B------:R-:W3:Y:S02]  /*103db0*/  LDL.LU.64 R48, [R1+0x3db8] ;  /* 0x003db80001307983 */ /* 0x000ee40000300a00 */
[----:B------:R-:W-:Y:S02]  /*103dc0*/  @P0 LOP3.LUT R50, R50, 0x40000, RZ, 0xfc, !PT ;  /* 0x0004000032320812 */ /* 0x000fe400078efcff */
        /* <DEDUP_REMOVED lines=9> */
[----:B------:R-:W3:Y:S10]  /*103e60*/  LDL.LU.64 R4, [R1+0x3dd8] ;  /* 0x003dd80001047983 */ /* 0x000ef40000300a00 */
        /* <DEDUP_REMOVED lines=13> */
[----:B------:R-:W-:-:S07]  /*103f40*/  LOP3.LUT P5, RZ, R40, 0x40000, RZ, 0xc0, !PT ;  /* 0x0004000028ff7812 */ /* 0x000fce00078ac0ff */
[----:B------:R-:W-:Y:S02]  /*103f50*/  @P0 LOP3.LUT R50, R50, 0x1000000, RZ, 0xfc, !PT ;  /* 0x0100000032320812 */ /* 0x000fe400078efcff */
[C---:B------:R-:W-:Y:S02]  /*103f60*/  LOP3.LUT P0, RZ, R40.reuse, 0x200000, RZ, 0xc0, !PT ;  /* 0x0020000028ff7812 */ /* 0x040fe4000780c0ff */
[----:B------:R-:W-:Y:S01]  /*103f70*/  LOP3.LUT P6, RZ, R40, 0x80000, RZ, 0xc0, !PT ;  /* 0x0008000028ff7812 */ /* 0x000fe200078cc0ff */
[----:B----4-:R0:W-:Y:S01]  /*103f80*/  @P4 STG.E.U8 desc[UR4][R30.64], R2 ;  /* 0x000000021e004986 */ /* 0x0101e2000c101104 */
[----:B------:R-:W-:Y:S02]  /*103f90*/  LOP3.LUT R50, R50, 0xfdffffff, RZ, 0xc0, !PT ;  /* 0xfdffffff32327812 */ /* 0x000fe400078ec0ff */
[----:B------:R-:W-:Y:S02]  /*103fa0*/  LOP3.LUT P1, RZ, R40, 0x20000000, RZ, 0xc0, !PT ;  /* 0x2000000028ff7812 */ /* 0x000fe4000782c0ff */
[----:B0-----:R-:W-:-:S05]  /*103fb0*/  PRMT R2, R41, 0x7770, RZ ;  /* 0x0000777029027816 */ /* 0x001fca00000000ff */
[----:B------:R-:W-:Y:S02]  /*103fc0*/  @P0 LOP3.LUT R50, R50, 0x2000000, RZ, 0xfc, !PT ;  /* 0x0200000032320812 */ /* 0x000fe400078efcff */
[C---:B------:R-:W-:Y:S01]  /*103fd0*/  LOP3.LUT P0, RZ, R40.reuse, 0x100000, RZ, 0xc0, !PT ;  /* 0x0010000028ff7812 */ /* 0x040fe2000780c0ff */
[----:B------:R0:W-:Y:S01]  /*103fe0*/  @P5 STG.E.U8 desc[UR4][R28.64], R2 ;  /* 0x000000021c005986 */ /* 0x0001e2000c101104 */
[C---:B------:R-:W-:Y:S02]  /*103ff0*/  LOP3.LUT P2, RZ, R40.reuse, 0x40000000, RZ, 0xc0, !PT ;  /* 0x4000000028ff7812 */ /* 0x040fe4000784c0ff */
[----:B------:R-:W-:Y:S02]  /*104000*/  LOP3.LUT P3, RZ, R40, 0x80000000, RZ, 0xc0, !PT ;  /* 0x8000000028ff7812 */ /* 0x000fe4000786c0ff */
[----:B------:R-:W4:Y:S04]  /*104010*/  LDL.LU R40, [R1+0x254] ;  /* 0x0002540001287983 */ /* 0x000f280000300800 */
        /* <DEDUP_REMOVED lines=14> */
[----:B--2---:R-:W-:-:S03]  /*104100*/  PRMT R2, R60, 0x7770, RZ ;  /* 0x000077703c027816 */ /* 0x004fc600000000ff */
[----:B------:R-:W2:Y:S06]  /*104110*/  LDL.LU R41, [R1+0x244] ;  /* 0x0002440001297983 */ /* 0x000eac0000300800 */
[----:B---3--:R0:W-:Y:S04]  /*104120*/  @P0 STG.E.U8 desc[UR4][R42.64], R2 ;  /* 0x000000022a000986 */ /* 0x0081e8000c101104 */
[----:B0-----:R-:W3:Y:S01]  /*104130*/  LDL.LU.64 R42, [R1+0x3e10] ;  /* 0x003e1000012a7983 */ /* 0x001ee20000300a00 */
        /* <DEDUP_REMOVED lines=17> */
[----:B------:R-:W-:-:S09]  /*104250*/  LOP3.LUT P4, RZ, R37, 0x1, RZ, 0xc0, !PT ;  /* 0x0000000125ff7812 */ /* 0x000fd2000788c0ff */
        /* <DEDUP_REMOVED lines=13> */
[----:B--2---:R-:W-:-:S05]  /*104330*/  PRMT R2, R41, 0x7770, RZ ;  /* 0x0000777029027816 */ /* 0x004fca00000000ff */
[----:B---3--:R0:W-:Y:S04]  /*104340*/  @P6 STG.E.U8 desc[UR4][R42.64], R2 ;  /* 0x000000022a006986 */ /* 0x0081e8000c101104 */
        /* <DEDUP_REMOVED lines=29> */
[----:B------:R-:W-:Y:S01]  /*104520*/  LOP3.LUT P0, RZ, R37, 0x400, RZ, 0xc0, !PT ;  /* 0x0000040025ff7812 */ /* 0x000fe2000780c0ff */
[----:B------:R-:W2:Y:S01]  /*104530*/  LDL.LU.64 R44, [R1+0x3e60] ;  /* 0x003e6000012c7983 */ /* 0x000ea20000300a00 */
[----:B------:R-:W-:-:S03]  /*104540*/  LOP3.LUT R50, R50, 0xffff7fff, RZ, 0xc0, !PT ;  /* 0xffff7fff32327812 */ /* 0x000fc600078ec0ff */
[----:B------:R-:W2:Y:S04]  /*104550*/  LDL.LU R36, [R1+0x214] ;  /* 0x0002140001247983 */ /* 0x000ea80000300800 */
[----:B------:R-:W2:Y:S04]  /*104560*/  LDL.LU.64 R6, [R1+0x3e68] ;  /* 0x003e680001067983 */ /* 0x000ea80000300a00 */
[----:B------:R-:W-:Y:S01]  /*104570*/  @P0 LOP3.LUT R50, R50, 0x8000, RZ, 0xfc, !PT ;  /* 0x0000800032320812 */ /* 0x000fe200078efcff */
[----:B------:R-:W2:Y:S01]  /*104580*/  LDL.LU.64 R4, [R1+0x3e70] ;  /* 0x003e700001047983 */ /* 0x000ea20000300a00 */
[----:B------:R-:W-:-:S02]  /*104590*/  LOP3.LUT P0, RZ, R37, 0x200, RZ, 0xc0, !PT ;  /* 0x0000020025ff7812 */ /* 0x000fc4000780c0ff */
[----:B------:R-:W-:Y:S01]  /*1045a0*/  LOP3.LUT R50, R50, 0xfffeffff, RZ, 0xc0, !PT ;  /* 0xfffeffff32327812 */ /* 0x000fe200078ec0ff */
[----:B------:R-:W2:Y:S01]  /*1045b0*/  LDL.LU.64 R26, [R1+0x3e78] ;  /* 0x003e7800011a7983 */ /* 0x000ea20000300a00 */
[C---:B------:R-:W-:Y:S02]  /*1045c0*/  LOP3.LUT P4, RZ, R37.reuse, 0x10, RZ, 0xc0, !PT ;  /* 0x0000001025ff7812 */ /* 0x040fe4000788c0ff */
[----:B------:R-:W-:Y:S02]  /*1045d0*/  LOP3.LUT P5, RZ, R37, 0x20, RZ, 0xc0, !PT ;  /* 0x0000002025ff7812 */ /* 0x000fe400078ac0ff */
[----:B------:R-:W-:-:S05]  /*1045e0*/  PRMT R2, R41, 0x7772, RZ ;  /* 0x0000777229027816 */ /* 0x000fca00000000ff */
[----:B------:R-:W-:Y:S02]  /*1045f0*/  @P0 LOP3.LUT R50, R50, 0x10000, RZ, 0xfc, !PT ;  /* 0x0001000032320812 */ /* 0x000fe400078efcff */
[C---:B------:R-:W-:Y:S02]  /*104600*/  LOP3.LUT P0, RZ, R37.reuse, 0x100, RZ, 0xc0, !PT ;  /* 0x0000010025ff7812 */ /* 0x040fe4000780c0ff */
[----:B------:R-:W-:Y:S01]  /*104610*/  LOP3.LUT P6, RZ, R37, 0x40, RZ, 0xc0, !PT ;  /* 0x0000004025ff7812 */ /* 0x000fe200078cc0ff */
[----:B---3--:R0:W-:Y:S01]  /*104620*/  @P4 STG.E.U8 desc[UR4][R30.64], R2 ;  /* 0x000000021e004986 */ /* 0x0081e2000c101104 */
[----:B------:R-:W-:Y:S02]  /*104630*/  LOP3.LUT R50, R50, 0xfffdffff, RZ, 0xc0, !PT ;  /* 0xfffdffff32327812 */ /* 0x000fe400078ec0ff */
[----:B0-----:R-:W-:Y:S01]  /*104640*/  PRMT R2, R41, 0x7773, RZ ;  /* 0x0000777329027816 */ /* 0x001fe200000000ff */
[----:B------:R-:W3:Y:S06]  /*104650*/  LDL.LU.64 R30, [R1+0x3e80] ;  /* 0x003e8000011e7983 */ /* 0x000eec0000300a00 */
[----:B------:R-:W-:-:S02]  /*104660*/  @P0 LOP3.LUT R50, R50, 0x20000, RZ, 0xfc, !PT ;  /* 0x0002000032320812 */ /* 0x000fc400078efcff */
[----:B------:R-:W-:Y:S01]  /*104670*/  LOP3.LUT P0, RZ, R37, 0x80, RZ, 0xc0, !PT ;  /* 0x0000008025ff7812 */ /* 0x000fe2000780c0ff */
[----:B----4-:R0:W-:Y:S02]  /*104680*/  @P5 STG.E.U8 desc[UR4][R28.64], R2 ;  /* 0x000000021c005986 */ /* 0x0101e4000c101104 */
[C---:B0-----:R-:W-:Y:S02]  /*104690*/  PRMT R2, R40.reuse, 0x7770, RZ ;  /* 0x0000777028027816 */ /* 0x041fe400000000ff */
[----:B------:R-:W4:Y:S04]  /*1046a0*/  LDL.LU.64 R28, [R1+0x3e88] ;  /* 0x003e8800011c7983 */ /* 0x000f280000300a00 */
[----:B------:R0:W-:Y:S04]  /*1046b0*/  @P6 STG.E.U8 desc[UR4][R34.64], R2 ;  /* 0x0000000222006986 */ /* 0x0001e8000c101104 */
[----:B------:R-:W4:Y:S01]  /*1046c0*/  LDL.LU R41, [R1+0x204] ;  /* 0x0002040001297983 */ /* 0x000f220000300800 */
[----:B0-----:R-:W-:-:S03]  /*1046d0*/  PRMT R2, R40, 0x7771, RZ ;  /* 0x0000777128027816 */ /* 0x001fc600000000ff */
[----:B------:R-:W4:Y:S04]  /*1046e0*/  LDL.LU.64 R34, [R1+0x3e90] ;  /* 0x003e900001227983 */ /* 0x000f280000300a00 */
[----:B------:R0:W-:Y:S01]  /*1046f0*/  @P0 STG.E.U8 desc[UR4][R32.64], R2 ;  /* 0x0000000220000986 */ /* 0x0001e2000c101104 */
[----:B------:R-:W-:Y:S02]  /*104700*/  LOP3.LUT P0, RZ, R50, 0x20000, RZ, 0xc0, !PT ;  /* 0x0002000032ff7812 */ /* 0x000fe4000780c0ff */
[----:B0-----:R-:W-:Y:S01]  /*104710*/  PRMT R2, R40, 0x7772, RZ ;  /* 0x0000777228027816 */ /* 0x001fe200000000ff */
[----:B------:R-:W4:Y:S10]  /*104720*/  LDL.LU.64 R32, [R1+0x3e98] ;  /* 0x003e980001207983 */ /* 0x000f340000300a00 */
[----:B------:R0:W-:Y:S01]  /*104730*/  @P0 STG.E.U8 desc[UR4][R38.64], R2 ;  /* 0x0000000226000986 */ /* 0x0001e2000c101104 */
[----:B------:R-:W-:-:S02]  /*104740*/  LOP3.LUT P0, RZ, R50, 0x10000, RZ, 0xc0, !PT ;  /* 0x0001000032ff7812 */ /* 0x000fc4000780c0ff */
[----:B0-----:R-:W-:Y:S01]  /*104750*/  PRMT R2, R40, 0x7773, RZ ;  /* 0x0000777328027816 */ /* 0x001fe200000000ff */
[----:B------:R-:W4:Y:S10]  /*104760*/  LDL.LU.64 R38, [R1+0x3ea0] ;  /* 0x003ea00001267983 */ /* 0x000f340000300a00 */
[----:B--2---:R0:W-:Y:S04]  /*104770*/  @P0 STG.E.U8 desc[UR4][R42.64], R2 ;  /* 0x000000022a000986 */ /* 0x0041e8000c101104 */
[----:B0-----:R-:W2:Y:S01]  /*104780*/  LDL.LU.64 R42, [R1+0x3ea8] ;  /* 0x003ea800012a7983 */ /* 0x001ea20000300a00 */
[----:B------:R-:W-:-:S03]  /*104790*/  LOP3.LUT P0, RZ, R50, 0x8000, RZ, 0xc0, !PT ;  /* 0x0000800032ff7812 */ /* 0x000fc6000780c0ff */
[----:B------:R-:W2:Y:S01]  /*1047a0*/  LDL.LU R40, [R1+0x360] ;  /* 0x0003600001287983 */ /* 0x000ea20000300800 */
[----:B------:R-:W-:-:S09]  /*1047b0*/  PRMT R2, R60, 0x7770, RZ ;  /* 0x000077703c027816 */ /* 0x000fd200000000ff */
        /* <DEDUP_REMOVED lines=37> */
[----:B------:R-:W2:Y:S01]  /*104a10*/  LDL.LU R41, [R1+0x1f4] ;  /* 0x0001f40001297983 */ /* 0x000ea20000300800 */
[----:B------:R-:W-:-:S02]  /*104a20*/  LOP3.LUT P0, RZ, R40, 0x4, RZ, 0xc0, !PT ;  /* 0x0000000428ff7812 */ /* 0x000fc4000780c0ff */
[----:B------:R-:W-:Y:S01]  /*104a30*/  LOP3.LUT R50, R50, 0xfffffffb, RZ, 0xc0, !PT ;  /* 0xfffffffb32327812 */ /* 0x000fe200078ec0ff */
[----:B------:R-:W4:Y:S04]  /*104a40*/  LDL.LU.64 R32, [R1+0x3ec8] ;  /* 0x003ec80001207983 */ /* 0x000f280000300a00 */
[----:B------:R-:W4:Y:S04]  /*104a50*/  LDL.LU.64 R38, [R1+0x3ed0] ;  /* 0x003ed00001267983 */ /* 0x000f280000300a00 */
[----:B------:R-:W4:Y:S02]  /*104a60*/  LDL.LU R48, [R1+0x268] ;  /* 0x0002680001307983 */ /* 0x000f240000300800 */
        /* <DEDUP_REMOVED lines=38> */
[----:B------:R-:W-:-:S03]  /*104cd0*/  PRMT R2, R41, 0x7772, RZ ;  /* 0x0000777229027816 */ /* 0x000fc600000000ff */
[----:B------:R-:W3:Y:S04]  /*104ce0*/  LDL.LU.64 R4, [R1+0x3f08] ;  /* 0x003f080001047983 */ /* 0x000ee80000300a00 */
[----:B----4-:R0:W-:Y:S02]  /*104cf0*/  @P5 STG.E.U8 desc[UR4][R34.64], R2 ;  /* 0x0000000222005986 */ /* 0x0101e4000c101104 */
[----:B0-----:R-:W-:Y:S02]  /*104d00*/  PRMT R2, R41, 0x7773, RZ ;  /* 0x0000777329027816 */ /* 0x001fe400000000ff */
[----:B------:R-:W4:Y:S04]  /*104d10*/  LDL.LU R41, [R1+0x248] ;  /* 0x0002480001297983 */ /* 0x000f280000300800 */
        /* <DEDUP_REMOVED lines=80> */
[----:B---3--:R-:W-:-:S05]  /*105220*/  PRMT R2, R41, 0x7770, RZ ;  /* 0x0000777029027816 */ /* 0x008fca00000000ff */
[----:B------:R0:W-:Y:S04]  /*105230*/  @P4 STG.E.U8 desc[UR4][R32.64], R2 ;  /* 0x0000000220004986 */ /* 0x0001e8000c101104 */
[----:B0-----:R-:W3:Y:S04]  /*105240*/  LDL.LU R32, [R1+0x208] ;  /* 0x0002080001207983 */ /* 0x001ee80000300800 */
[----:B------:R-:W3:Y:S04]  /*105250*/  LDL.LU.64 R46, [R1+0x3f88] ;  /* 0x003f8800012e7983 */ /* 0x000ee80000300a00 */
[----:B------:R-:W3:Y:S04]  /*105260*/  LDL.LU.64 R60, [R1+0x3f90] ;  /* 0x003f9000013c7983 */ /* 0x000ee80000300a00 */
[----:B------:R-:W3:Y:S04]  /*105270*/  LDL.LU.64 R44, [R1+0x3f98] ;  /* 0x003f9800012c7983 */ /* 0x000ee80000300a00 */
[----:B------:R-:W3:Y:S04]  /*105280*/  LDL.LU.64 R6, [R1+0x3fa0] ;  /* 0x003fa00001067983 */ /* 0x000ee80000300a00 */
[----:B------:R-:W3:Y:S04]  /*105290*/  LDL.LU R33, [R1+0x1f8] ;  /* 0x0001f80001217983 */ /* 0x000ee80000300800 */
[----:B------:R-:W3:Y:S04]  /*1052a0*/  LDL.LU.64 R4, [R1+0x3fa8] ;  /* 0x003fa80001047983 */ /* 0x000ee80000300a00 */
[----:B------:R-:W3:Y:S01]  /*1052b0*/  LDL.LU.64 R26, [R1+0x3fb0] ;  /* 0x003fb000011a7983 */ /* 0x000ee20000300a00 */
[----:B------:R-:W-:-:S04]  /*1052c0*/  LOP3.LUT R51, R51, 0xbfffffff, RZ, 0xc0, !PT ;  /* 0xbfffffff33337812 */ /* 0x000fc800078ec0ff */
        /* <DEDUP_REMOVED lines=10> */
[----:B------:R-:W-:Y:S02]  /*105370*/  LOP3.LUT R50, R50, 0xfffffffd, RZ, 0xc0, !PT ;  /* 0xfffffffd32327812 */ /* 0x000fe400078ec0ff */
[----:B------:R-:W-:-:S05]  /*105380*/  PRMT R2, R41, 0x7771, RZ ;  /* 0x0000777129027816 */ /* 0x000fca00000000ff */
[----:B----4-:R0:W-:Y:S02]  /*105390*/  @P5 STG.E.U8 desc[UR4][R30.64], R2 ;  /* 0x000000021e005986 */ /* 0x0101e4000c101104 */
        /* <DEDUP_REMOVED lines=14> */
[----:B------:R-:W4:Y:S04]  /*105480*/  LDL.LU.64 R36, [R1+0x3fd0] ;  /* 0x003fd00001247983 */ /* 0x000f280000300a00 */
[----:B------:R-:W4:Y:S01]  /*105490*/  LDL.LU R41, [R1+0x26c] ;  /* 0x00026c0001297983 */ /* 0x000f220000300800 */
[----:B------:R-:W-:-:S05]  /*1054a0*/  LOP3.LUT P1, RZ, R40, 0x400000, RZ, 0xc0, !PT ;  /* 0x0040000028ff7812 */ /* 0x000fca000782c0ff */
[----:B--2---:R0:W-:Y:S01]  /*1054b0*/  @P0 STG.E.U8 desc[UR4][R42.64], R2 ;  /* 0x000000022a000986 */ /* 0x0041e2000c101104 */
[C---:B------:R-:W-:Y:S02]  /*1054c0*/  LOP3.LUT P0, RZ, R51.reuse, 0x80000000, RZ, 0xc0, !PT ;  /* 0x8000000033ff7812 */ /* 0x040fe4000780c0ff */
[----:B0-----:R-:W-:Y:S01]  /*1054d0*/  PRMT R2, R28, 0x7772, RZ ;  /* 0x000077721c027816 */ /* 0x001fe200000000ff */
[----:B------:R-:W2:Y:S10]  /*1054e0*/  LDL.LU.64 R42, [R1+0x3fd8] ;  /* 0x003fd800012a7983 */ /* 0x000eb40000300a00 */
[----:B------:R0:W-:Y:S01]  /*1054f0*/  @P0 STG.E.U8 desc[UR4][R48.64], R2 ;  /* 0x0000000230000986 */ /* 0x0001e2000c101104 */
[----:B------:R-:W-:-:S03]  /*105500*/  LOP3.LUT P0, RZ, R51, 0x40000000, RZ, 0xc0, !PT ;  /* 0x4000000033ff7812 */ /* 0x000fc6000780c0ff */
[----:B------:R-:W2:Y:S01]  /*105510*/  LDL.LU R29, [R1+0x364] ;  /* 0x00036400011d7983 */ /* 0x000ea20000300800 */
[----:B0-----:R-:W-:-:S09]  /*105520*/  PRMT R2, R28, 0x7773, RZ ;  /* 0x000077731c027816 */ /* 0x001fd200000000ff */
        /* <DEDUP_REMOVED lines=14> */
[----:B------:R0:W-:Y:S04]  /*105610*/  @P1 STG.E.U8 desc[UR4][R26.64], R2 ;  /* 0x000000021a001986 */ /* 0x0001e8000c101104 */
[----:B0-----:R-:W3:Y:S01]  /*105620*/  LDL.LU.64 R26, [R1+0x3fe0] ;  /* 0x003fe000011a7983 */ /* 0x001ee20000300a00 */
[C---:B------:R-:W-:Y:S02]  /*105630*/  LOP3.LUT P2, RZ, R40.reuse, 0x800000, RZ, 0xc0, !PT ;  /* 0x0080000028ff7812 */ /* 0x040fe4000784c0ff */
[C---:B------:R-:W-:Y:S02]  /*105640*/  LOP3.LUT P3, RZ, R40.reuse, 0x1000000, RZ, 0xc0, !PT ;  /* 0x0100000028ff7812 */ /* 0x040fe4000786c0ff */
[----:B------:R-:W-:Y:S02]  /*105650*/  PRMT R2, R33, 0x7771, RZ ;  /* 0x0000777121027816 */ /* 0x000fe400000000ff */
[----:B------:R-:W-:-:S02]  /*105660*/  LOP3.LUT P4, RZ, R40, 0x2000000, RZ, 0xc0, !PT ;  /* 0x0200000028ff7812 */ /* 0x000fc4000788c0ff */
[----:B------:R-:W-:-:S05]  /*105670*/  LOP3.LUT P5, RZ, R40, 0x4000000, RZ, 0xc0, !PT ;  /* 0x0400000028ff7812 */ /* 0x000fca00078ac0ff */
[----:B----4-:R0:W-:Y:S01]  /*105680*/  @P2 STG.E.U8 desc[UR4][R30.64], R2 ;  /* 0x000000021e002986 */ /* 0x0101e2000c101104 */
[----:B------:R-:W-:Y:S02]  /*105690*/  LOP3.LUT P6, RZ, R40, 0x8000000, RZ, 0xc0, !PT ;  /* 0x0800000028ff7812 */ /* 0x000fe400078cc0ff */
[C---:B0-----:R-:W-:Y:S01]  /*1056a0*/  PRMT R2, R33.reuse, 0x7772, RZ ;  /* 0x0000777221027816 */ /* 0x041fe200000000ff */
[----:B------:R-:W4:Y:S04]  /*1056b0*/  LDL.LU.64 R30, [R1+0x3fe8] ;  /* 0x003fe800011e7983 */ /* 0x000f280000300a00 */
[----:B------:R0:W-:Y:S02]  /*1056c0*/  @P3 STG.E.U8 desc[UR4][R34.64], R2 ;  /* 0x0000000222003986 */ /* 0x0001e4000c101104 */
[----:B0-----:R-:W-:-:S02]  /*1056d0*/  PRMT R2, R33, 0x7773, RZ ;  /* 0x0000777321027816 */ /* 0x001fc400000000ff */
[----:B------:R-:W4:Y:S04]  /*1056e0*/  LDL.LU.64 R34, [R1+0x3ff0] ;  /* 0x003ff00001227983 */ /* 0x000f280000300a00 */
[----:B------:R0:W-:Y:S04]  /*1056f0*/  @P4 STG.E.U8 desc[UR4][R38.64], R2 ;  /* 0x0000000226004986 */ /* 0x0001e8000c101104 */
[----:B------:R-:W4:Y:S01]  /*105700*/  LDL.LU.64 R32, [R1+0x3ff8] ;  /* 0x003ff80001207983 */ /* 0x000f220000300a00 */
[----:B0-----:R-:W-:-:S03]  /*105710*/  PRMT R2, R41, 0x7770, RZ ;  /* 0x0000777029027816 */ /* 0x001fc600000000ff */
[----:B------:R-:W4:Y:S04]  /*105720*/  LDL.LU.64 R38, [R1+0x4000] ;  /* 0x0040000001267983 */ /* 0x000f280000300a00 */
[----:B------:R0:W-:Y:S02]  /*105730*/  @P5 STG.E.U8 desc[UR4][R36.64], R2 ;  /* 0x0000000224005986 */ /* 0x0001e4000c101104 */
[----:B0-----:R-:W-:Y:S02]  /*105740*/  PRMT R2, R41, 0x7771, RZ ;  /* 0x0000777129027816 */ /* 0x001fe400000000ff */
[C---:B------:R-:W-:Y:S02]  /*105750*/  LOP3.LUT P3, RZ, R40.reuse, 0x10000000, RZ, 0xc0, !PT ;  /* 0x1000000028ff7812 */ /* 0x040fe4000786c0ff */
[----:B------:R-:W-:-:S02]  /*105760*/  LOP3.LUT P4, RZ, R40, 0x20000000, RZ, 0xc0, !PT ;  /* 0x2000000028ff7812 */ /* 0x000fc4000788c0ff */
[----:B------:R-:W-:Y:S01]  /*105770*/  LOP3.LUT P5, RZ, R40, 0x40000000, RZ, 0xc0, !PT ;  /* 0x4000000028ff7812 */ /* 0x000fe200078ac0ff */
[----:B--2---:R0:W-:Y:S04]  /*105780*/  @P6 STG.E.U8 desc[UR4][R42.64], R2 ;  /* 0x000000022a006986 */ /* 0x0041e8000c101104 */
[----:B0-----:R-:W2:Y:S04]  /*105790*/  LDL.LU R42, [R1+0x25c] ;  /* 0x00025c00012a7983 */ /* 0x001ea80000300800 */
[----:B------:R-:W2:Y:S01]  /*1057a0*/  LDL.LU.64 R36, [R1+0x4008] ;  /* 0x0040080001247983 */ /* 0x000ea20000300a00 */
[----:B------:R-:W-:-:S03]  /*1057b0*/  PRMT R2, R41, 0x7772, RZ ;  /* 0x0000777229027816 */ /* 0x000fc600000000ff */
[----:B------:R-:W2:Y:S01]  /*1057c0*/  LDL.LU R60, [R1+0x24c] ;  /* 0x00024c00013c7983 */ /* 0x000ea20000300800 */
[----:B------:R-:W-:-:S03]  /*1057d0*/  LOP3.LUT P6, RZ, R40, 0x80000000, RZ, 0xc0, !PT ;  /* 0x8000000028ff7812 */ /* 0x000fc600078cc0ff */
[----:B---3--:R0:W-:Y:S02]  /*1057e0*/  @P3 STG.E.U8 desc[UR4][R26.64], R2 ;  /* 0x000000021a003986 */ /* 0x0081e4000c101104 */
[----:B0-----:R-:W-:Y:S02]  /*1057f0*/  PRMT R2, R41, 0x7773, RZ ;  /* 0x0000777329027816 */ /* 0x001fe400000000ff */
[----:B------:R-:W3:Y:S01]  /*105800*/  LDL.LU.64 R40, [R1+0x4010] ;  /* 0x0040100001287983 */ /* 0x000ee20000300a00 */
[----:B------:R-:W-:Y:S02]  /*105810*/  LOP3.LUT P0, RZ, R29, 0x100, RZ, 0xc0, !PT ;  /* 0x000001001dff7812 */ /* 0x000fe4000780c0ff */
[----:B------:R-:W-:Y:S01]  /*105820*/  LOP3.LUT R51, R51, 0xfffbffff, RZ, 0xc0, !PT ;  /* 0xfffbffff33337812 */ /* 0x000fe200078ec0ff */
[----:B------:R-:W3:Y:S04]  /*105830*/  LDL.LU.64 R48, [R1+0x4018] ;  /* 0x0040180001307983 */ /* 0x000ee80000300a00 */
[----:B------:R-:W3:Y:S04]  /*105840*/  LDL.LU.64 R46, [R1+0x4020] ;  /* 0x00402000012e7983 */ /* 0x000ee80000300a00 */
[----:B------:R-:W3:Y:S02]  /*105850*/  LDL.LU.64 R44, [R1+0x4028] ;  /* 0x00402800012c7983 */ /* 0x000ee40000300a00 */
[----:B------:R-:W-:-:S02]  /*105860*/  @P0 LOP3.LUT R51, R51, 0x40000, RZ, 0xfc, !PT ;  /* 0x0004000033330812 */ /* 0x000fc400078efcff */
[----:B------:R-:W-:Y:S01]  /*105870*/  LOP3.LUT P0, RZ, R29, 0x80, RZ, 0xc0, !PT ;  /* 0x000000801dff7812 */ /* 0x000fe2000780c0ff */
[----:B------:R-:W3:Y:S01]  /*105880*/  LDL.LU R28, [R1+0x23c] ;  /* 0x00023c00011c7983 */ /* 0x000ee20000300800 */
[----:B------:R-:W-:-:S03]  /*105890*/  LOP3.LUT R51, R51, 0xfff7ffff, RZ, 0xc0, !PT ;  /* 0xfff7ffff33337812 */ /* 0x000fc600078ec0ff */
[----:B------:R-:W3:Y:S04]  /*1058a0*/  LDL.LU.64 R6, [R1+0x4030] ;  /* 0x0040300001067983 */ /* 0x000ee80000300a00 */
[----:B------:R-:W3:Y:S04]  /*1058b0*/  LDL.LU.64 R4, [R1+0x4038] ;  /* 0x0040380001047983 */ /* 0x000ee80000300a00 */
[----:B------:R-:W-:Y:S01]  /*1058c0*/  @P0 LOP3.LUT R51, R51, 0x80000, RZ, 0xfc, !PT ;  /* 0x0008000033330812 */ /* 0x000fe200078efcff */
[----:B----4-:R0:W-:Y:S01]  /*1058d0*/  @P4 STG.E.U8 desc[UR4][R30.64], R2 ;  /* 0x000000021e004986 */ /* 0x0101e2000c101104 */
[----:B------:R-:W-:-:S02]  /*1058e0*/  LOP3.LUT P0, RZ, R29, 0x40, RZ, 0xc0, !PT ;  /* 0x000000401dff7812 */ /* 0x000fc4000780c0ff */
[----:B------:R-:W-:Y:S01]  /*1058f0*/  LOP3.LUT R51, R51, 0xffefffff, RZ, 0xc0, !PT ;  /* 0xffefffff33337812 */ /* 0x000fe200078ec0ff */
[----:B------:R-:W4:Y:S04]  /*105900*/  LDL.LU R43, [R1+0x22c] ;  /* 0x00022c00012b7983 */ /* 0x000f280000300800 */
[----:B------:R-:W4:Y:S04]  /*105910*/  LDL.LU.64 R26, [R1+0x4040] ;  /* 0x00404000011a7983 */ /* 0x000f280000300a00 */
[----:B0-----:R-:W4:Y:S02]  /*105920*/  LDL.LU.64 R30, [R1+0x4048] ;  /* 0x00404800011e7983 */ /* 0x001f240000300a00 */
        /* <DEDUP_REMOVED lines=18> */
[----:B------:R0:W-:Y:S02]  /*105a50*/  @P5 STG.E.U8 desc[UR4][R34.64], R2 ;  /* 0x0000000222005986 */ /* 0x0001e4000c101104 */
[C---:B0-----:R-:W-:Y:S02]  /*105a60*/  PRMT R2, R42.reuse, 0x7771, RZ ;  /* 0x000077712a027816 */ /* 0x041fe400000000ff */
[----:B------:R-:W2:Y:S04]  /*105a70*/  LDL.LU.64 R34, [R1+0x4050] ;  /* 0x0040500001227983 */ /* 0x000ea80000300a00 */
[----:B------:R0:W-:Y:S02]  /*105a80*/  @P6 STG.E.U8 desc[UR4][R32.64], R2 ;  /* 0x0000000220006986 */ /* 0x0001e4000c101104 */
[----:B0-----:R-:W-:-:S02]  /*105a90*/  PRMT R2, R42, 0x7772, RZ ;  /* 0x000077722a027816 */ /* 0x001fc400000000ff */
        /* <DEDUP_REMOVED lines=8> */
[----:B------:R-:W-:-:S03]  /*105b20*/  PRMT R2, R60, 0x7770, RZ ;  /* 0x000077703c027816 */ /* 0x000fc600000000ff */
        /* <DEDUP_REMOVED lines=27> */
[----:B0-----:R-:W-:Y:S02]  /*105ce0*/  PRMT R2, R43, 0x7770, RZ ;  /* 0x000077702b027816 */ /* 0x001fe400000000ff */
[C---:B------:R-:W-:Y:S02]  /*105cf0*/  LOP3.LUT P5, RZ, R29.reuse, 0x2000, RZ, 0xc0, !PT ;  /* 0x000020001dff7812 */ /* 0x040fe400078ac0ff */
[----:B------:R-:W-:Y:S01]  /*105d00*/  LOP3.LUT P6, RZ, R29, 0x4000, RZ, 0xc0, !PT ;  /* 0x000040001dff7812 */ /* 0x000fe200078cc0ff */
[----:B--2---:R0:W-:Y:S02]  /*105d10*/  @P2 STG.E.U8 desc[UR4][R34.64], R2 ;  /* 0x0000000222002986 */ /* 0x0041e4000c101104 */
        /* <DEDUP_REMOVED lines=16> */
[----:B------:R-:W-:Y:S01]  /*105e20*/  PRMT R2, R42, 0x7771, RZ ;  /* 0x000077712a027816 */ /* 0x000fe200000000ff */
        /* <DEDUP_REMOVED lines=18> */
[----:B------:R-:W2:Y:S01]  /*105f50*/  LDL.LU.64 R46, [R1+0x40b0] ;  /* 0x0040b000012e7983 */ /* 0x000ea20000300a00 */
[----:B------:R-:W-:-:S02]  /*105f60*/  @P0 LOP3.LUT R51, R51, 0x4000, RZ, 0xfc, !PT ;  /* 0x0000400033330812 */ /* 0x000fc400078efcff */
[----:B------:R-:W-:Y:S01]  /*105f70*/  LOP3.LUT P0, RZ, R29, 0x400000, RZ, 0xc0, !PT ;  /* 0x004000001dff7812 */ /* 0x000fe2000780c0ff */
[----:B------:R-:W2:Y:S01]  /*105f80*/  LDL.LU.64 R60, [R1+0x40b8] ;  /* 0x0040b800013c7983 */ /* 0x000ea20000300a00 */
[----:B------:R-:W-:-:S03]  /*105f90*/  LOP3.LUT R51, R51, 0xffff7fff, RZ, 0xc0, !PT ;  /* 0xffff7fff33337812 */ /* 0x000fc600078ec0ff */
[----:B------:R-:W2:Y:S01]  /*105fa0*/  LDL.LU.64 R44, [R1+0x40c0] ;  /* 0x0040c000012c7983 */ /* 0x000ea20000300a00 */
[----:B------:R-:W-:-:S03]  /*105fb0*/  LOP3.LUT P4, RZ, R29, 0x10000, RZ, 0xc0, !PT ;  /* 0x000100001dff7812 */ /* 0x000fc6000788c0ff */
[----:B------:R-:W2:Y:S04]  /*105fc0*/  LDL.LU.64 R6, [R1+0x40c8] ;  /* 0x0040c80001067983 */ /* 0x000ea80000300a00 */
        /* <DEDUP_REMOVED lines=8> */
[C---:B------:R-:W-:Y:S02]  /*106050*/  LOP3.LUT P5, RZ, R29.reuse, 0x20000, RZ, 0xc0, !PT ;  /* 0x000200001dff7812 */ /* 0x040fe400078ac0ff */
[C---:B------:R-:W-:Y:S02]  /*106060*/  LOP3.LUT P6, RZ, R29.reuse, 0x40000, RZ, 0xc0, !PT ;  /* 0x000400001dff7812 */ /* 0x040fe400078cc0ff */
[----:B------:R-:W-:-:S02]  /*106070*/  LOP3.LUT P1, RZ, R29, 0x10000000, RZ, 0xc0, !PT ;  /* 0x100000001dff7812 */ /* 0x000fc4000782c0ff */
[C---:B------:R-:W-:Y:S02]  /*106080*/  LOP3.LUT P2, RZ, R29.reuse, 0x20000000, RZ, 0xc0, !PT ;  /* 0x200000001dff7812 */ /* 0x040fe4000784c0ff */
[----:B------:R-:W-:Y:S02]  /*106090*/  LOP3.LUT P3, RZ, R29, 0x40000000, RZ, 0xc0, !PT ;  /* 0x400000001dff7812 */ /* 0x000fe4000786c0ff */
[----:B------:R-:W-:Y:S02]  /*1060a0*/  @P0 LOP3.LUT R51, R51, 0x20000, RZ, 0xfc, !PT ;  /* 0x0002000033330812 */ /* 0x000fe400078efcff */
[C---:B------:R-:W-:Y:S02]  /*1060b0*/  LOP3.LUT P0, RZ, R29.reuse, 0x80000, RZ, 0xc0, !PT ;  /* 0x000800001dff7812 */ /* 0x040fe4000780c0ff */
[----:B------:R-:W-:Y:S02]  /*1060c0*/  LOP3.LUT P4, RZ, R29, 0x80000000, RZ, 0xc0, !PT ;  /* 0x800000001dff7812 */ /* 0x000fe4000788c0ff */
[----:B------:R-:W3:Y:S04]  /*1060d0*/  LDL.LU R29, [R1+0x1e0] ;  /* 0x0001e000011d7983 */ /* 0x000ee80000300800 */
[----:B------:R-:W3:Y:S01]  /*1060e0*/  LDL.LU.64 R4, [R1+0x40d0] ;  /* 0x0040d00001047983 */ /* 0x000ee20000300a00 */
[----:B0-----:R-:W-:-:S03]  /*1060f0*/  PRMT R2, R42, 0x7773, RZ ;  /* 0x000077732a027816 */ /* 0x001fc600000000ff */
[----:B------:R-:W3:Y:S04]  /*106100*/  LDL.LU.64 R26, [R1+0x40d8] ;  /* 0x0040d800011a7983 */ /* 0x000ee80000300a00 */
[----:B----4-:R0:W-:Y:S04]  /*106110*/  @P5 STG.E.U8 desc[UR4][R34.64], R2 ;  /* 0x0000000222005986 */ /* 0x0101e8000c101104 */
[----:B------:R-:W4:Y:S04]  /*106120*/  LDL.LU R42, [R1+0x1d0] ;  /* 0x0001d000012a7983 */ /* 0x000f280000300800 */
        /* <DEDUP_REMOVED lines=94> */
[----:B0-----:R-:W-:-:S07]  /*106710*/  PRMT R2, R42, 0x7772, RZ ;  /* 0x000077722a027816 */ /* 0x001fce00000000ff */
[----:B------:R-:W-:Y:S02]  /*106720*/  @P0 LOP3.LUT R51, R51, 0x200, RZ, 0xfc, !PT ;  /* 0x0000020033330812 */ /* 0x000fe400078efcff */
[----:B------:R-:W-:Y:S01]  /*106730*/  LOP3.LUT P0, RZ, R43, 0x40, RZ, 0xc0, !PT ;  /* 0x000000402bff7812 */ /* 0x000fe2000780c0ff */
[----:B----4-:R0:W-:Y:S02]  /*106740*/  @P5 STG.E.U8 desc[UR4][R28.64], R2 ;  /* 0x000000021c005986 */ /* 0x0101e4000c101104 */
[----:B0-----:R-:W-:Y:S02]  /*106750*/  PRMT R2, R42, 0x7773, RZ ;  /* 0x000077732a027816 */ /* 0x001fe400000000ff */
[----:B------:R-:W3:Y:S04]  /*106760*/  LDL.LU R42, [R1+0x190] ;  /* 0x00019000012a7983 */ /* 0x000ee80000300800 */
[----:B------:R-:W4:Y:S04]  /*106770*/  LDL.LU.64 R6, [R1+0x4170] ;  /* 0x0041700001067983 */ /* 0x000f280000300a00 */
[----:B------:R0:W-:Y:S04]  /*106780*/  @P6 STG.E.U8 desc[UR4][R34.64], R2 ;  /* 0x0000000222006986 */ /* 0x0001e8000c101104 */
[----:B------:R-:W4:Y:S04]  /*106790*/  LDL.LU.64 R4, [R1+0x4178] ;  /* 0x0041780001047983 */ /* 0x000f280000300a00 */
[----:B------:R-:W4:Y:S01]  /*1067a0*/  LDL.LU.64 R28, [R1+0x4180] ;  /* 0x00418000011c7983 */ /* 0x000f220000300a00 */
[----:B0-----:R-:W-:-:S03]  /*1067b0*/  PRMT R2, R37, 0x7770, RZ ;  /* 0x0000777025027816 */ /* 0x001fc600000000ff */
[----:B------:R-:W4:Y:S04]  /*1067c0*/  LDL.LU R31, [R1+0x180] ;  /* 0x00018000011f7983 */ /* 0x000f280000300800 */
[----:B------:R0:W-:Y:S01]  /*1067d0*/  @P0 STG.E.U8 desc[UR4][R32.64], R2 ;  /* 0x0000000220000986 */ /* 0x0001e2000c101104 */
[----:B------:R-:W-:-:S03]  /*1067e0*/  LOP3.LUT P0, RZ, R51, 0x200, RZ, 0xc0, !PT ;  /* 0x0000020033ff7812 */ /* 0x000fc6000780c0ff */
[----:B------:R-:W4:Y:S01]  /*1067f0*/  LDL.LU.64 R34, [R1+0x4188] ;  /* 0x0041880001227983 */ /* 0x000f220000300a00 */
        /* <DEDUP_REMOVED lines=10> */
[----:B------:R0:W-:Y:S04]  /*1068a0*/  @P0 STG.E.U8 desc[UR4][R26.64], R2 ;  /* 0x000000021a000986 */ /* 0x0001e8000c101104 */
[----:B0-----:R-:W2:Y:S04]  /*1068b0*/  LDL.LU.64 R26, [R1+0x5678] ;  /* 0x00567800011a7983 */ /* 0x001ea80000300a00 */
[----:B------:R-:W2:Y:S01]  /*1068c0*/  LDL.LU R37, [R1+0x36c] ;  /* 0x00036c0001257983 */ /* 0x000ea20000300800 */
        /* <DEDUP_REMOVED lines=15> */
[----:B---3--:R-:W-:-:S07]  /*1069c0*/  PRMT R2, R42, 0x7770, RZ ;  /* 0x000077702a027816 */ /* 0x008fce00000000ff */
        /* <DEDUP_REMOVED lines=17> */
[----:B0-----:R-:W2:Y:S01]  /*106ae0*/  LDL.LU.64 R40, [R1+0x41a8] ;  /* 0x0041a80001287983 */ /* 0x001ea20000300a00 */
[----:B------:R-:W-:-:S03]  /*106af0*/  LOP3.LUT R52, R52, 0xfbffffff, RZ, 0xc0, !PT ;  /* 0xfbffffff34347812 */ /* 0x000fc600078ec0ff */
[----:B------:R-:W3:Y:S04]  /*106b00*/  LDL.LU.64 R32, [R1+0x41b0] ;  /* 0x0041b00001207983 */ /* 0x000ee80000300a00 */
[----:B------:R-:W4:Y:S04]  /*106b10*/  LDL.LU.64 R28, [R1+0x41b8] ;  /* 0x0041b800011c7983 */ /* 0x000f280000300a00 */
[----:B------:R-:W4:Y:S04]  /*106b20*/  LDL.LU.64 R34, [R1+0x41c0] ;  /* 0x0041c00001227983 */ /* 0x000f280000300a00 */
[----:B------:R-:W3:Y:S01]  /*106b30*/  LDL.LU R36, [R1+0x170] ;  /* 0x0001700001247983 */ /* 0x000ee20000300800 */
[----:B------:R-:W-:-:S02]  /*106b40*/  LOP3.LUT P0, RZ, R37, 0x2, RZ, 0xc0, !PT ;  /* 0x0000000225ff7812 */ /* 0x000fc4000780c0ff */
[----:B------:R-:W-:Y:S01]  /*106b50*/  LOP3.LUT R51, R51, 0xfffffffe, RZ, 0xc0, !PT ;  /* 0xfffffffe33337812 */ /* 0x000fe200078ec0ff */
[----:B------:R-:W4:Y:S04]  /*106b60*/  LDL.LU.64 R38, [R1+0x41c8] ;  /* 0x0041c80001267983 */ /* 0x000f280000300a00 */
[----:B------:R-:W4:Y:S06]  /*106b70*/  LDL.LU R48, [R1+0x1e4] ;  /* 0x0001e40001307983 */ /* 0x000f2c0000300800 */
        /* <DEDUP_REMOVED lines=29> */
[----:B0-----:R-:W2:Y:S01]  /*106d50*/  LDL.LU.64 R40, [R1+0x41d8] ;  /* 0x0041d80001287983 */ /* 0x001ea20000300a00 */
[----:B---3--:R-:W-:-:S03]  /*106d60*/  PRMT R2, R36, 0x7770, RZ ;  /* 0x0000777024027816 */ /* 0x008fc600000000ff */
[----:B------:R-:W3:Y:S04]  /*106d70*/  LDL.LU.64 R46, [R1+0x41e8] ;  /* 0x0041e800012e7983 */ /* 0x000ee80000300a00 */
[----:B------:R0:W-:Y:S02]  /*106d80*/  @P4 STG.E.U8 desc[UR4][R32.64], R2 ;  /* 0x0000000220004986 */ /* 0x0001e4000c101104 */
[C---:B0-----:R-:W-:Y:S02]  /*106d90*/  PRMT R2, R36.reuse, 0x7771, RZ ;  /* 0x0000777124027816 */ /* 0x041fe400000000ff */
[----:B------:R-:W3:Y:S04]  /*106da0*/  LDL.LU R32, [R1+0x1d4] ;  /* 0x0001d40001207983 */ /* 0x000ee80000300800 */
[----:B----4-:R0:W-:Y:S04]  /*106db0*/  @P5 STG.E.U8 desc[UR4][R28.64], R2 ;  /* 0x000000021c005986 */ /* 0x0101e8000c101104 */
[----:B------:R-:W4:Y:S04]  /*106dc0*/  LDL.LU.64 R60, [R1+0x41f0] ;  /* 0x0041f000013c7983 */ /* 0x000f280000300a00 */
[----:B------:R-:W4:Y:S01]  /*106dd0*/  LDL.LU.64 R44, [R1+0x41f8] ;  /* 0x0041f800012c7983 */ /* 0x000f220000300a00 */
[----:B0-----:R-:W-:-:S03]  /*106de0*/  PRMT R2, R36, 0x7772, RZ ;  /* 0x0000777224027816 */ /* 0x001fc600000000ff */
[----:B------:R-:W4:Y:S04]  /*106df0*/  LDL.LU.64 R6, [R1+0x4200] ;  /* 0x0042000001067983 */ /* 0x000f280000300a00 */
[----:B------:R0:W-:Y:S04]  /*106e00*/  @P6 STG.E.U8 desc[UR4][R34.64], R2 ;  /* 0x0000000222006986 */ /* 0x0001e8000c101104 */
[----:B------:R-:W4:Y:S04]  /*106e10*/  LDL.LU R33, [R1+0x1c4] ;  /* 0x0001c40001217983 */ /* 0x000f280000300800 */
[----:B------:R-:W4:Y:S01]  /*106e20*/  LDL.LU.64 R4, [R1+0x4208] ;  /* 0x0042080001047983 */ /* 0x000f220000300a00 */
[----:B0-----:R-:W-:-:S03]  /*106e30*/  PRMT R2, R36, 0x7773, RZ ;  /* 0x0000777324027816 */ /* 0x001fc600000000ff */
[----:B------:R-:W4:Y:S04]  /*106e40*/  LDL.LU.64 R30, [R1+0x4210] ;  /* 0x00421000011e7983 */ /* 0x000f280000300a00 */
[----:B------:R0:W-:Y:S01]  /*106e50*/  @P0 STG.E.U8 desc[UR4][R38.64], R2 ;  /* 0x0000000226000986 */ /* 0x0001e2000c101104 */
[----:B------:R-:W-:-:S03]  /*106e60*/  LOP3.LUT P0, RZ, R51, 0x2, RZ, 0xc0, !PT ;  /* 0x0000000233ff7812 */ /* 0x000fc6000780c0ff */
[----:B------:R-:W4:Y:S04]  /*106e70*/  LDL.LU.64 R28, [R1+0x4218] ;  /* 0x00421800011c7983 */ /* 0x000f280000300a00 */
[----:B------:R-:W4:Y:S01]  /*106e80*/  LDL.LU.64 R34, [R1+0x4220] ;  /* 0x0042200001227983 */ /* 0x000f220000300a00 */
[----:B0-----:R-:W-:-:S03]  /*106e90*/  PRMT R2, R48, 0x7770, RZ ;  /* 0x0000777030027816 */ /* 0x001fc600000000ff */
[----:B------:R-:W4:Y:S04]  /*106ea0*/  LDL.LU R36, [R1+0x1b4] ;  /* 0x0001b40001247983 */ /* 0x000f280000300800 */
[----:B------:R-:W4:Y:S04]  /*106eb0*/  LDL.LU.64 R38, [R1+0x4228] ;  /* 0x0042280001267983 */ /* 0x000f280000300a00 */
[----:B------:R0:W-:Y:S01]  /*106ec0*/  @P0 STG.E.U8 desc[UR4][R42.64], R2 ;  /* 0x000000022a000986 */ /* 0x0001e2000c101104 */
[----:B------:R-:W-:-:S03]  /*106ed0*/  LOP3.LUT P0, RZ, R51, 0x1, RZ, 0xc0, !PT ;  /* 0x0000000133ff7812 */ /* 0x000fc6000780c0ff */
        /* <DEDUP_REMOVED lines=74> */
[----:B------:R-:W-:Y:S02]  /*107380*/  LOP3.LUT R52, R52, 0xff7fffff, RZ, 0xc0, !PT ;  /* 0xff7fffff34347812 */ /* 0x000fe400078ec0ff */
[----:B------:R-:W-:-:S05]  /*107390*/  PRMT R2, R36, 0x7773, RZ ;  /* 0x0000777324027816 */ /* 0x000fca00000000ff */
[----:B------:R-:W-:Y:S02]  /*1073a0*/  @P0 LOP3.LUT R52, R52, 0x800000, RZ, 0xfc, !PT ;  /* 0x0080000034340812 */ /* 0x000fe400078efcff */
[----:B------:R-:W-:Y:S01]  /*1073b0*/  LOP3.LUT P0, RZ, R37, 0x4000, RZ, 0xc0, !PT ;  /* 0x0000400025ff7812 */ /* 0x000fe2000780c0ff */
[----:B---3--:R4:W-:Y:S01]  /*1073c0*/  @P4 STG.E.U8 desc[UR4][R4.64], R2 ;  /* 0x0000000204004986 */ /* 0x0089e2000c101104 */
[----:B------:R-:W-:Y:S02]  /*1073d0*/  LOP3.LUT R52, R52, 0xfeffffff, RZ, 0xc0, !PT ;  /* 0xfeffffff34347812 */ /* 0x000fe400078ec0ff */
[----:B----4-:R-:W-:-:S05]  /*1073e0*/  PRMT R2, R39, 0x7770, RZ ;  /* 0x0000777027027816 */ /* 0x010fca00000000ff */
[----:B------:R0:W-:Y:S04]  /*1073f0*/  @P5 STG.E.U8 desc[UR4][R34.64], R2 ;  /* 0x0000000222005986 */ /* 0x0001e8000c101104 */
[----:B------:R-:W-:Y:S02]  /*107400*/  @P0 LOP3.LUT R52, R52, 0x1000000, RZ, 0xfc, !PT ;  /* 0x0100000034340812 */ /* 0x000fe400078efcff */
[C---:B------:R-:W-:Y:S01]  /*107410*/  LOP3.LUT P0, RZ, R37.reuse, 0x2000, RZ, 0xc0, !PT ;  /* 0x0000200025ff7812 */ /* 0x040fe2000780c0ff */
[----:B0-----:R-:W3:Y:S04]  /*107420*/  LDL.LU R35, [R1+0x184] ;  /* 0x0001840001237983 */ /* 0x001ee80000300800 */
[----:B------:R-:W4:Y:S01]  /*107430*/  LDL.LU.64 R60, [R1+0x4290] ;  /* 0x00429000013c7983 */ /* 0x000f220000300a00 */
[----:B------:R-:W-:-:S02]  /*107440*/  LOP3.LUT P6, RZ, R37, 0x800, RZ, 0xc0, !PT ;  /* 0x0000080025ff7812 */ /* 0x000fc400078cc0ff */
[----:B------:R-:W-:Y:S01]  /*107450*/  LOP3.LUT R52, R52, 0xfdffffff, RZ, 0xc0, !PT ;  /* 0xfdffffff34347812 */ /* 0x000fe200078ec0ff */
[----:B------:R-:W4:Y:S04]  /*107460*/  LDL.LU.64 R44, [R1+0x4298] ;  /* 0x00429800012c7983 */ /* 0x000f280000300a00 */
[----:B------:R-:W-:Y:S01]  /*107470*/  @P0 LOP3.LUT R52, R52, 0x2000000, RZ, 0xfc, !PT ;  /* 0x0200000034340812 */ /* 0x000fe200078efcff */
[----:B------:R-:W4:Y:S01]  /*107480*/  LDL.LU.64 R6, [R1+0x42a0] ;  /* 0x0042a00001067983 */ /* 0x000f220000300a00 */
[----:B------:R-:W-:Y:S02]  /*107490*/  LOP3.LUT P0, RZ, R37, 0x1000, RZ, 0xc0, !PT ;  /* 0x0000100025ff7812 */ /* 0x000fe4000780c0ff */
[C---:B------:R-:W-:Y:S01]  /*1074a0*/  PRMT R2, R39.reuse, 0x7771, RZ ;  /* 0x0000777127027816 */ /* 0x040fe200000000ff */
[----:B------:R-:W4:Y:S04]  /*1074b0*/  LDL.LU R36, [R1+0x174] ;  /* 0x0001740001247983 */ /* 0x000f280000300800 */
        /* <DEDUP_REMOVED lines=51> */
[----:B------:R-:W-:Y:S02]  /*1077f0*/  LOP3.LUT R52, R52, 0xfffffbff, RZ, 0xc0, !PT ;  /* 0xfffffbff34347812 */ /* 0x000fe400078ec0ff */
[----:B--2---:R-:W-:-:S05]  /*107800*/  PRMT R2, R29, 0x7770, RZ ;  /* 0x000077701d027816 */ /* 0x004fca00000000ff */
[----:B------:R0:W-:Y:S01]  /*107810*/  @P6 STG.E.U8 desc[UR4][R40.64], R2 ;  /* 0x0000000228006986 */ /* 0x0001e2000c101104 */
[----:B------:R-:W-:-:S03]  /*107820*/  LOP3.LUT P0, RZ, R34, 0x80, RZ, 0xc0, !PT ;  /* 0x0000008022ff7812 */ /* 0x000fc6000780c0ff */
[----:B0-----:R-:W2:Y:S10]  /*107830*/  LDL.LU.64 R40, [R1+0x42d8] ;  /* 0x0042d80001287983 */ /* 0x001eb40000300a00 */
[----:B------:R-:W-:-:S02]  /*107840*/  @P0 LOP3.LUT R52, R52, 0x400, RZ, 0xfc, !PT ;  /* 0x0000040034340812 */ /* 0x000fc400078efcff */
[----:B------:R-:W-:Y:S01]  /*107850*/  LOP3.LUT P0, RZ, R34, 0x40, RZ, 0xc0, !PT ;  /* 0x0000004022ff7812 */ /* 0x000fe2000780c0ff */
[----:B------:R-:W3:Y:S01]  /*107860*/  LDL.LU.64 R30, [R1+0x42e0] ;  /* 0x0042e000011e7983 */ /* 0x000ee20000300a00 */
[----:B------:R-:W-:-:S03]  /*107870*/  LOP3.LUT R52, R52, 0xfffff7ff, RZ, 0xc0, !PT ;  /* 0xfffff7ff34347812 */ /* 0x000fc600078ec0ff */
[----:B------:R-:W4:Y:S04]  /*107880*/  LDL.LU.64 R42, [R1+0x42e8] ;  /* 0x0042e800012a7983 */ /* 0x000f280000300a00 */
[----:B------:R-:W4:Y:S04]  /*107890*/  LDL.LU.64 R32, [R1+0x42f0] ;  /* 0x0042f00001207983 */ /* 0x000f280000300a00 */
[----:B------:R-:W-:Y:S01]  /*1078a0*/  @P0 LOP3.LUT R52, R52, 0x800, RZ, 0xfc, !PT ;  /* 0x0000080034340812 */ /* 0x000fe200078efcff */
[----:B------:R-:W4:Y:S01]  /*1078b0*/  LDL.LU.64 R38, [R1+0x42f8] ;  /* 0x0042f80001267983 */ /* 0x000f220000300a00 */
[----:B------:R-:W-:-:S02]  /*1078c0*/  LOP3.LUT P0, RZ, R34, 0x20, RZ, 0xc0, !PT ;  /* 0x0000002022ff7812 */ /* 0x000fc4000780c0ff */
[----:B------:R-:W-:Y:S01]  /*1078d0*/  LOP3.LUT R52, R52, 0xffffefff, RZ, 0xc0, !PT ;  /* 0xffffefff34347812 */ /* 0x000fe200078ec0ff */
[----:B------:R-:W4:Y:S10]  /*1078e0*/  LDL.LU R50, [R1+0x1d8] ;  /* 0x0001d80001327983 */ /* 0x000f340000300800 */
        /* <DEDUP_REMOVED lines=28> */
[----:B------:R-:W2:Y:S01]  /*107ab0*/  LDL.LU.64 R60, [R1+0x4320] ;  /* 0x00432000013c7983 */ /* 0x000ea20000300a00 */
[----:B------:R-:W-:-:S03]  /*107ac0*/  PRMT R2, R29, 0x7772, RZ ;  /* 0x000077721d027816 */ /* 0x000fc600000000ff */
[----:B------:R-:W2:Y:S04]  /*107ad0*/  LDL.LU.64 R44, [R1+0x4328] ;  /* 0x00432800012c7983 */ /* 0x000ea80000300a00 */
[----:B---3--:R0:W-:Y:S02]  /*107ae0*/  @P4 STG.E.U8 desc[UR4][R30.64], R2 ;  /* 0x000000021e004986 */ /* 0x0081e4000c101104 */
[----:B0-----:R-:W-:-:S05]  /*107af0*/  PRMT R2, R29, 0x7773, RZ ;  /* 0x000077731d027816 */ /* 0x001fca00000000ff */
[----:B----4-:R0:W-:Y:S04]  /*107b00*/  @P5 STG.E.U8 desc[UR4][R42.64], R2 ;  /* 0x000000022a005986 */ /* 0x0101e8000c101104 */
        /* <DEDUP_REMOVED lines=11> */
[----:B------:R-:W-:Y:S02]  /*107bc0*/  LOP3.LUT P0, RZ, R52, 0x20000, RZ, 0xc0, !PT ;  /* 0x0002000034ff7812 */ /* 0x000fe4000780c0ff */
[----:B0-----:R-:W-:Y:S01]  /*107bd0*/  PRMT R2, R50, 0x7772, RZ ;  /* 0x0000777232027816 */ /* 0x001fe200000000ff */
[----:B------:R-:W4:Y:S10]  /*107be0*/  LDL.LU.64 R38, [R1+0x4358] ;  /* 0x0043580001267983 */ /* 0x000f340000300a00 */
[----:B------:R0:W-:Y:S04]  /*107bf0*/  @P0 STG.E.U8 desc[UR4][R36.64], R2 ;  /* 0x0000000224000986 */ /* 0x0001e8000c101104 */
[----:B0-----:R-:W4:Y:S01]  /*107c00*/  LDL.LU.64 R36, [R1+0x4360] ;  /* 0x0043600001247983 */ /* 0x001f220000300a00 */
        /* <DEDUP_REMOVED lines=41> */
[----:B------:R-:W3:Y:S01]  /*107ea0*/  LDL.LU R35, [R1+0x198] ;  /* 0x0001980001237983 */ /* 0x000ee20000300800 */
[----:B------:R-:W-:-:S02]  /*107eb0*/  LOP3.LUT P6, RZ, R34, 0x2000, RZ, 0xc0, !PT ;  /* 0x0000200022ff7812 */ /* 0x000fc400078cc0ff */
[----:B------:R-:W-:-:S11]  /*107ec0*/  LOP3.LUT P3, RZ, R34, 0x4000, RZ, 0xc0, !PT ;  /* 0x0000400022ff7812 */ /* 0x000fd6000786c0ff */
[----:B--2---:R0:W-:Y:S04]  /*107ed0*/  @P6 STG.E.U8 desc[UR4][R40.64], R2 ;  /* 0x0000000228006986 */ /* 0x0041e8000c101104 */
[----:B0-----:R-:W2:Y:S04]  /*107ee0*/  LDL.LU.64 R40, [R1+0x4388] ;  /* 0x0043880001287983 */ /* 0x001ea80000300a00 */
[----:B------:R-:W2:Y:S04]  /*107ef0*/  LDL.LU.64 R32, [R1+0x4390] ;  /* 0x0043900001207983 */ /* 0x000ea80000300a00 */
[----:B------:R-:W2:Y:S04]  /*107f00*/  LDL.LU.64 R38, [R1+0x4398] ;  /* 0x0043980001267983 */ /* 0x000ea80000300a00 */
[----:B------:R-:W2:Y:S04]  /*107f10*/  LDL.LU R50, [R1+0x188] ;  /* 0x0001880001327983 */ /* 0x000ea80000300800 */
[----:B------:R-:W2:Y:S01]  /*107f20*/  LDL.LU R36, [R1+0x374] ;  /* 0x0003740001247983 */ /* 0x000ea20000300800 */
[----:B------:R-:W-:-:S02]  /*107f30*/  LOP3.LUT P0, RZ, R34, 0x4000000, RZ, 0xc0, !PT ;  /* 0x0400000022ff7812 */ /* 0x000fc4000780c0ff */
[----:B------:R-:W-:Y:S02]  /*107f40*/  LOP3.LUT R52, R52, 0xfffffffb, RZ, 0xc0, !PT ;  /* 0xfffffffb34347812 */ /* 0x000fe400078ec0ff */
[----:B---3--:R-:W-:-:S05]  /*107f50*/  PRMT R2, R35, 0x7770, RZ ;  /* 0x0000777023027816 */ /* 0x008fca00000000ff */
[----:B------:R0:W-:Y:S04]  /*107f60*/  @P3 STG.E.U8 desc[UR4][R42.64], R2 ;  /* 0x000000022a003986 */ /* 0x0001e8000c101104 */
[----:B0-----:R-:W3:Y:S01]  /*107f70*/  LDL.LU.64 R42, [R1+0x43a0] ;  /* 0x0043a000012a7983 */ /* 0x001ee20000300a00 */
        /* <DEDUP_REMOVED lines=11> */
[C---:B------:R-:W-:Y:S02]  /*108030*/  LOP3.LUT P4, RZ, R34.reuse, 0x8000, RZ, 0xc0, !PT ;  /* 0x0000800022ff7812 */ /* 0x040fe4000788c0ff */
[----:B------:R-:W-:Y:S01]  /*108040*/  LOP3.LUT P5, RZ, R34, 0x10000, RZ, 0xc0, !PT ;  /* 0x0001000022ff7812 */ /* 0x000fe200078ac0ff */
[----:B------:R-:W3:Y:S06]  /*108050*/  LDL.LU.64 R6, [R1+0x43c8] ;  /* 0x0043c80001067983 */ /* 0x000eec0000300a00 */
        /* <DEDUP_REMOVED lines=13> */
[----:B------:R-:W-:-:S03]  /*108130*/  LOP3.LUT P6, RZ, R34, 0x20000, RZ, 0xc0, !PT ;  /* 0x0002000022ff7812 */ /* 0x000fc600078cc0ff */
[----:B----4-:R0:W-:Y:S04]  /*108140*/  @P4 STG.E.U8 desc[UR4][R30.64], R2 ;  /* 0x000000021e004986 */ /* 0x0101e8000c101104 */
[----:B------:R-:W-:Y:S02]  /*108150*/  @P0 LOP3.LUT R52, R52, 0x100, RZ, 0xfc, !PT ;  /* 0x0000010034340812 */ /* 0x000fe400078efcff */
[----:B------:R-:W-:Y:S02]  /*108160*/  LOP3.LUT P0, RZ, R34, 0x80000, RZ, 0xc0, !PT ;  /* 0x0008000022ff7812 */ /* 0x000fe4000780c0ff */
[----:B0-----:R-:W-:Y:S02]  /*108170*/  PRMT R2, R35, 0x7772, RZ ;  /* 0x0000777223027816 */ /* 0x001fe400000000ff */
[----:B------:R-:W-:-:S03]  /*108180*/  LOP3.LUT R52, R52, 0xfffffdff, RZ, 0xc0, !PT ;  /* 0xfffffdff34347812 */ /* 0x000fc600078ec0ff */
[----:B------:R0:W-:Y:S06]  /*108190*/  @P5 STG.E.U8 desc[UR4][R28.64], R2 ;  /* 0x000000021c005986 */ /* 0x0001ec000c101104 */
[----:B------:R-:W-:Y:S02]  /*1081a0*/  @P0 LOP3.LUT R52, R52, 0x200, RZ, 0xfc, !PT ;  /* 0x0000020034340812 */ /* 0x000fe400078efcff */
[----:B------:R-:W-:Y:S02]  /*1081b0*/  LOP3.LUT P0, RZ, R34, 0x40000, RZ, 0xc0, !PT ;  /* 0x0004000022ff7812 */ /* 0x000fe4000780c0ff */
[----:B0-----:R-:W-:-:S05]  /*1081c0*/  PRMT R2, R35, 0x7773, RZ ;  /* 0x0000777323027816 */ /* 0x001fca00000000ff */
[----:B--2---:R0:W-:Y:S04]  /*1081d0*/  @P6 STG.E.U8 desc[UR4][R40.64], R2 ;  /* 0x0000000228006986 */ /* 0x0041e8000c101104 */
[----:B0-----:R-:W2:Y:S01]  /*1081e0*/  LDL.LU R41, [R1+0x1ec] ;  /* 0x0001ec0001297983 */ /* 0x001ea20000300800 */
[----:B------:R-:W-:-:S03]  /*1081f0*/  PRMT R2, R50, 0x7770, RZ ;  /* 0x0000777032027816 */ /* 0x000fc600000000ff */
[----:B------:R-:W4:Y:S04]  /*108200*/  LDL.LU.64 R4, [R1+0x43d0] ;  /* 0x0043d00001047983 */ /* 0x000f280000300a00 */
[----:B------:R-:W4:Y:S04]  /*108210*/  LDL.LU.64 R30, [R1+0x43d8] ;  /* 0x0043d800011e7983 */ /* 0x000f280000300a00 */
[----:B------:R0:W-:Y:S01]  /*108220*/  @P0 STG.E.U8 desc[UR4][R32.64], R2 ;  /* 0x0000000220000986 */ /* 0x0001e2000c101104 */
[----:B------:R-:W-:-:S03]  /*108230*/  LOP3.LUT P0, RZ, R52, 0x200, RZ, 0xc0, !PT ;  /* 0x0000020034ff7812 */ /* 0x000fc6000780c0ff */
[----:B------:R-:W4:Y:S01]  /*108240*/  LDL.LU.64 R28, [R1+0x43e0] ;  /* 0x0043e000011c7983 */ /* 0x000f220000300a00 */
[C---:B------:R-:W-:Y:S02]  /*108250*/  LOP3.LUT P1, RZ, R34.reuse, 0x8000000, RZ, 0xc0, !PT ;  /* 0x0800000022ff7812 */ /* 0x040fe4000782c0ff */
[C---:B------:R-:W-:Y:S02]  /*108260*/  LOP3.LUT P2, RZ, R34.reuse, 0x10000000, RZ, 0xc0, !PT ;  /* 0x1000000022ff7812 */ /* 0x040fe4000784c0ff */
[C---:B------:R-:W-:Y:S02]  /*108270*/  LOP3.LUT P3, RZ, R34.reuse, 0x20000000, RZ, 0xc0, !PT ;  /* 0x2000000022ff7812 */ /* 0x040fe4000786c0ff */
[----:B------:R-:W-:Y:S02]  /*108280*/  LOP3.LUT P4, RZ, R34, 0x40000000, RZ, 0xc0, !PT ;  /* 0x4000000022ff7812 */ /* 0x000fe4000788c0ff */
[----:B0-----:R-:W-:Y:S02]  /*108290*/  PRMT R2, R50, 0x7771, RZ ;  /* 0x0000777132027816 */ /* 0x001fe400000000ff */
[----:B------:R-:W-:-:S02]  /*1082a0*/  LOP3.LUT P5, RZ, R34, 0x80000000, RZ, 0xc0, !PT ;  /* 0x8000000022ff7812 */ /* 0x000fc400078ac0ff */
[----:B------:R-:W4:Y:S04]  /*1082b0*/  LDL.LU.64 R34, [R1+0x43e8] ;  /* 0x0043e80001227983 */ /* 0x000f280000300a00 */
        /* <DEDUP_REMOVED lines=25> */
[----:B--2---:R-:W-:-:S09]  /*108450*/  PRMT R2, R41, 0x7770, RZ ;  /* 0x0000777029027816 */ /* 0x004fd200000000ff */
        /* <DEDUP_REMOVED lines=39> */
[----:B------:R-:W2:Y:S01]  /*1086d0*/  LDL.LU R60, [R1+0x1ac] ;  /* 0x0001ac00013c7983 */ /* 0x000ea20000300800 */
[----:B------:R-:W-:-:S03]  /*1086e0*/  LOP3.LUT R53, R53, 0xbfffffff, RZ, 0xc0, !PT ;  /* 0xbfffffff35357812 */ /* 0x000fc600078ec0ff */
[----:B------:R-:W2:Y:S01]  /*1086f0*/  LDL.LU.64 R48, [R1+0x4448] ;  /* 0x0044480001307983 */ /* 0x000ea20000300a00 */
[----:B------:R-:W-:Y:S02]  /*108700*/  @P0 LOP3.LUT R53, R53, 0x40000000, RZ, 0xfc, !PT ;  /* 0x4000000035350812 */ /* 0x000fe400078efcff */
[C---:B------:R-:W-:Y:S01]  /*108710*/  LOP3.LUT P0, RZ, R36.reuse, 0x100, RZ, 0xc0, !PT ;  /* 0x0000010024ff7812 */ /* 0x040fe2000780c0ff */
[----:B------:R-:W2:Y:S01]  /*108720*/  LDL.LU.64 R46, [R1+0x4450] ;  /* 0x00445000012e7983 */ /* 0x000ea20000300a00 */
[----:B------:R-:W-:Y:S02]  /*108730*/  LOP3.LUT R53, R53, 0x7fffffff, RZ, 0xc0, !PT ;  /* 0x7fffffff35357812 */ /* 0x000fe400078ec0ff */
[----:B------:R-:W-:Y:S01]  /*108740*/  LOP3.LUT P4, RZ, R36, 0x4, RZ, 0xc0, !PT ;  /* 0x0000000424ff7812 */ /* 0x000fe2000788c0ff */
[----:B------:R-:W2:Y:S01]  /*108750*/  LDL.LU.64 R44, [R1+0x4458] ;  /* 0x00445800012c7983 */ /* 0x000ea20000300a00 */
[----:B------:R-:W-:Y:S02]  /*108760*/  LOP3.LUT R52, R52, 0xfffffffe, RZ, 0xc0, !PT ;  /* 0xfffffffe34347812 */ /* 0x000fe400078ec0ff */
[----:B------:R-:W-:Y:S01]  /*108770*/  LOP3.LUT P5, RZ, R36, 0x8, RZ, 0xc0, !PT ;  /* 0x0000000824ff7812 */ /* 0x000fe200078ac0ff */
[----:B------:R-:W2:Y:S04]  /*108780*/  LDL.LU.64 R6, [R1+0x4460] ;  /* 0x0044600001067983 */ /* 0x000ea80000300a00 */
[----:B------:R-:W-:-:S02]  /*108790*/  @P0 LOP3.LUT R53, R53, 0x80000000, RZ, 0xfc, !PT ;  /* 0x8000000035350812 */ /* 0x000fc400078efcff */
[C---:B------:R-:W-:Y:S02]  /*1087a0*/  LOP3.LUT P0, RZ, R36.reuse, 0x80, RZ, 0xc0, !PT ;  /* 0x0000008024ff7812 */ /* 0x040fe4000780c0ff */
[----:B---3--:R-:W-:Y:S02]  /*1087b0*/  PRMT R2, R41, 0x7770, RZ ;  /* 0x0000777029027816 */ /* 0x008fe400000000ff */
[----:B------:R-:W-:-:S03]  /*1087c0*/  LOP3.LUT P6, RZ, R36, 0x10, RZ, 0xc0, !PT ;  /* 0x0000001024ff7812 */ /* 0x000fc600078cc0ff */
[----:B------:R0:W-:Y:S06]  /*1087d0*/  @P4 STG.E.U8 desc[UR4][R30.64], R2 ;  /* 0x000000021e004986 */ /* 0x0001ec000c101104 */
[----:B------:R-:W-:Y:S02]  /*1087e0*/  @P0 LOP3.LUT R52, R52, 0x1, RZ, 0xfc, !PT ;  /* 0x0000000134340812 */ /* 0x000fe400078efcff */
[----:B------:R-:W-:Y:S02]  /*1087f0*/  LOP3.LUT P0, RZ, R36, 0x40, RZ, 0xc0, !PT ;  /* 0x0000004024ff7812 */ /* 0x000fe4000780c0ff */
[----:B0-----:R-:W-:-:S02]  /*108800*/  PRMT R2, R41, 0x7771, RZ ;  /* 0x0000777129027816 */ /* 0x001fc400000000ff */
[----:B------:R-:W-:-:S03]  /*108810*/  LOP3.LUT R52, R52, 0xfffffffd, RZ, 0xc0, !PT ;  /* 0xfffffffd34347812 */ /* 0x000fc600078ec0ff */
[----:B----4-:R0:W-:Y:S06]  /*108820*/  @P5 STG.E.U8 desc[UR4][R28.64], R2 ;  /* 0x000000021c005986 */ /* 0x0101ec000c101104 */
[----:B------:R-:W-:Y:S02]  /*108830*/  @P0 LOP3.LUT R52, R52, 0x2, RZ, 0xfc, !PT ;  /* 0x0000000234340812 */ /* 0x000fe400078efcff */
[----:B------:R-:W-:Y:S02]  /*108840*/  LOP3.LUT P0, RZ, R36, 0x20, RZ, 0xc0, !PT ;  /* 0x0000002024ff7812 */ /* 0x000fe4000780c0ff */
[----:B0-----:R-:W-:-:S05]  /*108850*/  PRMT R2, R41, 0x7772, RZ ;  /* 0x0000777229027816 */ /* 0x001fca00000000ff */
[----:B------:R0:W-:Y:S02]  /*108860*/  @P6 STG.E.U8 desc[UR4][R34.64], R2 ;  /* 0x0000000222006986 */ /* 0x0001e4000c101104 */
[----:B0-----:R-:W-:Y:S02]  /*108870*/  PRMT R2, R41, 0x7773, RZ ;  /* 0x0000777329027816 */ /* 0x001fe400000000ff */
[----:B------:R-:W3:Y:S04]  /*108880*/  LDL.LU R41, [R1+0x19c] ;  /* 0x00019c0001297983 */ /* 0x000ee80000300800 */
[----:B------:R-:W4:Y:S04]  /*108890*/  LDL.LU.64 R4, [R1+0x4468] ;  /* 0x0044680001047983 */ /* 0x000f280000300a00 */
[----:B------:R-:W3:Y:S04]  /*1088a0*/  LDL.LU.64 R30, [R1+0x4470] ;  /* 0x00447000011e7983 */ /* 0x000ee80000300a00 */
[----:B------:R0:W-:Y:S01]  /*1088b0*/  @P0 STG.E.U8 desc[UR4][R32.64], R2 ;  /* 0x0000000220000986 */ /* 0x0001e2000c101104 */
[----:B------:R-:W-:-:S03]  /*1088c0*/  LOP3.LUT P0, RZ, R52, 0x2, RZ, 0xc0, !PT ;  /* 0x0000000234ff7812 */ /* 0x000fc6000780c0ff */
[----:B------:R-:W3:Y:S04]  /*1088d0*/  LDL.LU.64 R28, [R1+0x4478] ;  /* 0x00447800011c7983 */ /* 0x000ee80000300a00 */
[----:B------:R-:W3:Y:S01]  /*1088e0*/  LDL.LU.64 R34, [R1+0x4480] ;  /* 0x0044800001227983 */ /* 0x000ee20000300a00 */
[----:B0-----:R-:W-:-:S03]  /*1088f0*/  PRMT R2, R61, 0x7770, RZ ;  /* 0x000077703d027816 */ /* 0x001fc600000000ff */
[----:B------:R-:W3:Y:S04]  /*108900*/  LDL.LU.64 R32, [R1+0x4488] ;  /* 0x0044880001207983 */ /* 0x000ee80000300a00 */
[----:B------:R0:W-:Y:S01]  /*108910*/  @P0 STG.E.U8 desc[UR4][R38.64], R2 ;  /* 0x0000000226000986 */ /* 0x0001e2000c101104 */
[----:B------:R-:W-:-:S03]  /*108920*/  LOP3.LUT P0, RZ, R52, 0x1, RZ, 0xc0, !PT ;  /* 0x0000000134ff7812 */ /* 0x000fc6000780c0ff */
[----:B0-----:R-:W3:Y:S04]  /*108930*/  LDL.LU.64 R38, [R1+0x4490] ;  /* 0x0044900001267983 */ /* 0x001ee80000300a00 */
[----:B------:R-:W3:Y:S01]  /*108940*/  LDL.LU R40, [R1+0x18c] ;  /* 0x00018c0001287983 */ /* 0x000ee20000300800 */
[----:B------:R-:W-:-:S05]  /*108950*/  PRMT R2, R61, 0x7771, RZ ;  /* 0x000077713d027816 */ /* 0x000fca00000000ff */
[----:B--2---:R0:W-:Y:S04]  /*108960*/  @P0 STG.E.U8 desc[UR4][R42.64], R2 ;  /* 0x000000022a000986 */ /* 0x0041e8000c101104 */
[----:B0-----:R-:W2:Y:S01]  /*108970*/  LDL.LU.64 R42, [R1+0x4498] ;  /* 0x00449800012a7983 */ /* 0x001ea20000300a00 */
[----:B------:R-:W-:Y:S02]  /*108980*/  LOP3.LUT P0, RZ, R53, 0x80000000, RZ, 0xc0, !PT ;  /* 0x8000000035ff7812 */ /* 0x000fe4000780c0ff */
        /* <DEDUP_REMOVED lines=21> */
[----:B---3--:R-:W-:-:S05]  /*108ae0*/  PRMT R2, R41, 0x7770, RZ ;  /* 0x0000777029027816 */ /* 0x008fca00000000ff */
        /* <DEDUP_REMOVED lines=47> */
[----:B------:R-:W-:-:S03]  /*108de0*/  LOP3.LUT R53, R53, 0xfeffffff, RZ, 0xc0, !PT ;  /* 0xfeffffff35357812 */ /* 0x000fc600078ec0ff */
[----:B------:R-:W2:Y:S08]  /*108df0*/  LDL.LU.64 R60, [R1+0x44e8] ;  /* 0x0044e800013c7983 */ /* 0x000eb00000300a00 */
[----:B------:R-:W-:Y:S02]  /*108e00*/  @P0 LOP3.LUT R53, R53, 0x1000000, RZ, 0xfc, !PT ;  /* 0x0100000035350812 */ /* 0x000fe400078efcff */
[----:B------:R-:W-:-:S02]  /*108e10*/  LOP3.LUT P0, RZ, R36, 0x2000000, RZ, 0xc0, !PT ;  /* 0x0200000024ff7812 */ /* 0x000fc4000780c0ff */
[----:B------:R-:W-:Y:S02]  /*108e20*/  LOP3.LUT R53, R53, 0xfdffffff, RZ, 0xc0, !PT ;  /* 0xfdffffff35357812 */ /* 0x000fe400078ec0ff */
[C---:B------:R-:W-:Y:S02]  /*108e30*/  LOP3.LUT P4, RZ, R36.reuse, 0x200000, RZ, 0xc0, !PT ;  /* 0x0020000024ff7812 */ /* 0x040fe4000788c0ff */
[C---:B------:R-:W-:Y:S02]  /*108e40*/  LOP3.LUT P5, RZ, R36.reuse, 0x400000, RZ, 0xc0, !PT ;  /* 0x0040000024ff7812 */ /* 0x040fe400078ac0ff */
[----:B------:R-:W-:-:S05]  /*108e50*/  LOP3.LUT P6, RZ, R36, 0x800000, RZ, 0xc0, !PT ;  /* 0x0080000024ff7812 */ /* 0x000fca00078cc0ff */
[----:B------:R-:W-:Y:S02]  /*108e60*/  @P0 LOP3.LUT R53, R53, 0x2000000, RZ, 0xfc, !PT ;  /* 0x0200000035350812 */ /* 0x000fe400078efcff */
[----:B------:R-:W-:Y:S02]  /*108e70*/  LOP3.LUT P0, RZ, R36, 0x1000000, RZ, 0xc0, !PT ;  /* 0x0100000024ff7812 */ /* 0x000fe4000780c0ff */
[----:B------:R-:W2:Y:S04]  /*108e80*/  LDL.LU R36, [R1+0x150] ;  /* 0x0001500001247983 */ /* 0x000ea80000300800 */
[----:B------:R-:W2:Y:S01]  /*108e90*/  LDL.LU.64 R44, [R1+0x44f0] ;  /* 0x0044f000012c7983 */ /* 0x000ea20000300a00 */
[----:B------:R-:W-:-:S03]  /*108ea0*/  PRMT R2, R40, 0x7773, RZ ;  /* 0x0000777328027816 */ /* 0x000fc600000000ff */
[----:B------:R-:W2:Y:S04]  /*108eb0*/  LDL.LU.64 R6, [R1+0x44f8] ;  /* 0x0044f80001067983 */ /* 0x000ea80000300a00 */
[----:B---3--:R4:W-:Y:S04]  /*108ec0*/  @P4 STG.E.U8 desc[UR4][R30.64], R2 ;  /* 0x000000021e004986 */ /* 0x0089e8000c101104 */
[----:B------:R-:W3:Y:S04]  /*108ed0*/  LDL.LU R40, [R1+0x140] ;  /* 0x0001400001287983 */ /* 0x000ee80000300800 */
        /* <DEDUP_REMOVED lines=200> */
[----:B0-----:R-:W2:Y:S04]  /*109b60*/  LDL.LU.64 R42, [R1+0x4600] ;  /* 0x00460000012a7983 */ /* 0x001ea80000300a00 */
[----:B------:R-:W2:Y:S04]  /*109b70*/  LDL.LU.64 R48, [R1+0x4608] ;  /* 0x0046080001307983 */ /* 0x000ea80000300a00 */
[----:B------:R-:W2:Y:S04]  /*109b80*/  LDL.LU.64 R46, [R1+0x4610] ;  /* 0x00461000012e7983 */ /* 0x000ea80000300a00 */
[----:B------:R-:W2:Y:S04]  /*109b90*/  LDL.LU R30, [R1+0x144] ;  /* 0x00014400011e7983 */ /* 0x000ea80000300800 */
[----:B------:R-:W2:Y:S04]  /*109ba0*/  LDL.LU.64 R60, [R1+0x4618] ;  /* 0x00461800013c7983 */ /* 0x000ea80000300a00 */
[----:B------:R-:W2:Y:S01]  /*109bb0*/  LDL.LU.64 R44, [R1+0x4620] ;  /* 0x00462000012c7983 */ /* 0x000ea20000300a00 */
[----:B------:R-:W-:-:S03]  /*109bc0*/  PRMT R2, R41, 0x7771, RZ ;  /* 0x0000777129027816 */ /* 0x000fc600000000ff */
[----:B------:R-:W2:Y:S04]  /*109bd0*/  LDL.LU.64 R6, [R1+0x4628] ;  /* 0x0046280001067983 */ /* 0x000ea80000300a00 */
[----:B---3--:R0:W-:Y:S02]  /*109be0*/  @P4 STG.E.U8 desc[UR4][R28.64], R2 ;  /* 0x000000021c004986 */ /* 0x0081e4000c101104 */
[----:B0-----:R-:W-:-:S05]  /*109bf0*/  PRMT R2, R41, 0x7772, RZ ;  /* 0x0000777229027816 */ /* 0x001fca00000000ff */
        /* <DEDUP_REMOVED lines=56> */
[----:B--2---:R0:W-:Y:S04]  /*109f80*/  @P6 STG.E.U8 desc[UR4][R42.64], R2 ;  /* 0x000000022a006986 */ /* 0x0041e8000c101104 */
[----:B0-----:R-:W2:Y:S04]  /*109f90*/  LDL.LU.64 R42, [R1+0x46b8] ;  /* 0x0046b800012a7983 */ /* 0x001ea80000300a00 */
[----:B------:R-:W4:Y:S04]  /*109fa0*/  LDL.LU.64 R28, [R1+0x46c8] ;  /* 0x0046c800011c7983 */ /* 0x000f280000300a00 */
[----:B------:R-:W4:Y:S04]  /*109fb0*/  LDL.LU.64 R34, [R1+0x46e0] ;  /* 0x0046e00001227983 */ /* 0x000f280000300a00 */
[----:B------:R-:W2:Y:S01]  /*109fc0*/  LDL.LU R41, [R1+0x114] ;  /* 0x0001140001297983 */ /* 0x000ea20000300800 */
[----:B------:R-:W-:-:S03]  /*109fd0*/  LOP3.LUT P0, RZ, R40, 0x2000000, RZ, 0xc0, !PT ;  /* 0x0200000028ff7812 */ /* 0x000fc6000780c0ff */
[----:B------:R-:W4:Y:S01]  /*109fe0*/  LDL.LU.64 R32, [R1+0x4700] ;  /* 0x0047000001207983 */ /* 0x000f220000300a00 */
[----:B------:R-:W-:Y:S02]  /*109ff0*/  LOP3.LUT R54, R54, 0xfbffffff, RZ, 0xc0, !PT ;  /* 0xfbffffff36367812 */ /* 0x000fe400078ec0ff */
[----:B------:R-:W-:Y:S01]  /*10a000*/  LOP3.LUT P3, RZ, R40, 0x2000, RZ, 0xc0, !PT ;  /* 0x0000200028ff7812 */ /* 0x000fe2000786c0ff */
[----:B------:R-:W4:Y:S04]  /*10a010*/  LDL.LU.64 R38, [R1+0x4710] ;  /* 0x0047100001267983 */ /* 0x000f280000300a00 */
[----:B------:R-:W4:Y:S02]  /*10a020*/  LDL.LU R48, [R1+0x104] ;  /* 0x0001040001307983 */ /* 0x000f240000300800 */
[----:B------:R-:W-:-:S02]  /*10a030*/  @P0 LOP3.LUT R54, R54, 0x4000000, RZ, 0xfc, !PT ;  /* 0x0400000036360812 */ /* 0x000fc400078efcff */
[C---:B------:R-:W-:Y:S02]  /*10a040*/  LOP3.LUT P0, RZ, R40.reuse, 0x1000000, RZ, 0xc0, !PT ;  /* 0x0100000028ff7812 */ /* 0x040fe4000780c0ff */
[----:B------:R-:W-:Y:S02]  /*10a050*/  LOP3.LUT P4, RZ, R40, 0x4000, RZ, 0xc0, !PT ;  /* 0x0000400028ff7812 */ /* 0x000fe4000788c0ff */
[----:B------:R-:W-:Y:S02]  /*10a060*/  PRMT R2, R31, 0x7773, RZ ;  /* 0x000077731f027816 */ /* 0x000fe400000000ff */
[----:B------:R-:W-:-:S07]  /*10a070*/  LOP3.LUT R54, R54, 0xf7ffffff, RZ, 0xc0, !PT ;  /* 0xf7ffffff36367812 */ /* 0x000fce00078ec0ff */
        /* <DEDUP_REMOVED lines=15> */
[----:B------:R-:W-:Y:S02]  /*10a170*/  LOP3.LUT R53, R53, 0xfffffffe, RZ, 0xc0, !PT ;  /* 0xfffffffe35357812 */ /* 0x000fe400078ec0ff */
[----:B------:R-:W-:Y:S01]  /*10a180*/  LOP3.LUT P6, RZ, R40, 0x10000, RZ, 0xc0, !PT ;  /* 0x0001000028ff7812 */ /* 0x000fe200078cc0ff */
[----:B---3--:R2:W-:Y:S08]  /*10a190*/  @P3 STG.E.U8 desc[UR4][R36.64], R2 ;  /* 0x0000000224003986 */ /* 0x0085f0000c101104 */
[----:B------:R-:W-:-:S02]  /*10a1a0*/  @P0 LOP3.LUT R53, R53, 0x1, RZ, 0xfc, !PT ;  /* 0x0000000135350812 */ /* 0x000fc400078efcff */
[C---:B------:R-:W-:Y:S02]  /*10a1b0*/  LOP3.LUT P0, RZ, R40.reuse, 0x40000, RZ, 0xc0, !PT ;  /* 0x0004000028ff7812 */ /* 0x040fe4000780c0ff */
[----:B------:R-:W-:Y:S02]  /*10a1c0*/  LOP3.LUT R53, R53, 0xfffffffd, RZ, 0xc0, !PT ;  /* 0xfffffffd35357812 */ /* 0x000fe400078ec0ff */
[C---:B------:R-:W-:Y:S02]  /*10a1d0*/  LOP3.LUT P1, RZ, R40.reuse, 0x4000000, RZ, 0xc0, !PT ;  /* 0x0400000028ff7812 */ /* 0x040fe4000782c0ff */
[C---:B------:R-:W-:Y:S02]  /*10a1e0*/  LOP3.LUT P2, RZ, R40.reuse, 0x8000000, RZ, 0xc0, !PT ;  /* 0x0800000028ff7812 */ /* 0x040fe4000784c0ff */
[----:B------:R-:W-:-:S05]  /*10a1f0*/  LOP3.LUT P3, RZ, R40, 0x10000000, RZ, 0xc0, !PT ;  /* 0x1000000028ff7812 */ /* 0x000fca000786c0ff */
[----:B------:R-:W-:Y:S02]  /*10a200*/  @P0 LOP3.LUT R53, R53, 0x2, RZ, 0xfc, !PT ;  /* 0x0000000235350812 */ /* 0x000fe400078efcff */
[----:B------:R-:W-:Y:S02]  /*10a210*/  LOP3.LUT P0, RZ, R40, 0x20000, RZ, 0xc0, !PT ;  /* 0x0002000028ff7812 */ /* 0x000fe4000780c0ff */
[----:B--2---:R-:W-:-:S05]  /*10a220*/  PRMT R2, R41, 0x7770, RZ ;  /* 0x0000777029027816 */ /* 0x004fca00000000ff */
[----:B------:R0:W-:Y:S04]  /*10a230*/  @P4 STG.E.U8 desc[UR4][R42.64], R2 ;  /* 0x000000022a004986 */ /* 0x0001e8000c101104 */
[----:B0-----:R-:W2:Y:S04]  /*10a240*/  LDL.LU.64 R42, [R1+0x4720] ;  /* 0x00472000012a7983 */ /* 0x001ea80000300a00 */
[----:B------:R-:W3:Y:S04]  /*10a250*/  LDL.LU.64 R50, [R1+0x4738] ;  /* 0x0047380001327983 */ /* 0x000ee80000300a00 */
[----:B------:R-:W3:Y:S04]  /*10a260*/  LDL.LU R37, [R1+0xf4] ;  /* 0x0000f40001257983 */ /* 0x000ee80000300800 */
[----:B------:R-:W3:Y:S04]  /*10a270*/  LDL.LU.64 R46, [R1+0x4748] ;  /* 0x00474800012e7983 */ /* 0x000ee80000300a00 */
[----:B------:R-:W3:Y:S04]  /*10a280*/  LDL.LU.64 R60, [R1+0x4758] ;  /* 0x00475800013c7983 */ /* 0x000ee80000300a00 */
[----:B------:R-:W3:Y:S01]  /*10a290*/  LDL.LU.64 R44, [R1+0x4788] ;  /* 0x00478800012c7983 */ /* 0x000ee20000300a00 */
[----:B------:R-:W-:-:S03]  /*10a2a0*/  PRMT R2, R41, 0x7771, RZ ;  /* 0x0000777129027816 */ /* 0x000fc600000000ff */
[----:B------:R-:W3:Y:S04]  /*10a2b0*/  LDL.LU.64 R6, [R1+0x47e0] ;  /* 0x0047e00001067983 */ /* 0x000ee80000300a00 */
[----:B----4-:R0:W-:Y:S01]  /*10a2c0*/  @P5 STG.E.U8 desc[UR4][R28.64], R2 ;  /* 0x000000021c005986 */ /* 0x0101e2000c101104 */
[C---:B------:R-:W-:Y:S02]  /*10a2d0*/  LOP3.LUT P4, RZ, R40.reuse, 0x20000000, RZ, 0xc0, !PT ;  /* 0x2000000028ff7812 */ /* 0x040fe4000788c0ff */
[----:B------:R-:W-:Y:S02]  /*10a2e0*/  LOP3.LUT P5, RZ, R40, 0x40000000, RZ, 0xc0, !PT ;  /* 0x4000000028ff7812 */ /* 0x000fe400078ac0ff */
[----:B0-----:R-:W-:-:S05]  /*10a2f0*/  PRMT R2, R41, 0x7772, RZ ;  /* 0x0000777229027816 */ /* 0x001fca00000000ff */
[----:B------:R0:W-:Y:S01]  /*10a300*/  @P6 STG.E.U8 desc[UR4][R34.64], R2 ;  /* 0x0000000222006986 */ /* 0x0001e2000c101104 */
[----:B------:R-:W-:-:S03]  /*10a310*/  LOP3.LUT P6, RZ, R40, 0x80000000, RZ, 0xc0, !PT ;  /* 0x8000000028ff7812 */ /* 0x000fc600078cc0ff */
        /* <DEDUP_REMOVED lines=9> */
[----:B------:R-:W4:Y:S04]  /*10a3b0*/  LDL.LU.64 R32, [R1+0x4848] ;  /* 0x0048480001207983 */ /* 0x000f280000300a00 */
[----:B------:R0:W-:Y:S01]  /*10a3c0*/  @P0 STG.E.U8 desc[UR4][R38.64], R2 ;  /* 0x0000000226000986 */ /* 0x0001e2000c101104 */
[----:B------:R-:W-:Y:S02]  /*10a3d0*/  LOP3.LUT P0, RZ, R53, 0x1, RZ, 0xc0, !PT ;  /* 0x0000000135ff7812 */ /* 0x000fe4000780c0ff */
[----:B0-----:R-:W-:Y:S01]  /*10a3e0*/  PRMT R2, R48, 0x7771, RZ ;  /* 0x0000777130027816 */ /* 0x001fe200000000ff */
[----:B------:R-:W4:Y:S04]  /*10a3f0*/  LDL.LU.64 R38, [R1+0x4858] ;  /* 0x0048580001267983 */ /* 0x000f280000300a00 */
[----:B------:R-:W4:Y:S04]  /*10a400*/  LDL.LU R41, [R1+0x158] ;  /* 0x0001580001297983 */ /* 0x000f280000300800 */
[----:B------:R-:W4:Y:S04]  /*10a410*/  LDL.LU R36, [R1+0x380] ;  /* 0x0003800001247983 */ /* 0x000f280000300800 */
        /* <DEDUP_REMOVED lines=19> */
[----:B----4-:R0:W-:Y:S04]  /*10a550*/  @P0 STG.E.U8 desc[UR4][R4.64], R2 ;  /* 0x0000000204000986 */ /* 0x0101e8000c101104 */
[----:B0-----:R-:W3:Y:S01]  /*10a560*/  LDL.LU.64 R4, [R1+0x4878] ;  /* 0x0048780001047983 */ /* 0x001ee20000300a00 */
[----:B------:R-:W-:-:S05]  /*10a570*/  PRMT R2, R40, 0x7770, RZ ;  /* 0x0000777028027816 */ /* 0x000fca00000000ff */
        /* <DEDUP_REMOVED lines=9> */
[----:B------:R0:W-:Y:S02]  /*10a610*/  @P4 STG.E.U8 desc[UR4][R32.64], R2 ;  /* 0x0000000220004986 */ /* 0x0001e4000c101104 */
[----:B0-----:R-:W-:-:S02]  /*10a620*/  PRMT R2, R41, 0x7770, RZ ;  /* 0x0000777029027816 */ /* 0x001fc400000000ff */
[----:B------:R-:W4:Y:S04]  /*10a630*/  LDL.LU.64 R32, [R1+0x48b8] ;  /* 0x0048b80001207983 */ /* 0x000f280000300a00 */
[----:B------:R0:W-:Y:S04]  /*10a640*/  @P5 STG.E.U8 desc[UR4][R38.64], R2 ;  /* 0x0000000226005986 */ /* 0x0001e8000c101104 */
[----:B0-----:R-:W4:Y:S01]  /*10a650*/  LDL.LU R39, [R1+0x148] ;  /* 0x0001480001277983 */ /* 0x001f220000300800 */
[----:B------:R-:W-:Y:S02]  /*10a660*/  PRMT R2, R41, 0x7771, RZ ;  /* 0x0000777129027816 */ /* 0x000fe400000000ff */
[----:B------:R-:W-:-:S03]  /*10a670*/  LOP3.LUT P3, RZ, R36, 0x1, RZ, 0xc0, !PT ;  /* 0x0000000124ff7812 */ /* 0x000fc6000786c0ff */
[----:B--2---:R0:W-:Y:S04]  /*10a680*/  @P6 STG.E.U8 desc[UR4][R42.64], R2 ;  /* 0x000000022a006986 */ /* 0x0041e8000c101104 */
[----:B0-----:R-:W2:Y:S01]  /*10a690*/  LDL.LU.64 R42, [R1+0x48c8] ;  /* 0x0048c800012a7983 */ /* 0x001ea20000300a00 */
[----:B------:R-:W-:-:S03]  /*10a6a0*/  PRMT R2, R41, 0x7772, RZ ;  /* 0x0000777229027816 */ /* 0x000fc600000000ff */
[----:B------:R-:W2:Y:S04]  /*10a6b0*/  LDL.LU R46, [R1+0x138] ;  /* 0x00013800012e7983 */ /* 0x000ea80000300800 */
[----:B---3--:R0:W-:Y:S02]  /*10a6c0*/  @P3 STG.E.U8 desc[UR4][R4.64], R2 ;  /* 0x0000000204003986 */ /* 0x0081e4000c101104 */
[----:B0-----:R-:W-:Y:S02]  /*10a6d0*/  PRMT R2, R41, 0x7773, RZ ;  /* 0x0000777329027816 */ /* 0x001fe400000000ff */
[----:B------:R-:W3:Y:S01]  /*10a6e0*/  LDL.LU.64 R40, [R1+0x48d8] ;  /* 0x0048d80001287983 */ /* 0x000ee20000300a00 */
[----:B------:R-:W-:Y:S02]  /*10a6f0*/  LOP3.LUT P0, RZ, R36, 0x1000, RZ, 0xc0, !PT ;  /* 0x0000100024ff7812 */ /* 0x000fe4000780c0ff */
        /* <DEDUP_REMOVED lines=32> */
[----:B------:R-:W-:Y:S01]  /*10a900*/  LOP3.LUT P6, RZ, R36, 0x8, RZ, 0xc0, !PT ;  /* 0x0000000824ff7812 */ /* 0x000fe200078cc0ff */
[----:B------:R-:W4:Y:S01]  /*10a910*/  LDL.LU R37, [R1+0x118] ;  /* 0x0001180001257983 */ /* 0x000f220000300800 */
[----:B------:R-:W-:Y:S02]  /*10a920*/  LOP3.LUT R54, R54, 0xfdffffff, RZ, 0xc0, !PT ;  /* 0xfdffffff36367812 */ /* 0x000fe400078ec0ff */
[----:B------:R-:W-:Y:S01]  /*10a930*/  PRMT R2, R39, 0x7771, RZ ;  /* 0x0000777127027816 */ /* 0x000fe200000000ff */
[----:B------:R-:W4:Y:S04]  /*10a940*/  LDL.LU.64 R4, [R1+0x4930] ;  /* 0x0049300001047983 */ /* 0x000f280000300a00 */
[----:B------:R-:W4:Y:S02]  /*10a950*/  LDL.LU.64 R30, [R1+0x4938] ;  /* 0x00493800011e7983 */ /* 0x000f240000300a00 */
[----:B------:R-:W-:-:S02]  /*10a960*/  @P0 LOP3.LUT R54, R54, 0x2000000, RZ, 0xfc, !PT ;  /* 0x0200000036360812 */ /* 0x000fc400078efcff */
[----:B------:R-:W-:Y:S01]  /*10a970*/  LOP3.LUT P0, RZ, R36, 0x10, RZ, 0xc0, !PT ;  /* 0x0000001024ff7812 */ /* 0x000fe2000780c0ff */
[----:B------:R0:W-:Y:S02]  /*10a980*/  @P6 STG.E.U8 desc[UR4][R34.64], R2 ;  /* 0x0000000222006986 */ /* 0x0001e4000c101104 */
[----:B0-----:R-:W-:Y:S02]  /*10a990*/  PRMT R2, R39, 0x7772, RZ ;  /* 0x0000777227027816 */ /* 0x001fe400000000ff */
[----:B------:R-:W4:Y:S08]  /*10a9a0*/  LDL.LU.64 R34, [R1+0x4940] ;  /* 0x0049400001227983 */ /* 0x000f300000300a00 */
[----:B------:R0:W-:Y:S01]  /*10a9b0*/  @P0 STG.E.U8 desc[UR4][R32.64], R2 ;  /* 0x0000000220000986 */ /* 0x0001e2000c101104 */
[----:B------:R-:W-:-:S02]  /*10a9c0*/  LOP3.LUT P0, RZ, R54, 0x2000000, RZ, 0xc0, !PT ;  /* 0x0200000036ff7812 */ /* 0x000fc4000780c0ff */
[----:B0-----:R-:W-:Y:S01]  /*10a9d0*/  PRMT R2, R39, 0x7773, RZ ;  /* 0x0000777327027816 */ /* 0x001fe200000000ff */
[----:B------:R-:W4:Y:S04]  /*10a9e0*/  LDL.LU.64 R32, [R1+0x4948] ;  /* 0x0049480001207983 */ /* 0x000f280000300a00 */
[----:B------:R-:W4:Y:S06]  /*10a9f0*/  LDL.LU.64 R38, [R1+0x4950] ;  /* 0x0049500001267983 */ /* 0x000f2c0000300a00 */
[----:B--2---:R0:W-:Y:S01]  /*10aa00*/  @P0 STG.E.U8 desc[UR4][R42.64], R2 ;  /* 0x000000022a000986 */ /* 0x0041e2000c101104 */
        /* <DEDUP_REMOVED lines=48> */
[----:B------:R-:W4:Y:S04]  /*10ad10*/  LDL.LU R37, [R1+0x384] ;  /* 0x0003840001257983 */ /* 0x000f280000300800 */
[----:B------:R-:W4:Y:S01]  /*10ad20*/  LDL.LU.64 R38, [R1+0x4990] ;  /* 0x0049900001267983 */ /* 0x000f220000300a00 */
        /* <DEDUP_REMOVED lines=24> */
[----:B------:R-:W-:Y:S02]  /*10aeb0*/  LOP3.LUT R54, R54, 0xfffdffff, RZ, 0xc0, !PT ;  /* 0xfffdffff36367812 */ /* 0x000fe400078ec0ff */
[C---:B------:R-:W-:Y:S02]  /*10aec0*/  LOP3.LUT P4, RZ, R36.reuse, 0x100000, RZ, 0xc0, !PT ;  /* 0x0010000024ff7812 */ /* 0x040fe4000788c0ff */
[C---:B------:R-:W-:Y:S02]  /*10aed0*/  LOP3.LUT P5, RZ, R36.reuse, 0x200000, RZ, 0xc0, !PT ;  /* 0x0020000024ff7812 */ /* 0x040fe400078ac0ff */
[----:B------:R-:W-:-:S05]  /*10aee0*/  LOP3.LUT P6, RZ, R36, 0x400000, RZ, 0xc0, !PT ;  /* 0x0040000024ff7812 */ /* 0x000fca00078cc0ff */
[----:B------:R-:W-:Y:S02]  /*10aef0*/  @P0 LOP3.LUT R54, R54, 0x20000, RZ, 0xfc, !PT ;  /* 0x0002000036360812 */ /* 0x000fe400078efcff */
[----:B------:R-:W-:Y:S01]  /*10af00*/  LOP3.LUT P0, RZ, R36, 0x800000, RZ, 0xc0, !PT ;  /* 0x0080000024ff7812 */ /* 0x000fe2000780c0ff */
        /* <DEDUP_REMOVED lines=85> */
[----:B------:R-:W3:Y:S04]  /*10b460*/  LDL.LU R36, [R1+0x11c] ;  /* 0x00011c0001247983 */ /* 0x000ee80000300800 */
[----:B------:R-:W3:Y:S04]  /*10b470*/  LDL.LU.64 R46, [R1+0x4a40] ;  /* 0x004a4000012e7983 */ /* 0x000ee80000300a00 */
        /* <DEDUP_REMOVED lines=38> */
[----:B------:R-:W4:Y:S04]  /*10b6e0*/  LDL.LU.64 R28, [R1+0x4a70] ;  /* 0x004a7000011c7983 */ /* 0x000f280000300a00 */
[----:B------:R-:W4:Y:S01]  /*10b6f0*/  LDL.LU R40, [R1+0xfc] ;  /* 0x0000fc0001287983 */ /* 0x000f220000300800 */
[----:B0-----:R-:W-:-:S03]  /*10b700*/  PRMT R2, R50, 0x7771, RZ ;  /* 0x0000777132027816 */ /* 0x001fc600000000ff */
[----:B------:R-:W4:Y:S04]  /*10b710*/  LDL.LU.64 R34, [R1+0x4a78] ;  /* 0x004a780001227983 */ /* 0x000f280000300a00 */
[----:B------:R0:W-:Y:S01]  /*10b720*/  @P0 STG.E.U8 desc[UR4][R38.64], R2 ;  /* 0x0000000226000986 */ /* 0x0001e2000c101104 */
[----:B------:R-:W-:-:S03]  /*10b730*/  LOP3.LUT P0, RZ, R54, 0x100, RZ, 0xc0, !PT ;  /* 0x0000010036ff7812 */ /* 0x000fc6000780c0ff */
[----:B------:R-:W4:Y:S04]  /*10b740*/  LDL.LU.64 R32, [R1+0x4a80] ;  /* 0x004a800001207983 */ /* 0x000f280000300a00 */
[----:B0-----:R-:W4:Y:S01]  /*10b750*/  LDL.LU.64 R38, [R1+0x4a88] ;  /* 0x004a880001267983 */ /* 0x001f220000300a00 */
[----:B------:R-:W-:-:S05]  /*10b760*/  PRMT R2, R50, 0x7772, RZ ;  /* 0x0000777232027816 */ /* 0x000fca00000000ff */
[----:B---3--:R0:W-:Y:S04]  /*10b770*/  @P0 STG.E.U8 desc[UR4][R42.64], R2 ;  /* 0x000000022a000986 */ /* 0x0081e8000c101104 */
[----:B0-----:R-:W3:Y:S04]  /*10b780*/  LDL.LU.64 R42, [R1+0x4a90] ;  /* 0x004a9000012a7983 */ /* 0x001ee80000300a00 */
[----:B------:R-:W3:Y:S01]  /*10b790*/  LDL.LU R52, [R1+0x3a8] ;  /* 0x0003a80001347983 */ /* 0x000ee20000300800 */
        /* <DEDUP_REMOVED lines=22> */
[----:B----4-:R0:W-:Y:S02]  /*10b900*/  @P0 STG.E.U8 desc[UR4][R4.64], R2 ;  /* 0x0000000204000986 */ /* 0x0101e4000c101104 */
        /* <DEDUP_REMOVED lines=21> */
[----:B------:R-:W3:Y:S01]  /*10ba60*/  LDL.LU R41, [R1+0xe0] ;  /* 0x0000e00001297983 */ /* 0x000ee20000300800 */
[----:B------:R-:W-:Y:S02]  /*10ba70*/  LOP3.LUT R55, R55, 0xf7ffffff, RZ, 0xc0, !PT ;  /* 0xf7ffffff37377812 */ /* 0x000fe400078ec0ff */
[----:B------:R-:W-:Y:S01]  /*10ba80*/  LOP3.LUT R54, R54, 0xfffffffe, RZ, 0xc0, !PT ;  /* 0xfffffffe36367812 */ /* 0x000fe200078ec0ff */
[----:B------:R-:W4:Y:S04]  /*10ba90*/  LDL.LU.64 R38, [R1+0x4ab8] ;  /* 0x004ab80001267983 */ /* 0x000f280000300a00 */
[----:B------:R-:W4:Y:S04]  /*10baa0*/  LDL.LU R61, [R1+0xd0] ;  /* 0x0000d000013d7983 */ /* 0x000f280000300800 */
        /* <DEDUP_REMOVED lines=34> */
[----:B------:R-:W3:Y:S04]  /*10bcd0*/  LDL.LU R40, [R1+0xb0] ;  /* 0x0000b00001287983 */ /* 0x000ee80000300800 */
[----:B------:R0:W-:Y:S04]  /*10bce0*/  @P4 STG.E.U8 desc[UR4][R28.64], R2 ;  /* 0x000000021c004986 */ /* 0x0001e8000c101104 */
[----:B------:R-:W3:Y:S01]  /*10bcf0*/  LDL.LU.64 R30, [R1+0x4af8] ;  /* 0x004af800011e7983 */ /* 0x000ee20000300a00 */
[----:B0-----:R-:W-:-:S03]  /*10bd00*/  PRMT R2, R41, 0x7771, RZ ;  /* 0x0000777129027816 */ /* 0x001fc600000000ff */
[----:B------:R-:W3:Y:S04]  /*10bd10*/  LDL.LU.64 R28, [R1+0x4b00] ;  /* 0x004b0000011c7983 */ /* 0x000ee80000300a00 */
        /* <DEDUP_REMOVED lines=12> */
[----:B------:R-:W-:Y:S02]  /*10bde0*/  LOP3.LUT P0, RZ, R54, 0x1, RZ, 0xc0, !PT ;  /* 0x0000000136ff7812 */ /* 0x000fe4000780c0ff */
        /* <DEDUP_REMOVED lines=19> */
[----:B0-----:R-:W2:Y:S01]  /*10bf20*/  LDL.LU.64 R4, [R1+0x4b30] ;  /* 0x004b300001047983 */ /* 0x001ea20000300a00 */
[----:B------:R-:W-:Y:S02]  /*10bf30*/  LOP3.LUT P0, RZ, R55, 0x4000000, RZ, 0xc0, !PT ;  /* 0x0400000037ff7812 */ /* 0x000fe4000780c0ff */
[----:B------:R-:W-:Y:S02]  /*10bf40*/  LOP3.LUT P1, RZ, R52, 0x80, RZ, 0xc0, !PT ;  /* 0x0000008034ff7812 */ /* 0x000fe4000782c0ff */
[----:B------:R-:W-:Y:S02]  /*10bf50*/  PRMT R2, R60, 0x7773, RZ ;  /* 0x000077733c027816 */ /* 0x000fe400000000ff */
[----:B------:R-:W-:-:S02]  /*10bf60*/  LOP3.LUT P2, RZ, R52, 0x100, RZ, 0xc0, !PT ;  /* 0x0000010034ff7812 */ /* 0x000fc4000784c0ff */
[----:B------:R-:W-:-:S05]  /*10bf70*/  LOP3.LUT P3, RZ, R52, 0x200, RZ, 0xc0, !PT ;  /* 0x0000020034ff7812 */ /* 0x000fca000786c0ff */
[----:B---3--:R0:W-:Y:S01]  /*10bf80*/  @P0 STG.E.U8 desc[UR4][R30.64], R2 ;  /* 0x000000021e000986 */ /* 0x0081e2000c101104 */
[----:B------:R-:W-:Y:S02]  /*10bf90*/  LOP3.LUT P4, RZ, R52, 0x400, RZ, 0xc0, !PT ;  /* 0x0000040034ff7812 */ /* 0x000fe4000788c0ff */
[----:B0-----:R-:W-:Y:S01]  /*10bfa0*/  PRMT R2, R40, 0x7770, RZ ;  /* 0x0000777028027816 */ /* 0x001fe200000000ff */
[----:B------:R-:W3:Y:S04]  /*10bfb0*/  LDL.LU.64 R30, [R1+0x4b38] ;  /* 0x004b3800011e7983 */ /* 0x000ee80000300a00 */
[----:B------:R0:W-:Y:S01]  /*10bfc0*/  @P1 STG.E.U8 desc[UR4][R28.64], R2 ;  /* 0x000000021c001986 */ /* 0x0001e2000c101104 */
[----:B------:R-:W-:Y:S02]  /*10bfd0*/  LOP3.LUT P5, RZ, R52, 0x800, RZ, 0xc0, !PT ;  /* 0x0000080034ff7812 */ /* 0x000fe400078ac0ff */
[----:B0-----:R-:W-:Y:S01]  /*10bfe0*/  PRMT R2, R40, 0x7771, RZ ;  /* 0x0000777128027816 */ /* 0x001fe200000000ff */
[----:B------:R-:W3:Y:S04]  /*10bff0*/  LDL.LU.64 R28, [R1+0x4b40] ;  /* 0x004b4000011c7983 */ /* 0x000ee80000300a00 */
[----:B----4-:R0:W-:Y:S01]  /*10c000*/  @P2 STG.E.U8 desc[UR4][R34.64], R2 ;  /* 0x0000000222002986 */ /* 0x0101e2000c101104 */
[----:B------:R-:W-:-:S02]  /*10c010*/  LOP3.LUT P6, RZ, R52, 0x4000, RZ, 0xc0, !PT ;  /* 0x0000400034ff7812 */ /* 0x000fc400078cc0ff */
[C---:B0-----:R-:W-:Y:S01]  /*10c020*/  PRMT R2, R40.reuse, 0x7772, RZ ;  /* 0x0000777228027816 */ /* 0x041fe200000000ff */
[----:B------:R-:W4:Y:S04]  /*10c030*/  LDL.LU.64 R34, [R1+0x4b48] ;  /* 0x004b480001227983 */ /* 0x000f280000300a00 */
[----:B------:R0:W-:Y:S02]  /*10c040*/  @P3 STG.E.U8 desc[UR4][R32.64], R2 ;  /* 0x0000000220003986 */ /* 0x0001e4000c101104 */
[----:B0-----:R-:W-:Y:S02]  /*10c050*/  PRMT R2, R40, 0x7773, RZ ;  /* 0x0000777328027816 */ /* 0x001fe400000000ff */
[----:B------:R-:W4:Y:S04]  /*10c060*/  LDL.LU.64 R32, [R1+0x4b50] ;  /* 0x004b500001207983 */ /* 0x000f280000300a00 */
[----:B------:R0:W-:Y:S02]  /*10c070*/  @P4 STG.E.U8 desc[UR4][R38.64], R2 ;  /* 0x0000000226004986 */ /* 0x0001e4000c101104 */
[----:B0-----:R-:W-:-:S05]  /*10c080*/  PRMT R2, R41, 0x7770, RZ ;  /* 0x0000777029027816 */ /* 0x001fca00000000ff */
[----:B------:R0:W-:Y:S02]  /*10c090*/  @P5 STG.E.U8 desc[UR4][R36.64], R2 ;  /* 0x0000000224005986 */ /* 0x0001e4000c101104 */
[----:B0-----:R-:W-:Y:S02]  /*10c0a0*/  PRMT R2, R41, 0x7771, RZ ;  /* 0x0000777129027816 */ /* 0x001fe400000000ff */
[----:B------:R-:W-:-:S03]  /*10c0b0*/  LOP3.LUT P3, RZ, R52, 0x8000, RZ, 0xc0, !PT ;  /* 0x0000800034ff7812 */ /* 0x000fc6000786c0ff */
[----:B--2---:R0:W-:Y:S04]  /*10c0c0*/  @P6 STG.E.U8 desc[UR4][R42.64], R2 ;  /* 0x000000022a006986 */ /* 0x0041e8000c101104 */
[----:B0-----:R-:W2:Y:S04]  /*10c0d0*/  LDL.LU R43, [R1+0x90] ;  /* 0x00009000012b7983 */ /* 0x001ea80000300800 */
[----:B------:R-:W4:Y:S01]  /*10c0e0*/  LDL.LU.64 R36, [R1+0x4b58] ;  /* 0x004b580001247983 */ /* 0x000f220000300a00 */
[----:B------:R-:W-:-:S03]  /*10c0f0*/  PRMT R2, R41, 0x7772, RZ ;  /* 0x0000777229027816 */ /* 0x000fc600000000ff */
[----:B------:R-:W4:Y:S04]  /*10c100*/  LDL.LU R39, [R1+0x388] ;  /* 0x0003880001277983 */ /* 0x000f280000300800 */
[----:B------:R-:W4:Y:S04]  /*10c110*/  LDL.LU R46, [R1+0x80] ;  /* 0x00008000012e7983 */ /* 0x000f280000300800 */
[----:B------:R0:W-:Y:S02]  /*10c120*/  @P3 STG.E.U8 desc[UR4][R4.64], R2 ;  /* 0x0000000204003986 */ /* 0x0001e4000c101104 */
[----:B0-----:R-:W-:-:S02]  /*10c130*/  PRMT R2, R41, 0x7773, RZ ;  /* 0x0000777329027816 */ /* 0x001fc400000000ff */
[----:B------:R-:W4:Y:S01]  /*10c140*/  LDL.LU.64 R40, [R1+0x4b60] ;  /* 0x004b600001287983 */ /* 0x000f220000300a00 */
[----:B------:R-:W-:Y:S02]  /*10c150*/  LOP3.LUT P0, RZ, R52, 0x8000000, RZ, 0xc0, !PT ;  /* 0x0800000034ff7812 */ /* 0x000fe4000780c0ff */
[----:B------:R-:W-:Y:S01]  /*10c160*/  LOP3.LUT R55, R55, 0xfffbffff, RZ, 0xc0, !PT ;  /* 0xfffbffff37377812 */ /* 0x000fe200078ec0ff */
[----:B------:R-:W4:Y:S04]  /*10c170*/  LDL.LU.64 R50, [R1+0x4b68] ;  /* 0x004b680001327983 */ /* 0x000f280000300a00 */
[----:B------:R-:W4:Y:S04]  /*10c180*/  LDL.LU.64 R48, [R1+0x4b70] ;  /* 0x004b700001307983 */ /* 0x000f280000300a00 */
[----:B------:R-:W4:Y:S02]  /*10c190*/  LDL.LU.64 R60, [R1+0x4b78] ;  /* 0x004b7800013c7983 */ /* 0x000f240000300a00 */
[----:B------:R-:W-:-:S02]  /*10c1a0*/  @P0 LOP3.LUT R55, R55, 0x40000, RZ, 0xfc, !PT ;  /* 0x0004000037370812 */ /* 0x000fc400078efcff */
[----:B------:R-:W-:Y:S01]  /*10c1b0*/  LOP3.LUT P0, RZ, R52, 0x4000000, RZ, 0xc0, !PT ;  /* 0x0400000034ff7812 */ /* 0x000fe2000780c0ff */
[----:B------:R-:W4:Y:S01]  /*10c1c0*/  LDL.LU R38, [R1+0x70] ;  /* 0x0000700001267983 */ /* 0x000f220000300800 */
[----:B------:R-:W-:-:S03]  /*10c1d0*/  LOP3.LUT R55, R55, 0xfff7ffff, RZ, 0xc0, !PT ;  /* 0xfff7ffff37377812 */ /* 0x000fc600078ec0ff */
[----:B------:R-:W4:Y:S01]  /*10c1e0*/  LDL.LU.64 R44, [R1+0x4b80] ;  /* 0x004b8000012c7983 */ /* 0x000f220000300a00 */
[C---:B------:R-:W-:Y:S02]  /*10c1f0*/  LOP3.LUT P4, RZ, R52.reuse, 0x10000, RZ, 0xc0, !PT ;  /* 0x0001000034ff7812 */ /* 0x040fe4000788c0ff */
[C---:B------:R-:W-:Y:S01]  /*10c200*/  LOP3.LUT P5, RZ, R52.reuse, 0x20000, RZ, 0xc0, !PT ;  /* 0x0002000034ff7812 */ /* 0x040fe200078ac0ff */
[----:B------:R-:W4:Y:S04]  /*10c210*/  LDL.LU.64 R6, [R1+0x4b88] ;  /* 0x004b880001067983 */ /* 0x000f280000300a00 */
[----:B------:R-:W-:Y:S01]  /*10c220*/  @P0 LOP3.LUT R55, R55, 0x80000, RZ, 0xfc, !PT ;  /* 0x0008000037370812 */ /* 0x000fe200078efcff */
[----:B------:R-:W4:Y:S01]  /*10c230*/  LDL.LU R42, [R1+0xe4] ;  /* 0x0000e400012a7983 */ /* 0x000f220000300800 */
[----:B------:R-:W-:-:S02]  /*10c240*/  LOP3.LUT P0, RZ, R52, 0x2000000, RZ, 0xc0, !PT ;  /* 0x0200000034ff7812 */ /* 0x000fc4000780c0ff */
[----:B------:R-:W-:Y:S01]  /*10c250*/  LOP3.LUT R55, R55, 0xffefffff, RZ, 0xc0, !PT ;  /* 0xffefffff37377812 */ /* 0x000fe200078ec0ff */
[----:B------:R-:W4:Y:S10]  /*10c260*/  LDL.LU.64 R4, [R1+0x4b90] ;  /* 0x004b900001047983 */ /* 0x000f340000300a00 */
        /* <DEDUP_REMOVED lines=11> */
[----:B------:R-:W-:Y:S01]  /*10c320*/  LOP3.LUT R55, R55, 0xfeffffff, RZ, 0xc0, !PT ;  /* 0xfeffffff37377812 */ /* 0x000fe200078ec0ff */
[----:B---3--:R0:W-:Y:S01]  /*10c330*/  @P4 STG.E.U8 desc[UR4][R30.64], R2 ;  /* 0x000000021e004986 */ /* 0x0081e2000c101104 */
[----:B------:R-:W-:-:S09]  /*10c340*/  LOP3.LUT P6, RZ, R52, 0x40000, RZ, 0xc0, !PT ;  /* 0x0004000034ff7812 */ /* 0x000fd200078cc0ff */
[----:B------:R-:W-:Y:S02]  /*10c350*/  @P0 LOP3.LUT R55, R55, 0x1000000, RZ, 0xfc, !PT ;  /* 0x0100000037370812 */ /* 0x000fe400078efcff */
[----:B------:R-:W-:Y:S01]  /*10c360*/  LOP3.LUT P0, RZ, R52, 0x100000, RZ, 0xc0, !PT ;  /* 0x0010000034ff7812 */ /* 0x000fe2000780c0ff */
[----:B0-----:R-:W3:Y:S01]  /*10c370*/  LDL.LU.64 R30, [R1+0x4b98] ;  /* 0x004b9800011e7983 */ /* 0x001ee20000300a00 */
[----:B------:R-:W-:-:S11]  /*10c380*/  LOP3.LUT R55, R55, 0xfdffffff, RZ, 0xc0, !PT ;  /* 0xfdffffff37377812 */ /* 0x000fd600078ec0ff */
[----:B------:R-:W-:Y:S02]  /*10c390*/  @P0 LOP3.LUT R55, R55, 0x2000000, RZ, 0xfc, !PT ;  /* 0x0200000037370812 */ /* 0x000fe400078efcff */
[----:B------:R-:W-:Y:S02]  /*10c3a0*/  LOP3.LUT P0, RZ, R52, 0x80000, RZ, 0xc0, !PT ;  /* 0x0008000034ff7812 */ /* 0x000fe4000780c0ff */
[----:B--2---:R-:W-:-:S05]  /*10c3b0*/  PRMT R2, R43, 0x7770, RZ ;  /* 0x000077702b027816 */ /* 0x004fca00000000ff */
[----:B------:R0:W-:Y:S02]  /*10c3c0*/  @P5 STG.E.U8 desc[UR4][R28.64], R2 ;  /* 0x000000021c005986 */ /* 0x0001e4000c101104 */
[C---:B0-----:R-:W-:Y:S02]  /*10c3d0*/  PRMT R2, R43.reuse, 0x7771, RZ ;  /* 0x000077712b027816 */ /* 0x041fe400000000ff */
[----:B------:R-:W2:Y:S04]  /*10c3e0*/  LDL.LU.64 R28, [R1+0x4ba0] ;  /* 0x004ba000011c7983 */ /* 0x000ea80000300a00 */
[----:B----4-:R0:W-:Y:S02]  /*10c3f0*/  @P6 STG.E.U8 desc[UR4][R34.64], R2 ;  /* 0x0000000222006986 */ /* 0x0101e4000c101104 */
        /* <DEDUP_REMOVED lines=11> */
[----:B------:R0:W-:Y:S04]  /*10c4b0*/  @P0 STG.E.U8 desc[UR4][R40.64], R2 ;  /* 0x0000000228000986 */ /* 0x0001e8000c101104 */
[----:B0-----:R-:W4:Y:S01]  /*10c4c0*/  LDL.LU.64 R40, [R1+0x4bc0] ;  /* 0x004bc00001287983 */ /* 0x001f220000300a00 */
        /* <DEDUP_REMOVED lines=24> */
[C---:B0-----:R-:W-:Y:S02]  /*10c650*/  PRMT R2, R42.reuse, 0x7770, RZ ;  /* 0x000077702a027816 */ /* 0x041fe400000000ff */
[C---:B------:R-:W-:Y:S02]  /*10c660*/  LOP3.LUT P5, RZ, R39.reuse, 0x1, RZ, 0xc0, !PT ;  /* 0x0000000127ff7812 */ /* 0x040fe400078ac0ff */
[----:B------:R-:W-:Y:S01]  /*10c670*/  LOP3.LUT P6, RZ, R39, 0x2, RZ, 0xc0, !PT ;  /* 0x0000000227ff7812 */ /* 0x000fe200078cc0ff */
[----:B--2---:R0:W-:Y:S02]  /*10c680*/  @P2 STG.E.U8 desc[UR4][R28.64], R2 ;  /* 0x000000021c002986 */ /* 0x0041e4000c101104 */
[----:B0-----:R-:W-:-:S05]  /*10c690*/  PRMT R2, R42, 0x7771, RZ ;  /* 0x000077712a027816 */ /* 0x001fca00000000ff */
[----:B----4-:R0:W-:Y:S02]  /*10c6a0*/  @P3 STG.E.U8 desc[UR4][R34.64], R2 ;  /* 0x0000000222003986 */ /* 0x0101e4000c101104 */
[----:B0-----:R-:W-:-:S05]  /*10c6b0*/  PRMT R2, R42, 0x7772, RZ ;  /* 0x000077722a027816 */ /* 0x001fca00000000ff */
[----:B------:R0:W-:Y:S02]  /*10c6c0*/  @P4 STG.E.U8 desc[UR4][R32.64], R2 ;  /* 0x0000000220004986 */ /* 0x0001e4000c101104 */
[----:B0-----:R-:W-:-:S05]  /*10c6d0*/  PRMT R2, R42, 0x7773, RZ ;  /* 0x000077732a027816 */ /* 0x001fca00000000ff */
[----:B------:R0:W-:Y:S02]  /*10c6e0*/  @P5 STG.E.U8 desc[UR4][R36.64], R2 ;  /* 0x0000000224005986 */ /* 0x0001e4000c101104 */
[----:B0-----:R-:W-:-:S05]  /*10c6f0*/  PRMT R2, R43, 0x7770, RZ ;  /* 0x000077702b027816 */ /* 0x001fca00000000ff */
        /* <DEDUP_REMOVED lines=109> */
[----:B------:R-:W3:Y:S01]  /*10cdd0*/  LDL.LU R43, [R1+0x84] ;  /* 0x00008400012b7983 */ /* 0x000ee20000300800 */
        /* <DEDUP_REMOVED lines=33> */
[----:B---3--:R-:W-:-:S05]  /*10cff0*/  PRMT R2, R43, 0x7770, RZ ;  /* 0x000077702b027816 */ /* 0x008fca00000000ff */
[----:B------:R0:W-:Y:S04]  /*10d000*/  @P3 STG.E.U8 desc[UR4][R36.64], R2 ;  /* 0x0000000224003986 */ /* 0x0001e8000c101104 */
[----:B0-----:R-:W3:Y:S01]  /*10d010*/  LDL.LU.64 R36, [R1+0x47d0] ;  /* 0x0047d00001247983 */ /* 0x001ee20000300a00 */
[----:B------:R-:W-:-:S05]  /*10d020*/  PRMT R2, R43, 0x7771, RZ ;  /* 0x000077712b027816 */ /* 0x000fca00000000ff */
[----:B--2---:R0:W-:Y:S04]  /*10d030*/  @P4 STG.E.U8 desc[UR4][R40.64], R2 ;  /* 0x0000000228004986 */ /* 0x0041e8000c101104 */
[----:B0-----:R-:W2:Y:S04]  /*10d040*/  LDL.LU.64 R40, [R1+0x4798] ;  /* 0x0047980001287983 */ /* 0x001ea80000300a00 */
[----:B------:R-:W2:Y:S04]  /*10d050*/  LDL.LU.64 R50, [R1+0x47c8] ;  /* 0x0047c80001327983 */ /* 0x000ea80000300a00 */
[----:B------:R-:W2:Y:S04]  /*10d060*/  LDL.LU R44, [R1+0xe8] ;  /* 0x0000e800012c7983 */ /* 0x000ea80000300800 */
[----:B------:R-:W2:Y:S04]  /*10d070*/  LDL.LU.64 R48, [R1+0x4768] ;  /* 0x0047680001307983 */ /* 0x000ea80000300a00 */
[----:B------:R-:W2:Y:S01]  /*10d080*/  LDL.LU.64 R46, [R1+0x4730] ;  /* 0x00473000012e7983 */ /* 0x000ea20000300a00 */
[----:B------:R-:W-:-:S03]  /*10d090*/  PRMT R2, R43, 0x7772, RZ ;  /* 0x000077722b027816 */ /* 0x000fc600000000ff */
[----:B------:R-:W2:Y:S04]  /*10d0a0*/  LDL.LU.64 R6, [R1+0x46f8] ;  /* 0x0046f80001067983 */ /* 0x000ea80000300a00 */
        /* <DEDUP_REMOVED lines=56> */
[----:B------:R-:W4:Y:S04]  /*10d430*/  LDL.LU.64 R38, [R1+0x4698] ;  /* 0x0046980001267983 */ /* 0x000f280000300a00 */
[----:B------:R-:W2:Y:S04]  /*10d440*/  LDL.LU.64 R30, [R1+0x46a8] ;  /* 0x0046a800011e7983 */ /* 0x000ea80000300a00 */
[----:B------:R-:W2:Y:S04]  /*10d450*/  LDL.LU.64 R28, [R1+0x46c0] ;  /* 0x0046c000011c7983 */ /* 0x000ea80000300a00 */
[----:B---3--:R0:W-:Y:S04]  /*10d460*/  @P6 STG.E.U8 desc[UR4][R36.64], R2 ;  /* 0x0000000224006986 */ /* 0x0081e8000c101104 */
[----:B0-----:R-:W3:Y:S04]  /*10d470*/  LDL.LU.64 R36, [R1+0x46d8] ;  /* 0x0046d80001247983 */ /* 0x001ee80000300a00 */
[----:B------:R-:W2:Y:S04]  /*10d480*/  LDL.LU R43, [R1+0xb8] ;  /* 0x0000b800012b7983 */ /* 0x000ea80000300800 */
[----:B------:R-:W3:Y:S04]  /*10d490*/  LDL.LU.64 R34, [R1+0x46f0] ;  /* 0x0046f00001227983 */ /* 0x000ee80000300a00 */
[----:B------:R-:W3:Y:S04]  /*10d4a0*/  LDL.LU.64 R32, [R1+0x46d0] ;  /* 0x0046d00001207983 */ /* 0x000ee80000300a00 */
[----:B------:R-:W3:Y:S01]  /*10d4b0*/  LDL.LU R61, [R1+0xa8] ;  /* 0x0000a800013d7983 */ /* 0x000ee20000300800 */
        /* <DEDUP_REMOVED lines=21> */
[----:B------:R-:W-:Y:S02]  /*10d610*/  LOP3.LUT P4, RZ, R42, 0x200, RZ, 0xc0, !PT ;  /* 0x000002002aff7812 */ /* 0x000fe4000788c0ff */
[----:B------:R-:W-:Y:S02]  /*10d620*/  PRMT R2, R60, 0x7773, RZ ;  /* 0x000077733c027816 */ /* 0x000fe400000000ff */
[----:B------:R-:W-:-:S05]  /*10d630*/  LOP3.LUT P5, RZ, R42, 0x400, RZ, 0xc0, !PT ;  /* 0x000004002aff7812 */ /* 0x000fca00078ac0ff */
[----:B------:R-:W-:Y:S02]  /*10d640*/  @P0 LOP3.LUT R55, R55, 0x1, RZ, 0xfc, !PT ;  /* 0x0000000137370812 */ /* 0x000fe400078efcff */
[C---:B------:R-:W-:Y:S02]  /*10d650*/  LOP3.LUT P0, RZ, R42.reuse, 0x2000, RZ, 0xc0, !PT ;  /* 0x000020002aff7812 */ /* 0x040fe4000780c0ff */
[----:B------:R-:W-:Y:S02]  /*10d660*/  LOP3.LUT P6, RZ, R42, 0x800, RZ, 0xc0, !PT ;  /* 0x000008002aff7812 */ /* 0x000fe400078cc0ff */
[----:B------:R-:W-:-:S09]  /*10d670*/  LOP3.LUT R55, R55, 0xfffffffd, RZ, 0xc0, !PT ;  /* 0xfffffffd37377812 */ /* 0x000fd200078ec0ff */
[----:B------:R-:W-:Y:S02]  /*10d680*/  @P0 LOP3.LUT R55, R55, 0x2, RZ, 0xfc, !PT ;  /* 0x0000000237370812 */ /* 0x000fe400078efcff */
[----:B------:R-:W-:Y:S01]  /*10d690*/  LOP3.LUT P0, RZ, R42, 0x1000, RZ, 0xc0, !PT ;  /* 0x000010002aff7812 */ /* 0x000fe2000780c0ff */
[----:B----4-:R0:W-:Y:S04]  /*10d6a0*/  @P3 STG.E.U8 desc[UR4][R38.64], R2 ;  /* 0x0000000226003986 */ /* 0x0101e8000c101104 */
[----:B0-----:R-:W4:Y:S04]  /*10d6b0*/  LDL.LU.64 R38, [R1+0x46e8] ;  /* 0x0046e80001267983 */ /* 0x001f280000300a00 */
[----:B------:R-:W4:Y:S04]  /*10d6c0*/  LDL.LU R60, [R1+0x98] ;  /* 0x00009800013c7983 */ /* 0x000f280000300800 */
[----:B------:R-:W4:Y:S04]  /*10d6d0*/  LDL.LU.64 R50, [R1+0x4718] ;  /* 0x0047180001327983 */ /* 0x000f280000300a00 */
[----:B------:R-:W4:Y:S04]  /*10d6e0*/  LDL.LU.64 R48, [R1+0x4728] ;  /* 0x0047280001307983 */ /* 0x000f280000300a00 */
[----:B------:R-:W4:Y:S04]  /*10d6f0*/  LDL.LU.64 R46, [R1+0x4740] ;  /* 0x00474000012e7983 */ /* 0x000f280000300a00 */
[----:B------:R-:W4:Y:S01]  /*10d700*/  LDL.LU.64 R44, [R1+0x4750] ;  /* 0x00475000012c7983 */ /* 0x000f220000300a00 */
[----:B--2---:R-:W-:-:S05]  /*10d710*/  PRMT R2, R43, 0x7770, RZ ;  /* 0x000077702b027816 */ /* 0x004fca00000000ff */
[----:B------:R0:W-:Y:S02]  /*10d720*/  @P4 STG.E.U8 desc[UR4][R30.64], R2 ;  /* 0x000000021e004986 */ /* 0x0001e4000c101104 */
[----:B0-----:R-:W-:-:S05]  /*10d730*/  PRMT R2, R43, 0x7771, RZ ;  /* 0x000077712b027816 */ /* 0x001fca00000000ff */
[----:B------:R0:W-:Y:S02]  /*10d740*/  @P5 STG.E.U8 desc[UR4][R28.64], R2 ;  /* 0x000000021c005986 */ /* 0x0001e4000c101104 */
[----:B0-----:R-:W-:-:S05]  /*10d750*/  PRMT R2, R43, 0x7772, RZ ;  /* 0x000077722b027816 */ /* 0x001fca00000000ff */
[----:B---3--:R0:W-:Y:S02]  /*10d760*/  @P6 STG.E.U8 desc[UR4][R36.64], R2 ;  /* 0x0000000224006986 */ /* 0x0081e4000c101104 */
[----:B0-----:R-:W-:Y:S02]  /*10d770*/  PRMT R2, R43, 0x7773, RZ ;  /* 0x000077732b027816 */ /* 0x001fe400000000ff */
[----:B------:R-:W2:Y:S04]  /*10d780*/  LDL.LU R36, [R1+0x88] ;  /* 0x0000880001247983 */ /* 0x000ea80000300800 */
[----:B------:R0:W-:Y:S01]  /*10d790*/  @P0 STG.E.U8 desc[UR4][R34.64], R2 ;  /* 0x0000000222000986 */ /* 0x0001e2000c101104 */
[----:B------:R-:W-:-:S03]  /*10d7a0*/  LOP3.LUT P0, RZ, R55, 0x2, RZ, 0xc0, !PT ;  /* 0x0000000237ff7812 */ /* 0x000fc6000780c0ff */
[----:B------:R-:W3:Y:S04]  /*10d7b0*/  LDL.LU.64 R6, [R1+0x4760] ;  /* 0x0047600001067983 */ /* 0x000ee80000300a00 */
[----:B------:R-:W2:Y:S01]  /*10d7c0*/  LDL.LU.64 R4, [R1+0x4790] ;  /* 0x0047900001047983 */ /* 0x000ea20000300a00 */
[----:B0-----:R-:W-:-:S03]  /*10d7d0*/  PRMT R2, R61, 0x7770, RZ ;  /* 0x000077703d027816 */ /* 0x001fc600000000ff */
[----:B------:R-:W2:Y:S04]  /*10d7e0*/  LDL.LU.64 R30, [R1+0x47c0] ;  /* 0x0047c000011e7983 */ /* 0x000ea80000300a00 */
[----:B------:R-:W2:Y:S04]  /*10d7f0*/  LDL.LU.64 R28, [R1+0x47e8] ;  /* 0x0047e800011c7983 */ /* 0x000ea80000300a00 */
[----:B------:R0:W-:Y:S01]  /*10d800*/  @P0 STG.E.U8 desc[UR4][R32.64], R2 ;  /* 0x0000000220000986 */ /* 0x0001e2000c101104 */
[----:B------:R-:W-:-:S03]  /*10d810*/  LOP3.LUT P0, RZ, R55, 0x1, RZ, 0xc0, !PT ;  /* 0x0000000137ff7812 */ /* 0x000fc6000780c0ff */
[----:B------:R-:W2:Y:S04]  /*10d820*/  LDL.LU.64 R34, [R1+0x47f8] ;  /* 0x0047f80001227983 */ /* 0x000ea80000300a00 */
[----:B0-----:R-:W2:Y:S04]  /*10d830*/  LDL.LU.64 R32, [R1+0x4808] ;  /* 0x0048080001207983 */ /* 0x001ea80000300a00 */
[----:B------:R-:W2:Y:S04]  /*10d840*/  LDL.LU R43, [R1+0x78] ;  /* 0x00007800012b7983 */ /* 0x000ea80000300800 */
[----:B------:R-:W3:Y:S01]  /*10d850*/  LDL.LU.64 R54, [R1+0x4708] ;  /* 0x0047080001367983 */ /* 0x000ee20000300a00 */
[----:B------:R-:W-:-:S05]  /*10d860*/  PRMT R2, R61, 0x7771, RZ ;  /* 0x000077713d027816 */ /* 0x000fca00000000ff */
[----:B----4-:R0:W-:Y:S04]  /*10d870*/  @P0 STG.E.U8 desc[UR4][R38.64], R2 ;  /* 0x0000000226000986 */ /* 0x0101e8000c101104 */
[----:B0-----:R-:W4:Y:S04]  /*10d880*/  LDL.LU.64 R38, [R1+0x4810] ;  /* 0x0048100001267983 */ /* 0x001f280000300a00 */
[----:B------:R-:W4:Y:S01]  /*10d890*/  LDL.LU R37, [R1+0x390] ;  /* 0x0003900001257983 */ /* 0x000f220000300800 */
[----:B------:R-:W-:Y:S02]  /*10d8a0*/  LOP3.LUT P0, RZ, R56, 0x80000000, RZ, 0xc0, !PT ;  /* 0x8000000038ff7812 */ /* 0x000fe4000780c0ff */
[----:B------:R-:W-:-:S02]  /*10d8b0*/  PRMT R2, R61, 0x7772, RZ ;  /* 0x000077723d027816 */ /* 0x000fc400000000ff */
[----:B------:R-:W-:-:S09]  /*10d8c0*/  LOP3.LUT P1, RZ, R42, 0x200000, RZ, 0xc0, !PT ;  /* 0x002000002aff7812 */ /* 0x000fd2000782c0ff */
        /* <DEDUP_REMOVED lines=16> */
[----:B--2---:R-:W-:-:S05]  /*10d9d0*/  PRMT R2, R36, 0x7770, RZ ;  /* 0x0000777024027816 */ /* 0x004fca00000000ff */
[----:B------:R0:W-:Y:S04]  /*10d9e0*/  @P1 STG.E.U8 desc[UR4][R4.64], R2 ;  /* 0x0000000204001986 */ /* 0x0001e8000c101104 */
[----:B0-----:R-:W2:Y:S01]  /*10d9f0*/  LDL.LU.64 R4, [R1+0x4830] ;  /* 0x0048300001047983 */ /* 0x001ea20000300a00 */
[----:B----4-:R-:W-:Y:S02]  /*10da00*/  LOP3.LUT P0, RZ, R37, 0x80, RZ, 0xc0, !PT ;  /* 0x0000008025ff7812 */ /* 0x010fe4000780c0ff */
[----:B------:R-:W-:Y:S02]  /*10da10*/  LOP3.LUT P2, RZ, R42, 0x400000, RZ, 0xc0, !PT ;  /* 0x004000002aff7812 */ /* 0x000fe4000784c0ff */
[----:B------:R-:W-:Y:S02]  /*10da20*/  LOP3.LUT R56, R56, 0xfffbffff, RZ, 0xc0, !PT ;  /* 0xfffbffff38387812 */ /* 0x000fe400078ec0ff */
[----:B------:R-:W-:-:S02]  /*10da30*/  LOP3.LUT P3, RZ, R42, 0x800000, RZ, 0xc0, !PT ;  /* 0x008000002aff7812 */ /* 0x000fc4000786c0ff */
[----:B------:R-:W-:Y:S02]  /*10da40*/  PRMT R2, R36, 0x7771, RZ ;  /* 0x0000777124027816 */ /* 0x000fe400000000ff */
[----:B------:R-:W-:-:S03]  /*10da50*/  LOP3.LUT P4, RZ, R42, 0x1000000, RZ, 0xc0, !PT ;  /* 0x010000002aff7812 */ /* 0x000fc6000788c0ff */
[----:B------:R-:W-:Y:S02]  /*10da60*/  @P0 LOP3.LUT R56, R56, 0x40000, RZ, 0xfc, !PT ;  /* 0x0004000038380812 */ /* 0x000fe400078efcff */
[----:B------:R-:W-:Y:S01]  /*10da70*/  LOP3.LUT P0, RZ, R37, 0x40, RZ, 0xc0, !PT ;  /* 0x0000004025ff7812 */ /* 0x000fe2000780c0ff */
[----:B------:R0:W-:Y:S01]  /*10da80*/  @P2 STG.E.U8 desc[UR4][R30.64], R2 ;  /* 0x000000021e002986 */ /* 0x0001e2000c101104 */
[----:B------:R-:W-:Y:S02]  /*10da90*/  LOP3.LUT P5, RZ, R42, 0x2000000, RZ, 0xc0, !PT ;  /* 0x020000002aff7812 */ /* 0x000fe400078ac0ff */
[----:B------:R-:W-:Y:S02]  /*10daa0*/  LOP3.LUT R56, R56, 0xfff7ffff, RZ, 0xc0, !PT ;  /* 0xfff7ffff38387812 */ /* 0x000fe400078ec0ff */
[----:B0-----:R-:W-:Y:S01]  /*10dab0*/  PRMT R2, R36, 0x7772, RZ ;  /* 0x0000777224027816 */ /* 0x001fe200000000ff */
[----:B------:R-:W3:Y:S04]  /*10dac0*/  LDL.LU.64 R30, [R1+0x4828] ;  /* 0x00482800011e7983 */ /* 0x000ee80000300a00 */
[----:B------:R0:W-:Y:S02]  /*10dad0*/  @P3 STG.E.U8 desc[UR4][R28.64], R2 ;  /* 0x000000021c003986 */ /* 0x0001e4000c101104 */
[----:B------:R-:W-:-:S02]  /*10dae0*/  @P0 LOP3.LUT R56, R56, 0x80000, RZ, 0xfc, !PT ;  /* 0x0008000038380812 */ /* 0x000fc400078efcff */
[----:B------:R-:W-:Y:S02]  /*10daf0*/  LOP3.LUT P0, RZ, R37, 0x20, RZ, 0xc0, !PT ;  /* 0x0000002025ff7812 */ /* 0x000fe4000780c0ff */
[----:B0-----:R-:W-:-:S05]  /*10db00*/  PRMT R2, R36, 0x7773, RZ ;  /* 0x0000777324027816 */ /* 0x001fca00000000ff */
[----:B------:R0:W-:Y:S01]  /*10db10*/  @P4 STG.E.U8 desc[UR4][R34.64], R2 ;  /* 0x0000000222004986 */ /* 0x0001e2000c101104 */
[----:B------:R-:W-:Y:S02]  /*10db20*/  LOP3.LUT R56, R56, 0xffefffff, RZ, 0xc0, !PT ;  /* 0xffefffff38387812 */ /* 0x000fe400078ec0ff */
[----:B0-----:R-:W-:-:S05]  /*10db30*/  PRMT R2, R43, 0x7770, RZ ;  /* 0x000077702b027816 */ /* 0x001fca00000000ff */
[----:B------:R0:W-:Y:S01]  /*10db40*/  @P5 STG.E.U8 desc[UR4][R32.64], R2 ;  /* 0x0000000220005986 */ /* 0x0001e2000c101104 */
[----:B------:R-:W-:Y:S02]  /*10db50*/  @P0 LOP3.LUT R56, R56, 0x100000, RZ, 0xfc, !PT ;  /* 0x0010000038380812 */ /* 0x000fe400078efcff */
[----:B------:R-:W-:Y:S01]  /*10db60*/  LOP3.LUT P0, RZ, R37, 0x10, RZ, 0xc0, !PT ;  /* 0x0000001025ff7812 */ /* 0x000fe2000780c0ff */
[----:B0-----:R-:W4:Y:S04]  /*10db70*/  LDL.LU.64 R32, [R1+0x4820] ;  /* 0x0048200001207983 */ /* 0x001f280000300a00 */
[----:B------:R-:W4:Y:S04]  /*10db80*/  LDL.LU.64 R28, [R1+0x4840] ;  /* 0x00484000011c7983 */ /* 0x000f280000300a00 */
[----:B------:R-:W4:Y:S04]  /*10db90*/  LDL.LU.64 R34, [R1+0x4850] ;  /* 0x0048500001227983 */ /* 0x000f280000300a00 */
[----:B------:R-:W4:Y:S01]  /*10dba0*/  LDL.LU R36, [R1+0xec] ;  /* 0x0000ec0001247983 */ /* 0x000f220000300800 */
        /* <DEDUP_REMOVED lines=10> */
[----:B------:R-:W-:Y:S02]  /*10dc50*/  PRMT R2, R43, 0x7771, RZ ;  /* 0x000077712b027816 */ /* 0x000fe400000000ff */
[----:B------:R-:W-:Y:S02]  /*10dc60*/  LOP3.LUT R56, R56, 0xfeffffff, RZ, 0xc0, !PT ;  /* 0xfeffffff38387812 */ /* 0x000fe400078ec0ff */
[----:B------:R-:W-:Y:S01]  /*10dc70*/  LOP3.LUT P3, RZ, R42, 0x8000000, RZ, 0xc0, !PT ;  /* 0x080000002aff7812 */ /* 0x000fe2000786c0ff */
[----:B------:R0:W-:Y:S06]  /*10dc80*/  @P6 STG.E.U8 desc[UR4][R38.64], R2 ;  /* 0x0000000226006986 */ /* 0x0001ec000c101104 */
[----:B------:R-:W-:-:S02]  /*10dc90*/  @P0 LOP3.LUT R56, R56, 0x1000000, RZ, 0xfc, !PT ;  /* 0x0100000038380812 */ /* 0x000fc400078efcff */
[----:B------:R-:W-:Y:S01]  /*10dca0*/  LOP3.LUT P0, RZ, R37, 0x1, RZ, 0xc0, !PT ;  /* 0x0000000125ff7812 */ /* 0x000fe2000780c0ff */
[----:B0-----:R-:W4:Y:S01]  /*10dcb0*/  LDL.LU.64 R38, [R1+0x4860] ;  /* 0x0048600001267983 */ /* 0x001f220000300a00 */
[----:B------:R-:W-:Y:S02]  /*10dcc0*/  PRMT R2, R43, 0x7772, RZ ;  /* 0x000077722b027816 */ /* 0x000fe400000000ff */
[----:B------:R-:W-:Y:S01]  /*10dcd0*/  LOP3.LUT R56, R56, 0xfdffffff, RZ, 0xc0, !PT ;  /* 0xfdffffff38387812 */ /* 0x000fe200078ec0ff */
[----:B------:R-:W4:Y:S01]  /*10dce0*/  LDL.LU R48, [R1+0xdc] ;  /* 0x0000dc0001307983 */ /* 0x000f220000300800 */
[C---:B------:R-:W-:Y:S02]  /*10dcf0*/  LOP3.LUT P4, RZ, R42.reuse, 0x10000000, RZ, 0xc0, !PT ;  /* 0x100000002aff7812 */ /* 0x040fe4000788c0ff */
[----:B------:R-:W-:-:S05]  /*10dd00*/  LOP3.LUT P5, RZ, R42, 0x40000000, RZ, 0xc0, !PT ;  /* 0x400000002aff7812 */ /* 0x000fca00078ac0ff */
[----:B------:R-:W-:Y:S02]  /*10dd10*/  @P0 LOP3.LUT R56, R56, 0x2000000, RZ, 0xfc, !PT ;  /* 0x0200000038380812 */ /* 0x000fe400078efcff */
[C---:B------:R-:W-:Y:S02]  /*10dd20*/  LOP3.LUT P6, RZ, R42.reuse, 0x20000000, RZ, 0xc0, !PT ;  /* 0x200000002aff7812 */ /* 0x040fe400078cc0ff */
[----:B------:R-:W-:Y:S01]  /*10dd30*/  LOP3.LUT P0, RZ, R42, 0x80000000, RZ, 0xc0, !PT ;  /* 0x800000002aff7812 */ /* 0x000fe2000780c0ff */
[----:B--2---:R0:W-:Y:S02]  /*10dd40*/  @P3 STG.E.U8 desc[UR4][R4.64], R2 ;  /* 0x0000000204003986 */ /* 0x0041e4000c101104 */
[----:B0-----:R-:W-:Y:S02]  /*10dd50*/  PRMT R2, R43, 0x7773, RZ ;  /* 0x000077732b027816 */ /* 0x001fe400000000ff */
[----:B------:R-:W2:Y:S04]  /*10dd60*/  LDL.LU.64 R42, [R1+0x4870] ;  /* 0x00487000012a7983 */ /* 0x000ea80000300a00 */
        /* <DEDUP_REMOVED lines=39> */
[----:B---3--:R-:W-:-:S09]  /*10dfe0*/  PRMT R2, R32, 0x7770, RZ ;  /* 0x0000777020027816 */ /* 0x008fd200000000ff */
[----:B----4-:R0:W-:Y:S01]  /*10dff0*/  @P0 STG.E.U8 desc[UR4][R60.64], R2 ;  /* 0x000000023c000986 */ /* 0x0101e2000c101104 */
        /* <DEDUP_REMOVED lines=74> */
[----:B------:R-:W4:Y:S01]  /*10e4a0*/  LDL.LU.64 R6, [R1+0x1d70] ;  /* 0x001d700001067983 */ /* 0x000f220000300a00 */
[----:B0-----:R-:W-:Y:S02]  /*10e4b0*/  PRMT R2, R53, 0x7770, RZ ;  /* 0x0000777035027816 */ /* 0x001fe400000000ff */
[----:B------:R-:W-:-:S03]  /*10e4c0*/  LOP3.LUT P1, RZ, R37, 0x8000000, RZ, 0xc0, !PT ;  /* 0x0800000025ff7812 */ /* 0x000fc6000782c0ff */
[----:B------:R0:W-:Y:S01]  /*10e4d0*/  @P6 STG.E.U8 desc[UR4][R28.64], R2 ;  /* 0x000000021c006986 */ /* 0x0001e2000c101104 */
[C---:B------:R-:W-:Y:S02]  /*10e4e0*/  LOP3.LUT P2, RZ, R37.reuse, 0x10000000, RZ, 0xc0, !PT ;  /* 0x1000000025ff7812 */ /* 0x040fe4000784c0ff */
[C---:B------:R-:W-:Y:S02]  /*10e4f0*/  LOP3.LUT P3, RZ, R37.reuse, 0x20000000, RZ, 0xc0, !PT ;  /* 0x2000000025ff7812 */ /* 0x040fe4000786c0ff */
[C---:B------:R-:W-:Y:S02]  /*10e500*/  LOP3.LUT P4, RZ, R37.reuse, 0x40000000, RZ, 0xc0, !PT ;  /* 0x4000000025ff7812 */ /* 0x040fe4000788c0ff */
[----:B------:R-:W-:Y:S02]  /*10e510*/  LOP3.LUT P5, RZ, R37, 0x80000000, RZ, 0xc0, !PT ;  /* 0x8000000025ff7812 */ /* 0x000fe400078ac0ff */
[----:B------:R-:W4:Y:S01]  /*10e520*/  LDL.LU R37, [R1+0x60] ;  /* 0x0000600001257983 */ /* 0x000f220000300800 */
        /* <DEDUP_REMOVED lines=83> */
[----:B------:R-:W2:Y:S01]  /*10ea60*/  LDL.LU R38, [R1+0x20] ;  /* 0x0000200001267983 */ /* 0x000ea20000300800 */
[----:B------:R-:W-:-:S02]  /*10ea70*/  LOP3.LUT P0, RZ, R39, 0x80, RZ, 0xc0, !PT ;  /* 0x0000008027ff7812 */ /* 0x000fc4000780c0ff */
[----:B------:R-:W-:Y:S01]  /*10ea80*/  LOP3.LUT R56, R56, 0xfffffeff, RZ, 0xc0, !PT ;  /* 0xfffffeff38387812 */ /* 0x000fe200078ec0ff */
[----:B------:R-:W2:Y:S01]  /*10ea90*/  LDL.LU.64 R6, [R1+0x1cc8] ;  /* 0x001cc80001067983 */ /* 0x000ea20000300a00 */
        /* <DEDUP_REMOVED lines=27> */
[----:B------:R-:W-:-:S03]  /*10ec50*/  PRMT R2, R37, 0x7773, RZ ;  /* 0x0000777325027816 */ /* 0x000fc600000000ff */
[----:B------:R-:W2:Y:S01]  /*10ec60*/  LDL.LU R37, [R1+0x398] ;  /* 0x0003980001257983 */ /* 0x000ea20000300800 */
        /* <DEDUP_REMOVED lines=43> */
[----:B------:R-:W3:Y:S01]  /*10ef20*/  LDL.LU R35, [R1] ;  /* 0x0000000001237983 */ /* 0x000ee20000300800 */
[----:B------:R-:W-:Y:S02]  /*10ef30*/  LOP3.LUT R57, R57, 0xf7ffffff, RZ, 0xc0, !PT ;  /* 0xf7ffffff39397812 */ /* 0x000fe400078ec0ff */
[----:B------:R-:W-:Y:S01]  /*10ef40*/  LOP3.LUT R56, R56, 0xfffffffe, RZ, 0xc0, !PT ;  /* 0xfffffffe38387812 */ /* 0x000fe200078ec0ff */
        /* <DEDUP_REMOVED lines=28> */
[----:B---3--:R-:W-:-:S05]  /*10f110*/  PRMT R2, R35, 0x7770, RZ ;  /* 0x0000777023027816 */ /* 0x008fca00000000ff */
[----:B------:R0:W-:Y:S04]  /*10f120*/  @P4 STG.E.U8 desc[UR4][R28.64], R2 ;  /* 0x000000021c004986 */ /* 0x0001e8000c101104 */
[----:B0-----:R-:W3:Y:S04]  /*10f130*/  LDL.LU.64 R28, [R1+0x1c58] ;  /* 0x001c5800011c7983 */ /* 0x001ee80000300a00 */
[----:B------:R-:W3:Y:S04]  /*10f140*/  LDL.LU.64 R54, [R1+0x1c50] ;  /* 0x001c500001367983 */ /* 0x000ee80000300a00 */
[----:B------:R-:W3:Y:S04]  /*10f150*/  LDL.LU R44, [R1+0x64] ;  /* 0x00006400012c7983 */ /* 0x000ee80000300800 */
[----:B------:R-:W3:Y:S04]  /*10f160*/  LDL.LU.64 R50, [R1+0x1c48] ;  /* 0x001c480001327983 */ /* 0x000ee80000300a00 */
[----:B------:R-:W3:Y:S04]  /*10f170*/  LDL.LU.64 R48, [R1+0x1c40] ;  /* 0x001c400001307983 */ /* 0x000ee80000300a00 */
[----:B------:R-:W3:Y:S01]  /*10f180*/  LDL.LU.64 R46, [R1+0x1c38] ;  /* 0x001c3800012e7983 */ /* 0x000ee20000300a00 */
[----:B------:R-:W-:-:S03]  /*10f190*/  PRMT R2, R35, 0x7771, RZ ;  /* 0x0000777123027816 */ /* 0x000fc600000000ff */
        /* <DEDUP_REMOVED lines=21> */
[C---:B------:R-:W-:Y:S02]  /*10f2f0*/  PRMT R2, R40.reuse, 0x7772, RZ ;  /* 0x0000777228027816 */ /* 0x040fe400000000ff */
[----:B------:R-:W-:-:S09]  /*10f300*/  PRMT R40, R40, 0x7773, RZ ;  /* 0x0000777328287816 */ /* 0x000fd200000000ff */
[----:B---3--:R0:W-:Y:S01]  /*10f310*/  @P0 STG.E.U8 desc[UR4][R28.64], R2 ;  /* 0x000000021c000986 */ /* 0x0081e2000c101104 */
[C---:B------:R-:W-:Y:S02]  /*10f320*/  LOP3.LUT P0, RZ, R57.reuse, 0x40000000, RZ, 0xc0, !PT ;  /* 0x4000000039ff7812 */ /* 0x040fe4000780c0ff */
[----:B0-----:R-:W-:Y:S01]  /*10f330*/  PRMT R2, R44, 0x7770, RZ ;  /* 0x000077702c027816 */ /* 0x001fe200000000ff */
[----:B------:R-:W3:Y:S10]  /*10f340*/  LDL.LU.64 R28, [R1+0x5668] ;  /* 0x00566800011c7983 */ /* 0x000ef40000300a00 */
[----:B------:R-:W-:Y:S01]  /*10f350*/  @P0 STG.E.U8 desc[UR4][R54.64], R40 ;  /* 0x0000002836000986 */ /* 0x000fe2000c101104 */
        /* <DEDUP_REMOVED lines=55> */
[----:B------:R-:W-:-:S05]  /*10f6d0*/  PRMT R2, R60, 0x7773, RZ ;  /* 0x000077733c027816 */ /* 0x000fca00000000ff */
[----:B----4-:R0:W-:Y:S04]  /*10f6e0*/  @P4 STG.E.U8 desc[UR4][R30.64], R2 ;  /* 0x000000021e004986 */ /* 0x0101e8000c101104 */
[----:B0-----:R-:W4:Y:S01]  /*10f6f0*/  LDL.LU.64 R30, [R1+0x1bc0] ;  /* 0x001bc000011e7983 */ /* 0x001f220000300a00 */
[----:B------:R-:W-:-:S03]  /*10f700*/  LOP3.LUT R57, R57, 0xffbfffff, RZ, 0xc0, !PT ;  /* 0xffbfffff39397812 */ /* 0x000fc600078ec0ff */
[----:B------:R-:W4:Y:S01]  /*10f710*/  LDL.LU.64 R54, [R1+0x1bb8] ;  /* 0x001bb80001367983 */ /* 0x000f220000300a00 */
[----:B------:R-:W-:Y:S02]  /*10f720*/  @P0 LOP3.LUT R57, R57, 0x400000, RZ, 0xfc, !PT ;  /* 0x0040000039390812 */ /* 0x000fe400078efcff */
[C---:B------:R-:W-:Y:S01]  /*10f730*/  LOP3.LUT P0, RZ, R37.reuse, 0x4000, RZ, 0xc0, !PT ;  /* 0x0000400025ff7812 */ /* 0x040fe2000780c0ff */
[----:B------:R-:W4:Y:S01]  /*10f740*/  LDL.LU.64 R50, [R1+0x1bb0] ;  /* 0x001bb00001327983 */ /* 0x000f220000300a00 */
[----:B------:R-:W-:Y:S02]  /*10f750*/  LOP3.LUT P5, RZ, R37, 0x200, RZ, 0xc0, !PT ;  /* 0x0000020025ff7812 */ /* 0x000fe400078ac0ff */
[----:B------:R-:W-:Y:S02]  /*10f760*/  LOP3.LUT R57, R57, 0xff7fffff, RZ, 0xc0, !PT ;  /* 0xff7fffff39397812 */ /* 0x000fe400078ec0ff */
[----:B---3--:R-:W-:-:S07]  /*10f770*/  PRMT R2, R36, 0x7770, RZ ;  /* 0x0000777024027816 */ /* 0x008fce00000000ff */
        /* <DEDUP_REMOVED lines=35> */
[----:B0-----:R-:W-:Y:S01]  /*10f9b0*/  PRMT R2, R53, 0x7772, RZ ;  /* 0x0000777235027816 */ /* 0x001fe200000000ff */
[----:B------:R-:W4:Y:S10]  /*10f9c0*/  LDL.LU.64 R30, [R1+0x5660] ;  /* 0x00566000011e7983 */ /* 0x000f340000300a00 */
[----:B------:R0:W-:Y:S01]  /*10f9d0*/  @P0 STG.E.U8 desc[UR4][R54.64], R2 ;  /* 0x0000000236000986 */ /* 0x0001e2000c101104 */
[----:B------:R-:W-:-:S02]  /*10f9e0*/  LOP3.LUT P0, RZ, R57, 0x200000, RZ, 0xc0, !PT ;  /* 0x0020000039ff7812 */ /* 0x000fc4000780c0ff */
[----:B------:R-:W-:Y:S01]  /*10f9f0*/  LOP3.LUT P1, RZ, R37, 0x100000, RZ, 0xc0, !PT ;  /* 0x0010000025ff7812 */ /* 0x000fe2000782c0ff */
[----:B------:R-:W4:Y:S01]  /*10fa00*/  LDL.LU R36, [R1+0x39c] ;  /* 0x00039c0001247983 */ /* 0x000f220000300800 */
[----:B0-----:R-:W-:-:S09]  /*10fa10*/  PRMT R2, R53, 0x7773, RZ ;  /* 0x0000777335027816 */ /* 0x001fd200000000ff */
        /* <DEDUP_REMOVED lines=32> */
[----:B------:R-:W3:Y:S01]  /*10fc20*/  LDL.LU R53, [R1+0x68] ;  /* 0x0000680001357983 */ /* 0x000ee20000300800 */
[----:B------:R-:W-:-:S03]  /*10fc30*/  LOP3.LUT P3, RZ, R37, 0x4000000, RZ, 0xc0, !PT ;  /* 0x0400000025ff7812 */ /* 0x000fc6000786c0ff */
[----:B------:R-:W3:Y:S01]  /*10fc40*/  LDL.LU.64 R38, [R1+0x1b38] ;  /* 0x001b380001267983 */ /* 0x000ee20000300a00 */
[----:B------:R-:W-:Y:S02]  /*10fc50*/  PRMT R2, R41, 0x7771, RZ ;  /* 0x0000777129027816 */ /* 0x000fe400000000ff */
[----:B----4-:R-:W-:Y:S02]  /*10fc60*/  LOP3.LUT P0, RZ, R36, 0x40, RZ, 0xc0, !PT ;  /* 0x0000004024ff7812 */ /* 0x010fe4000780c0ff */
[----:B------:R-:W-:-:S11]  /*10fc70*/  LOP3.LUT R57, R57, 0xfffffbff, RZ, 0xc0, !PT ;  /* 0xfffffbff39397812 */ /* 0x000fd600078ec0ff */
[----:B------:R-:W-:Y:S02]  /*10fc80*/  @P0 LOP3.LUT R57, R57, 0x400, RZ, 0xfc, !PT ;  /* 0x0000040039390812 */ /* 0x000fe400078efcff */
[----:B------:R-:W-:Y:S02]  /*10fc90*/  LOP3.LUT P0, RZ, R36, 0x20, RZ, 0xc0, !PT ;  /* 0x0000002024ff7812 */ /* 0x000fe4000780c0ff */
[----:B------:R-:W-:Y:S02]  /*10fca0*/  LOP3.LUT R57, R57, 0xfffff7ff, RZ, 0xc0, !PT ;  /* 0xfffff7ff39397812 */ /* 0x000fe400078ec0ff */
[C---:B------:R-:W-:Y:S02]  /*10fcb0*/  LOP3.LUT P4, RZ, R37.reuse, 0x8000000, RZ, 0xc0, !PT ;  /* 0x0800000025ff7812 */ /* 0x040fe4000788c0ff */
[----:B------:R-:W-:-:S07]  /*10fcc0*/  LOP3.LUT P5, RZ, R37, 0x10000000, RZ, 0xc0, !PT ;  /* 0x1000000025ff7812 */ /* 0x000fce00078ac0ff */
        /* <DEDUP_REMOVED lines=10> */
[C---:B------:R-:W-:Y:S02]  /*10fd70*/  PRMT R2, R41.reuse, 0x7772, RZ ;  /* 0x0000777229027816 */ /* 0x040fe400000000ff */
[----:B------:R-:W-:Y:S01]  /*10fd80*/  PRMT R41, R41, 0x7773, RZ ;  /* 0x0000777329297816 */ /* 0x000fe200000000ff */
[----:B------:R-:W4:Y:S04]  /*10fd90*/  LDL.LU R61, [R1+0x58] ;  /* 0x00005800013d7983 */ /* 0x000f280000300800 */
[----:B---3--:R-:W-:Y:S04]  /*10fda0*/  @P4 STG.E.U8 desc[UR4][R6.64], R2 ;  /* 0x0000000206004986 */ /* 0x008fe8000c101104 */
[----:B------:R-:W3:Y:S04]  /*10fdb0*/  LDL.LU.64 R54, [R1+0x1b20] ;  /* 0x001b200001367983 */ /* 0x000ee80000300a00 */
[----:B------:R0:W-:Y:S04]  /*10fdc0*/  @P5 STG.E.U8 desc[UR4][R4.64], R41 ;  /* 0x0000002904005986 */ /* 0x0001e8000c101104 */
[----:B0-----:R-:W3:Y:S01]  /*10fdd0*/  LDL.LU.64 R40, [R1+0x1b28] ;  /* 0x001b280001287983 */ /* 0x001ee20000300a00 */
[----:B------:R-:W-:-:S03]  /*10fde0*/  LOP3.LUT R57, R57, 0xffffbfff, RZ, 0xc0, !PT ;  /* 0xffffbfff39397812 */ /* 0x000fc600078ec0ff */
[----:B------:R-:W3:Y:S01]  /*10fdf0*/  LDL.LU.64 R50, [R1+0x1b18] ;  /* 0x001b180001327983 */ /* 0x000ee20000300a00 */
[----:B------:R-:W-:Y:S02]  /*10fe00*/  @P0 LOP3.LUT R57, R57, 0x4000, RZ, 0xfc, !PT ;  /* 0x0000400039390812 */ /* 0x000fe400078efcff */
[----:B------:R-:W-:Y:S01]  /*10fe10*/  LOP3.LUT P0, RZ, R36, 0x2, RZ, 0xc0, !PT ;  /* 0x0000000224ff7812 */ /* 0x000fe2000780c0ff */
[----:B------:R-:W3:Y:S01]  /*10fe20*/  LDL.LU.64 R48, [R1+0x1b10] ;  /* 0x001b100001307983 */ /* 0x000ee20000300a00 */
[----:B------:R-:W-:-:S03]  /*10fe30*/  LOP3.LUT R57, R57, 0xffff7fff, RZ, 0xc0, !PT ;  /* 0xffff7fff39397812 */ /* 0x000fc600078ec0ff */
[----:B------:R-:W3:Y:S01]  /*10fe40*/  LDL.LU R60, [R1+0x48] ;  /* 0x00004800013c7983 */ /* 0x000ee20000300800 */
[----:B------:R-:W-:-:S03]  /*10fe50*/  LOP3.LUT P6, RZ, R37, 0x20000000, RZ, 0xc0, !PT ;  /* 0x2000000025ff7812 */ /* 0x000fc600078cc0ff */
[----:B------:R-:W3:Y:S04]  /*10fe60*/  LDL.LU.64 R46, [R1+0x1b08] ;  /* 0x001b0800012e7983 */ /* 0x000ee80000300a00 */
[----:B------:R-:W-:Y:S01]  /*10fe70*/  @P0 LOP3.LUT R57, R57, 0x8000, RZ, 0xfc, !PT ;  /* 0x0000800039390812 */ /* 0x000fe200078efcff */
[----:B------:R-:W3:Y:S01]  /*10fe80*/  LDL.LU.64 R44, [R1+0x1b00] ;  /* 0x001b0000012c7983 */ /* 0x000ee20000300a00 */
        /* <DEDUP_REMOVED lines=8> */
[----:B------:R0:W-:Y:S04]  /*10ff10*/  @P6 STG.E.U8 desc[UR4][R34.64], R2 ;  /* 0x0000000222006986 */ /* 0x0001e8000c101104 */
[----:B------:R-:W3:Y:S04]  /*10ff20*/  LDL.LU R37, [R1+0x38] ;  /* 0x0000380001257983 */ /* 0x000ee80000300800 */
[----:B------:R-:W3:Y:S01]  /*10ff30*/  LDL.LU.64 R6, [R1+0x1af8] ;  /* 0x001af80001067983 */ /* 0x000ee20000300a00 */
[----:B0-----:R-:W-:-:S03]  /*10ff40*/  PRMT R2, R53, 0x7771, RZ ;  /* 0x0000777135027816 */ /* 0x001fc600000000ff */
[----:B------:R-:W3:Y:S04]  /*10ff50*/  LDL.LU.64 R4, [R1+0x1af0] ;  /* 0x001af00001047983 */ /* 0x000ee80000300a00 */
[----:B------:R0:W-:Y:S01]  /*10ff60*/  @P0 STG.E.U8 desc[UR4][R32.64], R2 ;  /* 0x0000000220000986 */ /* 0x0001e2000c101104 */
[----:B------:R-:W-:-:S03]  /*10ff70*/  LOP3.LUT P0, RZ, R57, 0x20000, RZ, 0xc0, !PT ;  /* 0x0002000039ff7812 */ /* 0x000fc6000780c0ff */
[----:B------:R-:W3:Y:S01]  /*10ff80*/  LDL.LU.64 R34, [R1+0x1ae8] ;  /* 0x001ae80001227983 */ /* 0x000ee20000300a00 */
        /* <DEDUP_REMOVED lines=9> */
[----:B----4-:R-:W-:-:S11]  /*110020*/  PRMT R2, R61, 0x7770, RZ ;  /* 0x000077703d027816 */ /* 0x010fd600000000ff */
        /* <DEDUP_REMOVED lines=37> */
[----:B------:R-:W3:Y:S04]  /*110280*/  LDL.LU R60, [R1+0x28] ;  /* 0x00002800013c7983 */ /* 0x000ee80000300800 */
[----:B------:R-:W4:Y:S04]  /*110290*/  LDL.LU.64 R4, [R1+0x1ab0] ;  /* 0x001ab00001047983 */ /* 0x000f280000300a00 */
[----:B------:R-:W4:Y:S04]  /*1102a0*/  LDL.LU.64 R34, [R1+0x1aa8] ;  /* 0x001aa80001227983 */ /* 0x000f280000300a00 */
[----:B------:R-:W4:Y:S04]  /*1102b0*/  LDL.LU.64 R32, [R1+0x1aa0] ;  /* 0x001aa00001207983 */ /* 0x000f280000300a00 */
[----:B------:R-:W4:Y:S01]  /*1102c0*/  LDL.LU R61, [R1+0x18] ;  /* 0x00001800013d7983 */ /* 0x000f220000300800 */
[----:B------:R-:W-:-:S02]  /*1102d0*/  LOP3.LUT P3, RZ, R36, 0x2000, RZ, 0xc0, !PT ;  /* 0x0000200024ff7812 */ /* 0x000fc4000786c0ff */
        /* <DEDUP_REMOVED lines=14> */
[----:B---3--:R-:W-:-:S05]  /*1103c0*/  PRMT R2, R60, 0x7770, RZ ;  /* 0x000077703c027816 */ /* 0x008fca00000000ff */
[----:B------:R0:W-:Y:S04]  /*1103d0*/  @P3 STG.E.U8 desc[UR4][R38.64], R2 ;  /* 0x0000000226003986 */ /* 0x0001e8000c101104 */
[----:B0-----:R-:W3:Y:S01]  /*1103e0*/  LDL.LU.64 R38, [R1+0x1a98] ;  /* 0x001a980001267983 */ /* 0x001ee20000300a00 */
[----:B------:R-:W-:-:S05]  /*1103f0*/  PRMT R2, R60, 0x7771, RZ ;  /* 0x000077713c027816 */ /* 0x000fca00000000ff */
[----:B--2---:R0:W-:Y:S04]  /*110400*/  @P4 STG.E.U8 desc[UR4][R42.64], R2 ;  /* 0x000000022a004986 */ /* 0x0041e8000c101104 */
[----:B0-----:R-:W2:Y:S01]  /*110410*/  LDL.LU.64 R42, [R1+0x1a90] ;  /* 0x001a9000012a7983 */ /* 0x001ea20000300a00 */
[----:B------:R-:W-:Y:S02]  /*110420*/  LOP3.LUT R57, R57, 0xffffffbf, RZ, 0xc0, !PT ;  /* 0xffffffbf39397812 */ /* 0x000fe400078ec0ff */
[C---:B------:R-:W-:Y:S01]  /*110430*/  LOP3.LUT P5, RZ, R36.reuse, 0x8000, RZ, 0xc0, !PT ;  /* 0x0000800024ff7812 */ /* 0x040fe200078ac0ff */
[----:B------:R-:W2:Y:S01]  /*110440*/  LDL.LU.64 R40, [R1+0x1a88] ;  /* 0x001a880001287983 */ /* 0x000ea20000300a00 */
[----:B------:R-:W-:Y:S02]  /*110450*/  @P0 LOP3.LUT R57, R57, 0x40, RZ, 0xfc, !PT ;  /* 0x0000004039390812 */ /* 0x000fe400078efcff */
[----:B------:R-:W-:Y:S01]  /*110460*/  LOP3.LUT P0, RZ, R36, 0x100000, RZ, 0xc0, !PT ;  /* 0x0010000024ff7812 */ /* 0x000fe2000780c0ff */
[----:B------:R-:W2:Y:S01]  /*110470*/  LDL.LU R37, [R1+0x8] ;  /* 0x0000080001257983 */ /* 0x000ea20000300800 */
[----:B------:R-:W-:-:S02]  /*110480*/  LOP3.LUT R57, R57, 0xffffff7f, RZ, 0xc0, !PT ;  /* 0xffffff7f39397812 */ /* 0x000fc400078ec0ff */
[----:B------:R-:W-:Y:S01]  /*110490*/  LOP3.LUT P6, RZ, R36, 0x10000, RZ, 0xc0, !PT ;  /* 0x0001000024ff7812 */ /* 0x000fe200078cc0ff */
[----:B------:R-:W2:Y:S01]  /*1104a0*/  LDL.LU.64 R54, [R1+0x1a80] ;  /* 0x001a800001367983 */ /* 0x000ea20000300a00 */
[----:B------:R-:W-:-:S03]  /*1104b0*/  PRMT R2, R60, 0x7772, RZ ;  /* 0x000077723c027816 */ /* 0x000fc600000000ff */
[----:B------:R-:W2:Y:S04]  /*1104c0*/  LDL.LU.64 R50, [R1+0x1a78] ;  /* 0x001a780001327983 */ /* 0x000ea80000300a00 */
[----:B------:R-:W-:Y:S01]  /*1104d0*/  @P0 LOP3.LUT R57, R57, 0x80, RZ, 0xfc, !PT ;  /* 0x0000008039390812 */ /* 0x000fe200078efcff */
[----:B----4-:R0:W-:Y:S01]  /*1104e0*/  @P5 STG.E.U8 desc[UR4][R6.64], R2 ;  /* 0x0000000206005986 */ /* 0x0101e2000c101104 */
[----:B------:R-:W-:Y:S02]  /*1104f0*/  LOP3.LUT P0, RZ, R36, 0x80000, RZ, 0xc0, !PT ;  /* 0x0008000024ff7812 */ /* 0x000fe4000780c0ff */
[----:B------:R-:W-:Y:S01]  /*110500*/  LOP3.LUT R57, R57, 0xfffffeff, RZ, 0xc0, !PT ;  /* 0xfffffeff39397812 */ /* 0x000fe200078ec0ff */
[----:B------:R-:W4:Y:S04]  /*110510*/  LDL.LU.64 R48, [R1+0x1a70] ;  /* 0x001a700001307983 */ /* 0x000f280000300a00 */
[----:B------:R-:W4:Y:S01]  /*110520*/  LDL.LU.64 R46, [R1+0x1a68] ;  /* 0x001a6800012e7983 */ /* 0x000f220000300a00 */
[----:B0-----:R-:W-:-:S03]  /*110530*/  PRMT R2, R60, 0x7773, RZ ;  /* 0x000077733c027816 */ /* 0x001fc600000000ff */
[----:B------:R-:W4:Y:S02]  /*110540*/  LDL.LU.64 R44, [R1+0x1a60] ;  /* 0x001a6000012c7983 */ /* 0x000f240000300a00 */
[----:B------:R-:W-:Y:S02]  /*110550*/  @P0 LOP3.LUT R57, R57, 0x100, RZ, 0xfc, !PT ;  /* 0x0000010039390812 */ /* 0x000fe400078efcff */
[----:B------:R-:W-:Y:S01]  /*110560*/  LOP3.LUT P0, RZ, R36, 0x40000, RZ, 0xc0, !PT ;  /* 0x0004000024ff7812 */ /* 0x000fe2000780c0ff */
[----:B------:R0:W-:Y:S01]  /*110570*/  @P6 STG.E.U8 desc[UR4][R4.64], R2 ;  /* 0x0000000204006986 */ /* 0x0001e2000c101104 */
[----:B------:R-:W-:-:S03]  /*110580*/  LOP3.LUT R57, R57, 0xfffffdff, RZ, 0xc0, !PT ;  /* 0xfffffdff39397812 */ /* 0x000fc600078ec0ff */
[----:B------:R-:W4:Y:S01]  /*110590*/  LDL.LU.64 R6, [R1+0x1a58] ;  /* 0x001a580001067983 */ /* 0x000f220000300a00 */
[----:B0-----:R-:W-:-:S03]  /*1105a0*/  PRMT R2, R61, 0x7770, RZ ;  /* 0x000077703d027816 */ /* 0x001fc600000000ff */
[----:B------:R-:W4:Y:S04]  /*1105b0*/  LDL.LU R60, [R1+0x6c] ;  /* 0x00006c00013c7983 */ /* 0x000f280000300800 */
[----:B------:R-:W-:Y:S02]  /*1105c0*/  @P0 LOP3.LUT R57, R57, 0x200, RZ, 0xfc, !PT ;  /* 0x0000020039390812 */ /* 0x000fe400078efcff */
[----:B------:R-:W-:Y:S01]  /*1105d0*/  LOP3.LUT P0, RZ, R36, 0x20000, RZ, 0xc0, !PT ;  /* 0x0002000024ff7812 */ /* 0x000fe2000780c0ff */
[----:B------:R-:W4:-:S12]  /*1105e0*/  LDL.LU.64 R4, [R1+0x1a50] ;  /* 0x001a500001047983 */ /* 0x000f180000300a00 */
        /* <DEDUP_REMOVED lines=10> */
[C---:B------:R-:W-:Y:S02]  /*110690*/  LOP3.LUT P3, RZ, R36.reuse, 0x10000000, RZ, 0xc0, !PT ;  /* 0x1000000024ff7812 */ /* 0x040fe4000786c0ff */
[C---:B------:R-:W-:Y:S02]  /*1106a0*/  LOP3.LUT P4, RZ, R36.reuse, 0x20000000, RZ, 0xc0, !PT ;  /* 0x2000000024ff7812 */ /* 0x040fe4000788c0ff */
[----:B------:R-:W-:-:S02]  /*1106b0*/  LOP3.LUT P5, RZ, R36, 0x40000000, RZ, 0xc0, !PT ;  /* 0x4000000024ff7812 */ /* 0x000fc400078ac0ff */
[----:B------:R-:W-:Y:S02]  /*1106c0*/  LOP3.LUT P6, RZ, R36, 0x80000000, RZ, 0xc0, !PT ;  /* 0x8000000024ff7812 */ /* 0x000fe400078cc0ff */
[----:B------:R-:W4:Y:S04]  /*1106d0*/  LDL.LU R36, [R1+0x3a0] ;  /* 0x0003a00001247983 */ /* 0x000f280000300800 */
[----:B---3--:R0:W-:Y:S01]  /*1106e0*/  @P0 STG.E.U8 desc[UR4][R38.64], R2 ;  /* 0x0000000226000986 */ /* 0x0081e2000c101104 */
[----:B------:R-:W-:Y:S02]  /*1106f0*/  LOP3.LUT P0, RZ, R57, 0x80, RZ, 0xc0, !PT ;  /* 0x0000008039ff7812 */ /* 0x000fe4000780c0ff */
[----:B0-----:R-:W-:Y:S01]  /*110700*/  PRMT R2, R61, 0x7773, RZ ;  /* 0x000077733d027816 */ /* 0x001fe200000000ff */
[----:B------:R-:W3:Y:S10]  /*110710*/  LDL.LU.64 R38, [R1+0x1a38] ;  /* 0x001a380001267983 */ /* 0x000ef40000300a00 */
        /* <DEDUP_REMOVED lines=15> */
[----:B--2---:R-:W-:-:S11]  /*110810*/  PRMT R2, R42, 0x7770, RZ ;  /* 0x000077702a027816 */ /* 0x004fd600000000ff */
[----:B------:R0:W-:Y:S02]  /*110820*/  @P0 STG.E.U8 desc[UR4][R46.64], R2 ;  /* 0x000000022e000986 */ /* 0x0001e4000c101104 */
[----:B0-----:R-:W-:-:S05]  /*110830*/  PRMT R2, R42, 0x7771, RZ ;  /* 0x000077712a027816 */ /* 0x001fca00000000ff */
[----:B------:R0:W-:Y:S02]  /*110840*/  @P1 STG.E.U8 desc[UR4][R44.64], R2 ;  /* 0x000000022c001986 */ /* 0x0001e4000c101104 */
[C---:B0-----:R-:W-:Y:S02]  /*110850*/  PRMT R2, R42.reuse, 0x7772, RZ ;  /* 0x000077722a027816 */ /* 0x041fe400000000ff */
[----:B------:R-:W-:-:S03]  /*110860*/  PRMT R42, R42, 0x7773, RZ ;  /* 0x000077732a2a7816 */ /* 0x000fc600000000ff */
[----:B------:R0:W-:Y:S04]  /*110870*/  @P2 STG.E.U8 desc[UR4][R6.64], R2 ;  /* 0x0000000206002986 */ /* 0x0001e8000c101104 */
[----:B------:R-:W-:Y:S01]  /*110880*/  @P3 STG.E.U8 desc[UR4][R4.64], R42 ;  /* 0x0000002a04003986 */ /* 0x000fe2000c101104 */
        /* <DEDUP_REMOVED lines=37> */
[----:B------:R-:W-:Y:S01]  /*110ae0*/  LOP3.LUT P5, RZ, R36, 0x4, RZ, 0xc0, !PT ;  /* 0x0000000424ff7812 */ /* 0x000fe200078ac0ff */
[----:B--2---:R0:W-:Y:S04]  /*110af0*/  @P3 STG.E.U8 desc[UR4][R38.64], R2 ;  /* 0x0000000226003986 */ /* 0x0041e8000c101104 */
[----:B0-----:R-:W2:Y:S02]  /*110b00*/  LDL.LU.64 R38, [R1+0x1a00] ;  /* 0x001a000001267983 */ /* 0x001ea40000300a00 */
[----:B------:R-:W-:-:S02]  /*110b10*/  @P0 LOP3.LUT R57, R57, 0x1, RZ, 0xfc, !PT ;  /* 0x0000000139390812 */ /* 0x000fc400078efcff */
[C---:B------:R-:W-:Y:S02]  /*110b20*/  LOP3.LUT P0, RZ, R36.reuse, 0x20, RZ, 0xc0, !PT ;  /* 0x0000002024ff7812 */ /* 0x040fe4000780c0ff */
[----:B---3--:R-:W-:Y:S02]  /*110b30*/  PRMT R2, R37, 0x7770, RZ ;  /* 0x0000777025027816 */ /* 0x008fe400000000ff */
[----:B------:R-:W-:Y:S02]  /*110b40*/  LOP3.LUT P6, RZ, R36, 0x8, RZ, 0xc0, !PT ;  /* 0x0000000824ff7812 */ /* 0x000fe400078cc0ff */
[----:B------:R-:W-:Y:S01]  /*110b50*/  LOP3.LUT R57, R57, 0xfffffffd, RZ, 0xc0, !PT ;  /* 0xfffffffd39397812 */ /* 0x000fe200078ec0ff */
[----:B------:R0:W-:Y:S06]  /*110b60*/  @P4 STG.E.U8 desc[UR4][R32.64], R2 ;  /* 0x0000000220004986 */ /* 0x0001ec000c101104 */
[----:B------:R-:W-:-:S02]  /*110b70*/  @P0 LOP3.LUT R57, R57, 0x2, RZ, 0xfc, !PT ;  /* 0x0000000239390812 */ /* 0x000fc400078efcff */
[----:B------:R-:W-:Y:S02]  /*110b80*/  LOP3.LUT P0, RZ, R36, 0x10, RZ, 0xc0, !PT ;  /* 0x0000001024ff7812 */ /* 0x000fe4000780c0ff */
[C---:B0-----:R-:W-:Y:S01]  /*110b90*/  PRMT R2, R37.reuse, 0x7771, RZ ;  /* 0x0000777125027816 */ /* 0x041fe200000000ff */
[----:B------:R-:W3:Y:S04]  /*110ba0*/  LDL.LU.64 R32, [R1+0x19f8] ;  /* 0x0019f80001207983 */ /* 0x000ee80000300a00 */
[----:B----4-:R0:W-:Y:S04]  /*110bb0*/  @P5 STG.E.U8 desc[UR4][R44.64], R2 ;  /* 0x000000022c005986 */ /* 0x0101e8000c101104 */
        /* <DEDUP_REMOVED lines=15> */
[----:B------:R-:W4:Y:S04]  /*110cb0*/  LDL.LU R37, [R1+0x1c] ;  /* 0x00001c0001257983 */ /* 0x000f280000300800 */
[----:B------:R0:W-:Y:S01]  /*110cc0*/  @P0 STG.E.U8 desc[UR4][R34.64], R2 ;  /* 0x0000000222000986 */ /* 0x0001e2000c101104 */
[----:B------:R-:W-:-:S03]  /*110cd0*/  LOP3.LUT P0, RZ, R57, 0x1, RZ, 0xc0, !PT ;  /* 0x0000000139ff7812 */ /* 0x000fc6000780c0ff */
[----:B------:R-:W4:Y:S04]  /*110ce0*/  LDL.LU.64 R4, [R1+0x19b0] ;  /* 0x0019b00001047983 */ /* 0x000f280000300a00 */
[----:B0-----:R-:W4:Y:S04]  /*110cf0*/  LDL.LU.64 R34, [R1+0x19a8] ;  /* 0x0019a80001227983 */ /* 0x001f280000300a00 */
[----:B------:R-:W4:Y:S01]  /*110d00*/  LDL.LU.64 R56, [R1+0x19f0] ;  /* 0x0019f00001387983 */ /* 0x000f220000300a00 */
[----:B------:R-:W-:-:S05]  /*110d10*/  PRMT R2, R53, 0x7771, RZ ;  /* 0x0000777135027816 */ /* 0x000fca00000000ff */
[----:B--2---:R0:W-:Y:S04]  /*110d20*/  @P0 STG.E.U8 desc[UR4][R38.64], R2 ;  /* 0x0000000226000986 */ /* 0x0041e8000c101104 */
[----:B0-----:R-:W2:Y:S01]  /*110d30*/  LDL.LU.64 R38, [R1+0x19a0] ;  /* 0x0019a00001267983 */ /* 0x001ea20000300a00 */
[----:B------:R-:W-:Y:S02]  /*110d40*/  LOP3.LUT P0, RZ, R58, 0x80000000, RZ, 0xc0, !PT ;  /* 0x800000003aff7812 */ /* 0x000fe4000780c0ff */
[----:B------:R-:W-:-:S11]  /*110d50*/  PRMT R2, R53, 0x7772, RZ ;  /* 0x0000777235027816 */ /* 0x000fd600000000ff */
[----:B---3--:R0:W-:Y:S01]  /*110d60*/  @P0 STG.E.U8 desc[UR4][R32.64], R2 ;  /* 0x0000000220000986 */ /* 0x0081e2000c101104 */
[----:B------:R-:W-:Y:S02]  /*110d70*/  LOP3.LUT P0, RZ, R58, 0x40000000, RZ, 0xc0, !PT ;  /* 0x400000003aff7812 */ /* 0x000fe4000780c0ff */
[----:B0-----:R-:W-:Y:S01]  /*110d80*/  PRMT R2, R53, 0x7773, RZ ;  /* 0x0000777335027816 */ /* 0x001fe200000000ff */
[----:B------:R-:W3:Y:S01]  /*110d90*/  LDL.LU.64 R32, [R1+0x5650] ;  /* 0x0056500001207983 */ /* 0x000ee20000300a00 */
[C---:B------:R-:W-:Y:S02]  /*110da0*/  LOP3.LUT P1, RZ, R36.reuse, 0x2000, RZ, 0xc0, !PT ;  /* 0x0000200024ff7812 */ /* 0x040fe4000782c0ff */
[----:B------:R-:W-:-:S07]  /*110db0*/  LOP3.LUT P2, RZ, R36, 0x4000, RZ, 0xc0, !PT ;  /* 0x0000400024ff7812 */ /* 0x000fce000784c0ff */
        /* <DEDUP_REMOVED lines=32> */
[----:B------:R-:W4:Y:S04]  /*110fc0*/  LDL.LU.64 R46, [R1+0x1990] ;  /* 0x00199000012e7983 */ /* 0x000f280000300a00 */
[----:B------:R-:W3:Y:S04]  /*110fd0*/  LDL.LU.64 R60, [R1+0x1988] ;  /* 0x00198800013c7983 */ /* 0x000ee80000300a00 */
[----:B------:R-:W3:Y:S02]  /*110fe0*/  LDL.LU.64 R44, [R1+0x1980] ;  /* 0x00198000012c7983 */ /* 0x000ee40000300a00 */
[----:B------:R-:W-:-:S02]  /*110ff0*/  @P0 LOP3.LUT R58, R58, 0x40000, RZ, 0xfc, !PT ;  /* 0x000400003a3a0812 */ /* 0x000fc400078efcff */
[----:B------:R-:W-:Y:S01]  /*111000*/  LOP3.LUT P0, RZ, R36, 0x40000000, RZ, 0xc0, !PT ;  /* 0x4000000024ff7812 */ /* 0x000fe2000780c0ff */
[----:B------:R-:W3:Y:S01]  /*111010*/  LDL.LU.64 R6, [R1+0x1978] ;  /* 0x0019780001067983 */ /* 0x000ee20000300a00 */
[----:B------:R-:W-:-:S03]  /*111020*/  LOP3.LUT R58, R58, 0xfff7ffff, RZ, 0xc0, !PT ;  /* 0xfff7ffff3a3a7812 */ /* 0x000fc600078ec0ff */
[----:B------:R-:W3:Y:S01]  /*111030*/  LDL.LU R5, [R1+0xc] ;  /* 0x00000c0001057983 */ /* 0x000ee20000300800 */
[----:B------:R-:W-:-:S03]  /*111040*/  LOP3.LUT P3, RZ, R36, 0x80000, RZ, 0xc0, !PT ;  /* 0x0008000024ff7812 */ /* 0x000fc6000786c0ff */
[----:B------:R-:W3:Y:S04]  /*111050*/  LDL.LU.64 R34, [R1+0x1970] ;  /* 0x0019700001227983 */ /* 0x000ee80000300a00 */
[----:B------:R-:W-:Y:S01]  /*111060*/  @P0 LOP3.LUT R58, R58, 0x80000, RZ, 0xfc, !PT ;  /* 0x000800003a3a0812 */ /* 0x000fe200078efcff */
[----:B------:R-:W3:Y:S01]  /*111070*/  LDL.LU R4, [R1+0x3a4] ;  /* 0x0003a40001047983 */ /* 0x000ee20000300800 */
        /* <DEDUP_REMOVED lines=24> */
[----:B0-----:R-:W2:Y:S01]  /*111200*/  LDL.LU.64 R38, [R1+0x1968] ;  /* 0x0019680001267983 */ /* 0x001ea20000300a00 */
[----:B------:R-:W-:-:S03]  /*111210*/  PRMT R2, R37, 0x7773, RZ ;  /* 0x0000777325027816 */ /* 0x000fc600000000ff */
[----:B------:R-:W2:Y:S04]  /*111220*/  LDL.LU.64 R36, [R1+0x1960] ;  /* 0x0019600001247983 */ /* 0x000ea80000300a00 */
[----:B----4-:R3:W-:Y:S04]  /*111230*/  @P4 STG.E.U8 desc[UR4][R46.64], R2 ;  /* 0x000000022e004986 */ /* 0x0107e8000c101104 */
[----:B------:R-:W4:Y:S04]  /*111240*/  LDL.LU.64 R56, [R1+0x1958] ;  /* 0x0019580001387983 */ /* 0x000f280000300a00 */
[----:B------:R-:W4:Y:S01]  /*111250*/  LDL.LU.64 R40, [R1+0x1950] ;  /* 0x0019500001287983 */ /* 0x000f220000300a00 */
[----:B---3--:R-:W-:-:S03]  /*111260*/  PRMT R2, R5, 0x7770, RZ ;  /* 0x0000777005027816 */ /* 0x008fc600000000ff */
[----:B------:R-:W3:Y:S04]  /*111270*/  LDL.LU.64 R54, [R1+0x1948] ;  /* 0x0019480001367983 */ /* 0x000ee80000300a00 */
[----:B------:R0:W-:Y:S04]  /*111280*/  @P5 STG.E.U8 desc[UR4][R60.64], R2 ;  /* 0x000000023c005986 */ /* 0x0001e8000c101104 */
[----:B------:R-:W3:Y:S04]  /*111290*/  LDL.LU.64 R50, [R1+0x1940] ;  /* 0x0019400001327983 */ /* 0x000ee80000300a00 */
[----:B------:R-:W3:Y:S01]  /*1112a0*/  LDL.LU.64 R48, [R1+0x1938] ;  /* 0x0019380001307983 */ /* 0x000ee20000300a00 */
[----:B0-----:R-:W-:-:S03]  /*1112b0*/  PRMT R2, R5, 0x7771, RZ ;  /* 0x0000777105027816 */ /* 0x001fc600000000ff */
[----:B------:R-:W3:Y:S04]  /*1112c0*/  LDL.LU.64 R46, [R1+0x1930] ;  /* 0x00193000012e7983 */ /* 0x000ee80000300a00 */
        /* <DEDUP_REMOVED lines=12> */
[----:B--2---:R0:W-:Y:S01]  /*111390*/  @P0 STG.E.U8 desc[UR4][R38.64], R2 ;  /* 0x0000000226000986 */ /* 0x0041e2000c101104 */
[----:B------:R-:W-:-:S02]  /*1113a0*/  LOP3.LUT P0, RZ, R58, 0x800000, RZ, 0xc0, !PT ;  /* 0x008000003aff7812 */ /* 0x000fc4000780c0ff */
[----:B0-----:R-:W-:Y:S01]  /*1113b0*/  PRMT R2, R43, 0x7771, RZ ;  /* 0x000077712b027816 */ /* 0x001fe200000000ff */
[----:B------:R-:W2:Y:S10]  /*1113c0*/  LDL.LU.64 R38, [R1+0x1908] ;  /* 0x0019080001267983 */ /* 0x000eb40000300a00 */
[----:B------:R0:W-:Y:S04]  /*1113d0*/  @P0 STG.E.U8 desc[UR4][R36.64], R2 ;  /* 0x0000000224000986 */ /* 0x0001e8000c101104 */
[----:B0-----:R-:W3:Y:S01]  /*1113e0*/  LDL.LU.64 R36, [R1+0x5648] ;  /* 0x0056480001247983 */ /* 0x001ee20000300a00 */
[----:B------:R-:W-:-:S02]  /*1113f0*/  LOP3.LUT P0, RZ, R58, 0x400000, RZ, 0xc0, !PT ;  /* 0x004000003aff7812 */ /* 0x000fc4000780c0ff */
[C---:B------:R-:W-:Y:S02]  /*111400*/  PRMT R2, R43.reuse, 0x7772, RZ ;  /* 0x000077722b027816 */ /* 0x040fe400000000ff */
[----:B------:R-:W-:-:S09]  /*111410*/  PRMT R43, R43, 0x7773, RZ ;  /* 0x000077732b2b7816 */ /* 0x000fd200000000ff */
[----:B----4-:R3:W-:Y:S01]  /*111420*/  @P0 STG.E.U8 desc[UR4][R56.64], R2 ;  /* 0x0000000238000986 */ /* 0x0107e2000c101104 */
[----:B------:R-:W-:-:S13]  /*111430*/  LOP3.LUT P0, RZ, R58, 0x200000, RZ, 0xc0, !PT ;  /* 0x002000003aff7812 */ /* 0x000fda000780c0ff */
[----:B------:R-:W-:Y:S01]  /*111440*/  @P0 STG.E.U8 desc[UR4][R40.64], R43 ;  /* 0x0000002b28000986 */ /* 0x000fe2000c101104 */
[----:B------:R-:W-:Y:S02]  /*111450*/  LOP3.LUT P0, RZ, R58, 0x100000, RZ, 0xc0, !PT ;  /* 0x001000003aff7812 */ /* 0x000fe4000780c0ff */
[C---:B------:R-:W-:Y:S02]  /*111460*/  LOP3.LUT P1, RZ, R4.reuse, 0x1, RZ, 0xc0, !PT ;  /* 0x0000000104ff7812 */ /* 0x040fe4000782c0ff */
[C---:B------:R-:W-:Y:S02]  /*111470*/  LOP3.LUT P2, RZ, R4.reuse, 0x2, RZ, 0xc0, !PT ;  /* 0x0000000204ff7812 */ /* 0x040fe4000784c0ff */
[C---:B------:R-:W-:Y:S02]  /*111480*/  LOP3.LUT P3, RZ, R4.reuse, 0x4, RZ, 0xc0, !PT ;  /* 0x0000000404ff7812 */ /* 0x040fe4000786c0ff */
[C---:B------:R-:W-:Y:S02]  /*111490*/  LOP3.LUT P4, RZ, R4.reuse, 0x8, RZ, 0xc0, !PT ;  /* 0x0000000804ff7812 */ /* 0x040fe4000788c0ff */
[----:B------:R-:W-:-:S02]  /*1114a0*/  LOP3.LUT P5, RZ, R4, 0x10, RZ, 0xc0, !PT ;  /* 0x0000001004ff7812 */ /* 0x000fc400078ac0ff */
[----:B------:R-:W-:Y:S02]  /*1114b0*/  LOP3.LUT P6, RZ, R4, 0x20, RZ, 0xc0, !PT ;  /* 0x0000002004ff7812 */ /* 0x000fe400078cc0ff */
[----:B---3--:R-:W-:-:S05]  /*1114c0*/  PRMT R2, R36, 0x7770, RZ ;  /* 0x0000777024027816 */ /* 0x008fca00000000ff */
[----:B------:R0:W-:Y:S01]  /*1114d0*/  @P0 STG.E.U8 desc[UR4][R54.64], R2 ;  /* 0x0000000236000986 */ /* 0x0001e2000c101104 */
[----:B------:R-:W-:Y:S02]  /*1114e0*/  LOP3.LUT P0, RZ, R58, 0x80000, RZ, 0xc0, !PT ;  /* 0x000800003aff7812 */ /* 0x000fe4000780c0ff */
[----:B0-----:R-:W-:-:S11]  /*1114f0*/  PRMT R2, R36, 0x7771, RZ ;  /* 0x0000777124027816 */ /* 0x001fd600000000ff */
[----:B------:R0:W-:Y:S01]  /*111500*/  @P0 STG.E.U8 desc[UR4][R50.64], R2 ;  /* 0x0000000232000986 */ /* 0x0001e2000c101104 */
[----:B------:R-:W-:Y:S02]  /*111510*/  LOP3.LUT P0, RZ, R58, 0x40000, RZ, 0xc0, !PT ;  /* 0x000400003aff7812 */ /* 0x000fe4000780c0ff */
[C---:B0-----:R-:W-:Y:S02]  /*111520*/  PRMT R2, R36.reuse, 0x7772, RZ ;  /* 0x0000777224027816 */ /* 0x041fe400000000ff */
[----:B------:R-:W-:-:S09]  /*111530*/  PRMT R36, R36, 0x7773, RZ ;  /* 0x0000777324247816 */ /* 0x000fd200000000ff */
[----:B------:R0:W-:Y:S04]  /*111540*/  @P0 STG.E.U8 desc[UR4][R48.64], R2 ;  /* 0x0000000230000986 */ /* 0x0001e8000c101104 */
[----:B------:R-:W-:Y:S01]  /*111550*/  @P1 STG.E.U8 desc[UR4][R46.64], R36 ;  /* 0x000000242e001986 */ /* 0x000fe2000c101104 */
[----:B0-----:R-:W-:-:S05]  /*111560*/  PRMT R2, R32, 0x7770, RZ ;  /* 0x0000777020027816 */ /* 0x001fca00000000ff */
        /* <DEDUP_REMOVED lines=8> */
[----:B--2---:R0:W-:Y:S04]  /*1115f0*/  @P6 STG.E.U8 desc[UR4][R38.64], R2 ;  /* 0x0000000226006986 */ /* 0x0041e8000c101104 */
[----:B0-----:R-:W2:Y:S04]  /*111600*/  LDL.LU.64 R38, [R1+0x1900] ;  /* 0x0019000001267983 */ /* 0x001ea80000300a00 */
[----:B------:R-:W3:Y:S04]  /*111610*/  LDL.LU.64 R34, [R1+0x18f8] ;  /* 0x0018f80001227983 */ /* 0x000ee80000300a00 */
[----:B------:R-:W4:Y:S04]  /*111620*/  LDL.LU.64 R48, [R1+0x18f0] ;  /* 0x0018f00001307983 */ /* 0x000f280000300a00 */
[----:B------:R-:W4:Y:S04]  /*111630*/  LDL.LU.64 R46, [R1+0x18e8] ;  /* 0x0018e800012e7983 */ /* 0x000f280000300a00 */
[----:B------:R-:W4:Y:S01]  /*111640*/  LDL.LU.64 R44, [R1+0x18e0] ;  /* 0x0018e000012c7983 */ /* 0x000f220000300a00 */
        /* <DEDUP_REMOVED lines=17> */
[----:B------:R-:W-:Y:S01]  /*111760*/  LOP3.LUT R58, R58, 0xffffbfff, RZ, 0xc0, !PT ;  /* 0xffffbfff3a3a7812 */ /* 0x000fe200078ec0ff */
[----:B--2---:R0:W-:Y:S04]  /*111770*/  @P3 STG.E.U8 desc[UR4][R38.64], R2 ;  /* 0x0000000226003986 */ /* 0x0041e8000c101104 */
[----:B0-----:R-:W2:Y:S04]  /*111780*/  LDL.LU.64 R38, [R1+0x18d0] ;  /* 0x0018d00001267983 */ /* 0x001ea80000300a00 */
[----:B------:R-:W2:Y:S01]  /*111790*/  LDL.LU.64 R60, [R1+0x18c8] ;  /* 0x0018c800013c7983 */ /* 0x000ea20000300a00 */
[----:B------:R-:W-:-:S02]  /*1117a0*/  PRMT R2, R28, 0x7772, RZ ;  /* 0x000077721c027816 */ /* 0x000fc400000000ff */
[----:B------:R-:W-:Y:S02]  /*1117b0*/  @P0 LOP3.LUT R58, R58, 0x4000, RZ, 0xfc, !PT ;  /* 0x000040003a3a0812 */ /* 0x000fe400078efcff */
[----:B------:R-:W-:Y:S01]  /*1117c0*/  LOP3.LUT P0, RZ, R4, 0x2000, RZ, 0xc0, !PT ;  /* 0x0000200004ff7812 */ /* 0x000fe2000780c0ff */
[----:B---3--:R0:W-:Y:S01]  /*1117d0*/  @P4 STG.E.U8 desc[UR4][R34.64], R2 ;  /* 0x0000000222004986 */ /* 0x0081e2000c101104 */
[----:B------:R-:W-:-:S03]  /*1117e0*/  LOP3.LUT R58, R58, 0xffff7fff, RZ, 0xc0, !PT ;  /* 0xffff7fff3a3a7812 */ /* 0x000fc600078ec0ff */
[----:B0-----:R-:W3:Y:S08]  /*1117f0*/  LDL.LU.64 R34, [R1+0x18c0] ;  /* 0x0018c00001227983 */ /* 0x001ef00000300a00 */
[----:B------:R-:W-:Y:S02]  /*111800*/  @P0 LOP3.LUT R58, R58, 0x8000, RZ, 0xfc, !PT ;  /* 0x000080003a3a0812 */ /* 0x000fe400078efcff */
        /* <DEDUP_REMOVED lines=8> */
[----:B------:R-:W3:Y:S01]  /*111890*/  LDL.LU.64 R54, [R1+0x18a0] ;  /* 0x0018a00001367983 */ /* 0x000ee20000300a00 */
[----:B------:R-:W-:-:S02]  /*1118a0*/  LOP3.LUT P0, RZ, R4, 0x800, RZ, 0xc0, !PT ;  /* 0x0000080004ff7812 */ /* 0x000fc4000780c0ff */
[----:B------:R-:W-:Y:S01]  /*1118b0*/  LOP3.LUT R58, R58, 0xfffdffff, RZ, 0xc0, !PT ;  /* 0xfffdffff3a3a7812 */ /* 0x000fe200078ec0ff */
[----:B------:R-:W3:Y:S01]  /*1118c0*/  LDL.LU.64 R50, [R1+0x1898] ;  /* 0x0018980001327983 */ /* 0x000ee20000300a00 */
[----:B------:R-:W-:Y:S02]  /*1118d0*/  PRMT R28, R28, 0x7773, RZ ;  /* 0x000077731c1c7816 */ /* 0x000fe400000000ff */
[----:B------:R-:W-:-:S07]  /*1118e0*/  PRMT R2, R24, 0x7770, RZ ;  /* 0x0000777018027816 */ /* 0x000fce00000000ff */
[----:B------:R-:W-:Y:S02]  /*1118f0*/  @P0 LOP3.LUT R58, R58, 0x20000, RZ, 0xfc, !PT ;  /* 0x000200003a3a0812 */ /* 0x000fe400078efcff */
[----:B------:R-:W-:Y:S01]  /*111900*/  LOP3.LUT P0, RZ, R4, 0x400, RZ, 0xc0, !PT ;  /* 0x0000040004ff7812 */ /* 0x000fe2000780c0ff */
[----:B----4-:R0:W-:Y:S04]  /*111910*/  @P5 STG.E.U8 desc[UR4][R48.64], R28 ;  /* 0x0000001c30005986 */ /* 0x0101e8000c101104 */
[----:B------:R1:W-:Y:S04]  /*111920*/  @P6 STG.E.U8 desc[UR4][R46.64], R2 ;  /* 0x000000022e006986 */ /* 0x0003e8000c101104 */
[----:B0-----:R-:W4:Y:S01]  /*111930*/  LDL.LU.64 R48, [R1+0x1890] ;  /* 0x0018900001307983 */ /* 0x001f220000300a00 */
[----:B-1----:R-:W-:-:S03]  /*111940*/  PRMT R2, R24, 0x7771, RZ ;  /* 0x0000777118027816 */ /* 0x002fc600000000ff */
[----:B------:R-:W4:Y:S04]  /*111950*/  LDL.LU.64 R46, [R1+0x1888] ;  /* 0x00188800012e7983 */ /* 0x000f280000300a00 */
[----:B------:R0:W-:Y:S01]  /*111960*/  @P0 STG.E.U8 desc[UR4][R44.64], R2 ;  /* 0x000000022c000986 */ /* 0x0001e2000c101104 */
[----:B------:R-:W-:Y:S02]  /*111970*/  LOP3.LUT P0, RZ, R58, 0x20000, RZ, 0xc0, !PT ;  /* 0x000200003aff7812 */ /* 0x000fe4000780c0ff */
[----:B0-----:R-:W-:Y:S01]  /*111980*/  PRMT R2, R24, 0x7772, RZ ;  /* 0x0000777218027816 */ /* 0x001fe200000000ff */
[----:B------:R-:W4:Y:S10]  /*111990*/  LDL.LU.64 R44, [R1+0x1880] ;  /* 0x00188000012c7983 */ /* 0x000f340000300a00 */
[----:B------:R0:W-:Y:S01]  /*1119a0*/  @P0 STG.E.U8 desc[UR4][R6.64], R2 ;  /* 0x0000000206000986 */ /* 0x0001e2000c101104 */
[----:B------:R-:W-:-:S02]  /*1119b0*/  LOP3.LUT P0, RZ, R58, 0x10000, RZ, 0xc0, !PT ;  /* 0x000100003aff7812 */ /* 0x000fc4000780c0ff */
[----:B------:R-:W-:Y:S01]  /*1119c0*/  PRMT R24, R24, 0x7773, RZ ;  /* 0x0000777318187816 */ /* 0x000fe200000000ff */
[----:B0-----:R-:W4:Y:S01]  /*1119d0*/  LDL.LU.64 R6, [R1+0x1878] ;  /* 0x0018780001067983 */ /* 0x001f220000300a00 */
[----:B------:R-:W-:-:S09]  /*1119e0*/  PRMT R2, R20, 0x7770, RZ ;  /* 0x0000777014027816 */ /* 0x000fd200000000ff */
[----:B--2---:R0:W-:Y:S04]  /*1119f0*/  @P0 STG.E.U8 desc[UR4][R38.64], R24 ;  /* 0x0000001826000986 */ /* 0x0041e8000c101104 */
[----:B0-----:R-:W2:Y:S01]  /*111a00*/  LDL.LU.64 R38, [R1+0x1870] ;  /* 0x0018700001267983 */ /* 0x001ea20000300a00 */
[----:B------:R-:W-:-:S13]  /*111a10*/  LOP3.LUT P0, RZ, R58, 0x8000, RZ, 0xc0, !PT ;  /* 0x000080003aff7812 */ /* 0x000fda000780c0ff */
[----:B------:R0:W-:Y:S04]  /*111a20*/  @P0 STG.E.U8 desc[UR4][R60.64], R2 ;  /* 0x000000023c000986 */ /* 0x0001e8000c101104 */
[----:B0-----:R-:W2:Y:S01]  /*111a30*/  LDL.LU R60, [R1+0x3ac] ;  /* 0x0003ac00013c7983 */ /* 0x001ea20000300800 */
[----:B------:R-:W-:Y:S02]  /*111a40*/  LOP3.LUT P0, RZ, R58, 0x4000, RZ, 0xc0, !PT ;  /* 0x000040003aff7812 */ /* 0x000fe4000780c0ff */
[----:B------:R-:W-:-:S11]  /*111a50*/  PRMT R2, R20, 0x7771, RZ ;  /* 0x0000777114027816 */ /* 0x000fd600000000ff */
[----:B---3--:R0:W-:Y:S01]  /*111a60*/  @P0 STG.E.U8 desc[UR4][R34.64], R2 ;  /* 0x0000000222000986 */ /* 0x0081e2000c101104 */
[----:B------:R-:W-:Y:S02]  /*111a70*/  LOP3.LUT P0, RZ, R58, 0x2000, RZ, 0xc0, !PT ;  /* 0x000020003aff7812 */ /* 0x000fe4000780c0ff */
[----:B0-----:R-:W-:Y:S01]  /*111a80*/  PRMT R2, R20, 0x7772, RZ ;  /* 0x0000777214027816 */ /* 0x001fe200000000ff */
[----:B------:R-:W3:Y:S10]  /*111a90*/  LDL.LU.64 R34, [R1+0x5640] ;  /* 0x0056400001227983 */ /* 0x000ef40000300a00 */
[----:B------:R0:W-:Y:S01]  /*111aa0*/  @P0 STG.E.U8 desc[UR4][R42.64], R2 ;  /* 0x000000022a000986 */ /* 0x0001e2000c101104 */
[----:B------:R-:W-:-:S02]  /*111ab0*/  LOP3.LUT P0, RZ, R58, 0x1000, RZ, 0xc0, !PT ;  /* 0x000010003aff7812 */ /* 0x000fc4000780c0ff */
[----:B------:R-:W-:-:S11]  /*111ac0*/  PRMT R20, R20, 0x7773, RZ ;  /* 0x0000777314147816 */ /* 0x000fd600000000ff */
[----:B------:R-:W-:Y:S01]  /*111ad0*/  @P0 STG.E.U8 desc[UR4][R56.64], R20 ;  /* 0x0000001438000986 */ /* 0x000fe2000c101104 */
[----:B------:R-:W-:Y:S02]  /*111ae0*/  LOP3.LUT P0, RZ, R58, 0x800, RZ, 0xc0, !PT ;  /* 0x000008003aff7812 */ /* 0x000fe4000780c0ff */
[----:B0-----:R-:W-:Y:S02]  /*111af0*/  PRMT R2, R16, 0x7770, RZ ;  /* 0x0000777010027816 */ /* 0x001fe400000000ff */
[----:B------:R-:W-:-:S09]  /*111b00*/  LOP3.LUT P1, RZ, R4, 0x80000, RZ, 0xc0, !PT ;  /* 0x0008000004ff7812 */ /* 0x000fd2000782c0ff */
[----:B------:R0:W-:Y:S01]  /*111b10*/  @P0 STG.E.U8 desc[UR4][R40.64], R2 ;  /* 0x0000000228000986 */ /* 0x0001e2000c101104 */
[----:B------:R-:W-:Y:S02]  /*111b20*/  LOP3.LUT P0, RZ, R58, 0x400, RZ, 0xc0, !PT ;  /* 0x000004003aff7812 */ /* 0x000fe4000780c0ff */
[C---:B------:R-:W-:Y:S02]  /*111b30*/  LOP3.LUT P2, RZ, R4.reuse, 0x100000, RZ, 0xc0, !PT ;  /* 0x0010000004ff7812 */ /* 0x040fe4000784c0ff */
[----:B------:R-:W-:Y:S02]  /*111b40*/  LOP3.LUT P3, RZ, R4, 0x200000, RZ, 0xc0, !PT ;  /* 0x0020000004ff7812 */ /* 0x000fe4000786c0ff */
[----:B0-----:R-:W-:-:S07]  /*111b50*/  PRMT R2, R16, 0x7771, RZ ;  /* 0x0000777110027816 */ /* 0x001fce00000000ff */
[----:B------:R0:W-:Y:S01]  /*111b60*/  @P0 STG.E.U8 desc[UR4][R54.64], R2 ;  /* 0x0000000236000986 */ /* 0x0001e2000c101104 */
[----:B------:R-:W-:Y:S02]  /*111b70*/  LOP3.LUT P4, RZ, R4, 0x400000, RZ, 0xc0, !PT ;  /* 0x0040000004ff7812 */ /* 0x000fe4000788c0ff */
[C---:B0-----:R-:W-:Y:S02]  /*111b80*/  PRMT R2, R16.reuse, 0x7772, RZ ;  /* 0x0000777210027816 */ /* 0x041fe400000000ff */
[----:B------:R-:W-:-:S03]  /*111b90*/  PRMT R16, R16, 0x7773, RZ ;  /* 0x0000777310107816 */ /* 0x000fc600000000ff */
[----:B------:R0:W-:Y:S01]  /*111ba0*/  @P1 STG.E.U8 desc[UR4][R50.64], R2 ;  /* 0x0000000232001986 */ /* 0x0001e2000c101104 */
[C---:B------:R-:W-:Y:S02]  /*111bb0*/  LOP3.LUT P5, RZ, R4.reuse, 0x800000, RZ, 0xc0, !PT ;  /* 0x0080000004ff7812 */ /* 0x040fe400078ac0ff */
[----:B------:R-:W-:Y:S01]  /*111bc0*/  LOP3.LUT P6, RZ, R4, 0x1000000, RZ, 0xc0, !PT ;  /* 0x0100000004ff7812 */ /* 0x000fe200078cc0ff */
[----:B----4-:R-:W-:Y:S01]  /*111bd0*/  @P2 STG.E.U8 desc[UR4][R48.64], R16 ;  /* 0x0000001030002986 */ /* 0x010fe2000c101104 */
[----:B0-----:R-:W-:-:S05]  /*111be0*/  PRMT R2, R12, 0x7770, RZ ;  /* 0x000077700c027816 */ /* 0x001fca00000000ff */
[----:B------:R0:W-:Y:S02]  /*111bf0*/  @P3 STG.E.U8 desc[UR4][R46.64], R2 ;  /* 0x000000022e003986 */ /* 0x0001e4000c101104 */
[----:B0-----:R-:W-:-:S05]  /*111c00*/  PRMT R2, R12, 0x7771, RZ ;  /* 0x000077710c027816 */ /* 0x001fca00000000ff */
[----:B------:R0:W-:Y:S02]  /*111c10*/  @P4 STG.E.U8 desc[UR4][R44.64], R2 ;  /* 0x000000022c004986 */ /* 0x0001e4000c101104 */
[C---:B0-----:R-:W-:Y:S02]  /*111c20*/  PRMT R2, R12.reuse, 0x7772, RZ ;  /* 0x000077720c027816 */ /* 0x041fe400000000ff */
[----:B------:R-:W-:-:S03]  /*111c30*/  PRMT R12, R12, 0x7773, RZ ;  /* 0x000077730c0c7816 */ /* 0x000fc600000000ff */
[----:B------:R-:W-:Y:S04]  /*111c40*/  @P5 STG.E.U8 desc[UR4][R6.64], R2 ;  /* 0x0000000206005986 */ /* 0x000fe8000c101104 */
[----:B--2---:R0:W-:Y:S04]  /*111c50*/  @P6 STG.E.U8 desc[UR4][R38.64], R12 ;  /* 0x0000000c26006986 */ /* 0x0041e8000c101104 */
[----:B0-----:R-:W2:Y:S01]  /*111c60*/  LDL.LU.64 R38, [R1+0x1868] ;  /* 0x0018680001267983 */ /* 0x001ea20000300a00 */
[----:B------:R-:W-:-:S03]  /*111c70*/  LOP3.LUT R58, R58, 0xfffffffb, RZ, 0xc0, !PT ;  /* 0xfffffffb3a3a7812 */ /* 0x000fc600078ec0ff */
[----:B------:R-:W4:Y:S04]  /*111c80*/  LDL.LU.64 R50, [R1+0x1860] ;  /* 0x0018600001327983 */ /* 0x000f280000300a00 */
[----:B------:R-:W3:Y:S04]  /*111c90*/  LDL.LU.64 R48, [R1+0x1858] ;  /* 0x0018580001307983 */ /* 0x000ee80000300a00 */
[----:B------:R-:W3:Y:S01]  /*111ca0*/  LDL.LU.64 R46, [R1+0x1850] ;  /* 0x00185000012e7983 */ /* 0x000ee20000300a00 */
[----:B------:R-:W-:-:S03]  /*111cb0*/  LOP3.LUT P0, RZ, R60, 0x20, RZ, 0xc0, !PT ;  /* 0x000000203cff7812 */ /* 0x000fc6000780c0ff */
[----:B------:R-:W3:Y:S04]  /*111cc0*/  LDL.LU.64 R44, [R1+0x1848] ;  /* 0x00184800012c7983 */ /* 0x000ee80000300a00 */
        /* <DEDUP_REMOVED lines=28> */
[----:B------:R-:W3:Y:S01]  /*111e90*/  LDL.LU.64 R4, [R1+0x1838] ;  /* 0x0018380001047983 */ /* 0x000ee20000300a00 */
[----:B------:R-:W-:-:S05]  /*111ea0*/  PRMT R2, R8, 0x7770, RZ ;  /* 0x0000777008027816 */ /* 0x000fca00000000ff */
[----:B--2---:R0:W-:Y:S04]  /*111eb0*/  @P3 STG.E.U8 desc[UR4][R38.64], R2 ;  /* 0x0000000226003986 */ /* 0x0041e8000c101104 */
[----:B0-----:R-:W2:Y:S01]  /*111ec0*/  LDL.LU.64 R38, [R1+0x1830] ;  /* 0x0018300001267983 */ /* 0x001ea20000300a00 */
[----:B------:R-:W-:-:S03]  /*111ed0*/  PRMT R2, R8, 0x7771, RZ ;  /* 0x0000777108027816 */ /* 0x000fc600000000ff */
[----:B------:R-:W2:Y:S04]  /*111ee0*/  LDL.LU.64 R42, [R1+0x1820] ;  /* 0x00182000012a7983 */ /* 0x000ea80000300a00 */
[----:B----4-:R0:W-:Y:S04]  /*111ef0*/  @P4 STG.E.U8 desc[UR4][R50.64], R2 ;  /* 0x0000000232004986 */ /* 0x0101e8000c101104 */
[----:B------:R-:W4:Y:S04]  /*111f00*/  LDL.LU.64 R56, [R1+0x1818] ;  /* 0x0018180001387983 */ /* 0x000f280000300a00 */
[----:B------:R-:W4:Y:S01]  /*111f10*/  LDL.LU.64 R40, [R1+0x1810] ;  /* 0x0018100001287983 */ /* 0x000f220000300a00 */
[----:B0-----:R-:W-:-:S03]  /*111f20*/  PRMT R2, R8, 0x7772, RZ ;  /* 0x0000777208027816 */ /* 0x001fc600000000ff */
[----:B------:R-:W4:Y:S01]  /*111f30*/  LDL.LU.64 R54, [R1+0x1808] ;  /* 0x0018080001367983 */ /* 0x000f220000300a00 */
[----:B------:R-:W-:-:S03]  /*111f40*/  PRMT R8, R8, 0x7773, RZ ;  /* 0x0000777308087816 */ /* 0x000fc600000000ff */
[----:B---3--:R0:W-:Y:S04]  /*111f50*/  @P5 STG.E.U8 desc[UR4][R48.64], R2 ;  /* 0x0000000230005986 */ /* 0x0081e8000c101104 */
[----:B------:R1:W-:Y:S04]  /*111f60*/  @P6 STG.E.U8 desc[UR4][R46.64], R8 ;  /* 0x000000082e006986 */ /* 0x0003e8000c101104 */
[----:B------:R-:W3:Y:S01]  /*111f70*/  LDL.LU.64 R50, [R1+0x1800] ;  /* 0x0018000001327983 */ /* 0x000ee20000300a00 */
[----:B0-----:R-:W-:-:S03]  /*111f80*/  PRMT R2, R37, 0x7770, RZ ;  /* 0x0000777025027816 */ /* 0x001fc600000000ff */
[----:B------:R-:W3:Y:S04]  /*111f90*/  LDL.LU.64 R48, [R1+0x17f8] ;  /* 0x0017f80001307983 */ /* 0x000ee80000300a00 */
[----:B------:R0:W-:Y:S01]  /*111fa0*/  @P0 STG.E.U8 desc[UR4][R44.64], R2 ;  /* 0x000000022c000986 */ /* 0x0001e2000c101104 */
[----:B------:R-:W-:-:S03]  /*111fb0*/  LOP3.LUT P0, RZ, R58, 0x200, RZ, 0xc0, !PT ;  /* 0x000002003aff7812 */ /* 0x000fc6000780c0ff */
[----:B-1----:R-:W3:Y:S01]  /*111fc0*/  LDL.LU.64 R46, [R1+0x17f0] ;  /* 0x0017f000012e7983 */ /* 0x002ee20000300a00 */
[----:B0-----:R-:W-:-:S03]  /*111fd0*/  PRMT R2, R37, 0x7771, RZ ;  /* 0x0000777125027816 */ /* 0x001fc600000000ff */
[----:B------:R-:W3:Y:S06]  /*111fe0*/  LDL.LU.64 R44, [R1+0x17e8] ;  /* 0x0017e800012c7983 */ /* 0x000eec0000300a00 */
[----:B------:R0:W-:Y:S01]  /*111ff0*/  @P0 STG.E.U8 desc[UR4][R6.64], R2 ;  /* 0x0000000206000986 */ /* 0x0001e2000c101104 */
[----:B------:R-:W-:Y:S02]  /*112000*/  LOP3.LUT P0, RZ, R58, 0x100, RZ, 0xc0, !PT ;  /* 0x000001003aff7812 */ /* 0x000fe4000780c0ff */
[C---:B0-----:R-:W-:Y:S01]  /*112010*/  PRMT R2, R37.reuse, 0x7772, RZ ;  /* 0x0000777225027816 */ /* 0x041fe200000000ff */
[----:B------:R-:W3:Y:S01]  /*112020*/  LDL.LU.64 R6, [R1+0x17e0] ;  /* 0x0017e00001067983 */ /* 0x000ee20000300a00 */
[----:B------:R-:W-:-:S09]  /*112030*/  PRMT R37, R37, 0x7773, RZ ;  /* 0x0000777325257816 */ /* 0x000fd200000000ff */
[----:B------:R0:W-:Y:S01]  /*112040*/  @P0 STG.E.U8 desc[UR4][R4.64], R2 ;  /* 0x0000000204000986 */ /* 0x0001e2000c101104 */
[----:B------:R-:W-:-:S03]  /*112050*/  LOP3.LUT P0, RZ, R58, 0x80, RZ, 0xc0, !PT ;  /* 0x000000803aff7812 */ /* 0x000fc6000780c0ff */
[----:B0-----:R-:W3:Y:S10]  /*112060*/  LDL.LU.64 R4, [R1+0x17d0] ;  /* 0x0017d00001047983 */ /* 0x001ef40000300a00 */
[----:B--2---:R0:W-:Y:S04]  /*112070*/  @P0 STG.E.U8 desc[UR4][R38.64], R37 ;  /* 0x0000002526000986 */ /* 0x0041e8000c101104 */
[----:B0-----:R-:W2:Y:S04]  /*112080*/  LDL.LU.64 R38, [R1+0x5638] ;  /* 0x0056380001267983 */ /* 0x001ea80000300a00 */
[----:B------:R-:W4:Y:S01]  /*112090*/  LDL.LU.64 R36, [R1+0x1828] ;  /* 0x0018280001247983 */ /* 0x000f220000300a00 */
[----:B------:R-:W-:-:S02]  /*1120a0*/  LOP3.LUT P0, RZ, R58, 0x40, RZ, 0xc0, !PT ;  /* 0x000000403aff7812 */ /* 0x000fc4000780c0ff */
[----:B------:R-:W-:Y:S02]  /*1120b0*/  PRMT R2, R33, 0x7770, RZ ;  /* 0x0000777021027816 */ /* 0x000fe400000000ff */
[C---:B------:R-:W-:Y:S02]  /*1120c0*/  LOP3.LUT P1, RZ, R60.reuse, 0x40, RZ, 0xc0, !PT ;  /* 0x000000403cff7812 */ /* 0x040fe4000782c0ff */
[C---:B------:R-:W-:Y:S02]  /*1120d0*/  LOP3.LUT P2, RZ, R60.reuse, 0x80, RZ, 0xc0, !PT ;  /* 0x000000803cff7812 */ /* 0x040fe4000784c0ff */
[C---:B------:R-:W-:Y:S02]  /*1120e0*/  LOP3.LUT P3, RZ, R60.reuse, 0x100, RZ, 0xc0, !PT ;  /* 0x000001003cff7812 */ /* 0x040fe4000786c0ff */
[C---:B------:R-:W-:Y:S02]  /*1120f0*/  LOP3.LUT P4, RZ, R60.reuse, 0x200, RZ, 0xc0, !PT ;  /* 0x000002003cff7812 */ /* 0x040fe4000788c0ff */
[----:B------:R-:W-:-:S02]  /*112100*/  LOP3.LUT P5, RZ, R60, 0x400, RZ, 0xc0, !PT ;  /* 0x000004003cff7812 */ /* 0x000fc400078ac0ff */
[----:B------:R-:W-:Y:S01]  /*112110*/  LOP3.LUT P6, RZ, R60, 0x800, RZ, 0xc0, !PT ;  /* 0x000008003cff7812 */ /* 0x000fe200078cc0ff */
        /* <DEDUP_REMOVED lines=8> */
[----:B------:R-:W-:-:S11]  /*1121a0*/  PRMT R33, R33, 0x7773, RZ ;  /* 0x0000777321217816 */ /* 0x000fd600000000ff */
[----:B------:R-:W-:Y:S01]  /*1121b0*/  @P0 STG.E.U8 desc[UR4][R40.64], R33 ;  /* 0x0000002128000986 */ /* 0x000fe2000c101104 */
[----:B------:R-:W-:Y:S02]  /*1121c0*/  LOP3.LUT P0, RZ, R58, 0x4, RZ, 0xc0, !PT ;  /* 0x000000043aff7812 */ /* 0x000fe4000780c0ff */
[----:B0-----:R-:W-:-:S11]  /*1121d0*/  PRMT R2, R29, 0x7770, RZ ;  /* 0x000077701d027816 */ /* 0x001fd600000000ff */
[----:B------:R0:W-:Y:S02]  /*1121e0*/  @P0 STG.E.U8 desc[UR4][R54.64], R2 ;  /* 0x0000000236000986 */ /* 0x0001e4000c101104 */
[----:B0-----:R-:W-:-:S05]  /*1121f0*/  PRMT R2, R29, 0x7771, RZ ;  /* 0x000077711d027816 */ /* 0x001fca00000000ff */
[----:B---3--:R0:W-:Y:S02]  /*112200*/  @P1 STG.E.U8 desc[UR4][R50.64], R2 ;  /* 0x0000000232001986 */ /* 0x0081e4000c101104 */
        /* <DEDUP_REMOVED lines=9> */
[----:B------:R0:W-:Y:S04]  /*1122a0*/  @P6 STG.E.U8 desc[UR4][R4.64], R2 ;  /* 0x0000000204006986 */ /* 0x0001e8000c101104 */
[----:B0-----:R-:W3:Y:S04]  /*1122b0*/  LDL.LU.64 R4, [R1+0x17d8] ;  /* 0x0017d80001047983 */ /* 0x001ee80000300a00 */
[----:B------:R-:W4:Y:S04]  /*1122c0*/  LDL.LU.64 R50, [R1+0x17c8] ;  /* 0x0017c80001327983 */ /* 0x000f280000300a00 */
[----:B------:R-:W2:Y:S04]  /*1122d0*/  LDL.LU.64 R48, [R1+0x17c0] ;  /* 0x0017c00001307983 */ /* 0x000ea80000300a00 */
[----:B------:R-:W2:Y:S04]  /*1122e0*/  LDL.LU.64 R46, [R1+0x17b8] ;  /* 0x0017b800012e7983 */ /* 0x000ea80000300a00 */
        /* <DEDUP_REMOVED lines=18> */
[----:B---3--:R0:W-:Y:S04]  /*112410*/  @P3 STG.E.U8 desc[UR4][R4.64], R25 ;  /* 0x0000001904003986 */ /* 0x0081e8000c101104 */
[----:B0-----:R-:W3:Y:S04]  /*112420*/  LDL.LU.64 R4, [R1+0x17a0] ;  /* 0x0017a00001047983 */ /* 0x001ee80000300a00 */
[----:B------:R-:W3:Y:S02]  /*112430*/  LDL.LU.64 R28, [R1+0x1798] ;  /* 0x00179800011c7983 */ /* 0x000ee40000300a00 */
[----:B------:R-:W-:-:S02]  /*112440*/  @P0 LOP3.LUT R59, R59, 0x40000000, RZ, 0xfc, !PT ;  /* 0x400000003b3b0812 */ /* 0x000fc400078efcff */
        /* <DEDUP_REMOVED lines=8> */
[----:B------:R-:W3:Y:S01]  /*1124d0*/  LDL.LU.64 R56, [R1+0x1778] ;  /* 0x0017780001387983 */ /* 0x000ee20000300a00 */
[----:B------:R-:W-:-:S02]  /*1124e0*/  LOP3.LUT P0, RZ, R60, 0x40000, RZ, 0xc0, !PT ;  /* 0x000400003cff7812 */ /* 0x000fc4000780c0ff */
[C---:B------:R-:W-:Y:S01]  /*1124f0*/  LOP3.LUT P5, RZ, R60.reuse, 0x4000, RZ, 0xc0, !PT ;  /* 0x000040003cff7812 */ /* 0x040fe200078ac0ff */
[----:B------:R-:W3:Y:S01]  /*112500*/  LDL.LU.64 R40, [R1+0x1770] ;  /* 0x0017700001287983 */ /* 0x000ee20000300a00 */
[----:B------:R-:W-:Y:S02]  /*112510*/  PRMT R2, R21, 0x7770, RZ ;  /* 0x0000777015027816 */ /* 0x000fe400000000ff */
[----:B------:R-:W-:Y:S01]  /*112520*/  LOP3.LUT P6, RZ, R60, 0x8000, RZ, 0xc0, !PT ;  /* 0x000080003cff7812 */ /* 0x000fe200078cc0ff */
[----:B------:R-:W3:Y:S06]  /*112530*/  LDL.LU.64 R54, [R1+0x1768] ;  /* 0x0017680001367983 */ /* 0x000eec0000300a00 */
[----:B------:R-:W-:-:S02]  /*112540*/  @P0 LOP3.LUT R58, R58, 0x1, RZ, 0xfc, !PT ;  /* 0x000000013a3a0812 */ /* 0x000fc400078efcff */
[----:B------:R-:W-:Y:S02]  /*112550*/  LOP3.LUT P0, RZ, R60, 0x20000, RZ, 0xc0, !PT ;  /* 0x000200003cff7812 */ /* 0x000fe4000780c0ff */
[----:B------:R-:W-:Y:S01]  /*112560*/  LOP3.LUT R58, R58, 0xfffffffd, RZ, 0xc0, !PT ;  /* 0xfffffffd3a3a7812 */ /* 0x000fe200078ec0ff */
[----:B----4-:R0:W-:Y:S10]  /*112570*/  @P4 STG.E.U8 desc[UR4][R50.64], R2 ;  /* 0x0000000232004986 */ /* 0x0101f4000c101104 */
[----:B------:R-:W-:-:S02]  /*112580*/  @P0 LOP3.LUT R58, R58, 0x2, RZ, 0xfc, !PT ;  /* 0x000000023a3a0812 */ /* 0x000fc400078efcff */
[----:B------:R-:W-:Y:S01]  /*112590*/  LOP3.LUT P0, RZ, R60, 0x10000, RZ, 0xc0, !PT ;  /* 0x000100003cff7812 */ /* 0x000fe2000780c0ff */
[----:B0-----:R-:W4:Y:S01]  /*1125a0*/  LDL.LU.64 R50, [R1+0x1760] ;  /* 0x0017600001327983 */ /* 0x001f220000300a00 */
[----:B------:R-:W-:-:S05]  /*1125b0*/  PRMT R2, R21, 0x7771, RZ ;  /* 0x0000777115027816 */ /* 0x000fca00000000ff */
[----:B--2---:R0:W-:Y:S02]  /*1125c0*/  @P5 STG.E.U8 desc[UR4][R48.64], R2 ;  /* 0x0000000230005986 */ /* 0x0041e4000c101104 */
[C---:B0-----:R-:W-:Y:S02]  /*1125d0*/  PRMT R2, R21.reuse, 0x7772, RZ ;  /* 0x0000777215027816 */ /* 0x041fe400000000ff */
[----:B------:R-:W2:Y:S01]  /*1125e0*/  LDL.LU.64 R48, [R1+0x1758] ;  /* 0x0017580001307983 */ /* 0x000ea20000300a00 */
[----:B------:R-:W-:-:S03]  /*1125f0*/  PRMT R21, R21, 0x7773, RZ ;  /* 0x0000777315157816 */ /* 0x000fc600000000ff */
[----:B------:R0:W-:Y:S04]  /*112600*/  @P6 STG.E.U8 desc[UR4][R46.64], R2 ;  /* 0x000000022e006986 */ /* 0x0001e8000c101104 */
[----:B------:R-:W-:Y:S01]  /*112610*/  @P0 STG.E.U8 desc[UR4][R44.64], R21 ;  /* 0x000000152c000986 */ /* 0x000fe2000c101104 */
[C---:B------:R-:W-:Y:S02]  /*112620*/  LOP3.LUT P0, RZ, R58.reuse, 0x2, RZ, 0xc0, !PT ;  /* 0x000000023aff7812 */ /* 0x040fe4000780c0ff */
[----:B0-----:R-:W-:Y:S01]  /*112630*/  PRMT R2, R17, 0x7770, RZ ;  /* 0x0000777011027816 */ /* 0x001fe200000000ff */
[----:B------:R-:W2:Y:S10]  /*112640*/  LDL.LU.64 R46, [R1+0x1750] ;  /* 0x00175000012e7983 */ /* 0x000eb40000300a00 */
[----:B------:R0:W-:Y:S01]  /*112650*/  @P0 STG.E.U8 desc[UR4][R6.64], R2 ;  /* 0x0000000206000986 */ /* 0x0001e2000c101104 */
[----:B------:R-:W-:-:S03]  /*112660*/  LOP3.LUT P0, RZ, R58, 0x1, RZ, 0xc0, !PT ;  /* 0x000000013aff7812 */ /* 0x000fc6000780c0ff */
[----:B0-----:R-:W2:Y:S01]  /*112670*/  LDL.LU.64 R6, [R1+0x1748] ;  /* 0x0017480001067983 */ /* 0x001ea20000300a00 */
[----:B------:R-:W-:-:S09]  /*112680*/  PRMT R2, R17, 0x7771, RZ ;  /* 0x0000777111027816 */ /* 0x000fd200000000ff */
[----:B---3--:R0:W-:Y:S04]  /*112690*/  @P0 STG.E.U8 desc[UR4][R4.64], R2 ;  /* 0x0000000204000986 */ /* 0x0081e8000c101104 */
[----:B0-----:R-:W3:Y:S01]  /*1126a0*/  LDL.LU.64 R4, [R1+0x1740] ;  /* 0x0017400001047983 */ /* 0x001ee20000300a00 */
[----:B------:R-:W-:Y:S02]  /*1126b0*/  LOP3.LUT P0, RZ, R59, 0x80000000, RZ, 0xc0, !PT ;  /* 0x800000003bff7812 */ /* 0x000fe4000780c0ff */
[C---:B------:R-:W-:Y:S01]  /*1126c0*/  PRMT R2, R17.reuse, 0x7772, RZ ;  /* 0x0000777211027816 */ /* 0x040fe200000000ff */
[----:B------:R-:W3:Y:S01]  /*1126d0*/  LDL.LU R45, [R1+0x3b0] ;  /* 0x0003b000012d7983 */ /* 0x000ee20000300800 */
[----:B------:R-:W-:-:S09]  /*1126e0*/  PRMT R17, R17, 0x7773, RZ ;  /* 0x0000777311117816 */ /* 0x000fd200000000ff */
[----:B------:R0:W-:Y:S01]  /*1126f0*/  @P0 STG.E.U8 desc[UR4][R28.64], R2 ;  /* 0x000000021c000986 */ /* 0x0001e2000c101104 */
[----:B------:R-:W-:-:S13]  /*112700*/  LOP3.LUT P0, RZ, R59, 0x40000000, RZ, 0xc0, !PT ;  /* 0x400000003bff7812 */ /* 0x000fda000780c0ff */
[----:B------:R-:W-:Y:S01]  /*112710*/  @P0 STG.E.U8 desc[UR4][R32.64], R17 ;  /* 0x0000001120000986 */ /* 0x000fe2000c101104 */
        /* <DEDUP_REMOVED lines=11> */
[C---:B------:R-:W-:Y:S02]  /*1127d0*/  LOP3.LUT P2, RZ, R60.reuse, 0x4000000, RZ, 0xc0, !PT ;  /* 0x040000003cff7812 */ /* 0x040fe4000784c0ff */
[----:B------:R-:W-:Y:S02]  /*1127e0*/  PRMT R13, R13, 0x7773, RZ ;  /* 0x000077730d0d7816 */ /* 0x000fe400000000ff */
[----:B------:R-:W-:Y:S02]  /*1127f0*/  LOP3.LUT P3, RZ, R60, 0x8000000, RZ, 0xc0, !PT ;  /* 0x080000003cff7812 */ /* 0x000fe4000786c0ff */
[----:B0-----:R-:W-:-:S05]  /*112800*/  PRMT R2, R9, 0x7770, RZ ;  /* 0x0000777009027816 */ /* 0x001fca00000000ff */
[----:B------:R-:W-:Y:S04]  /*112810*/  @P0 STG.E.U8 desc[UR4][R40.64], R13 ;  /* 0x0000000d28000986 */ /* 0x000fe8000c101104 */
[----:B------:R0:W-:Y:S01]  /*112820*/  @P1 STG.E.U8 desc[UR4][R54.64], R2 ;  /* 0x0000000236001986 */ /* 0x0001e2000c101104 */
[C---:B------:R-:W-:Y:S02]  /*112830*/  LOP3.LUT P4, RZ, R60.reuse, 0x10000000, RZ, 0xc0, !PT ;  /* 0x100000003cff7812 */ /* 0x040fe4000788c0ff */
[----:B------:R-:W-:Y:S02]  /*112840*/  LOP3.LUT P5, RZ, R60, 0x20000000, RZ, 0xc0, !PT ;  /* 0x200000003cff7812 */ /* 0x000fe400078ac0ff */
[----:B0-----:R-:W-:-:S05]  /*112850*/  PRMT R2, R9, 0x7771, RZ ;  /* 0x0000777109027816 */ /* 0x001fca00000000ff */
[----:B----4-:R0:W-:Y:S01]  /*112860*/  @P2 STG.E.U8 desc[UR4][R50.64], R2 ;  /* 0x0000000232002986 */ /* 0x0101e2000c101104 */
[----:B------:R-:W-:Y:S02]  /*112870*/  LOP3.LUT P6, RZ, R60, 0x40000000, RZ, 0xc0, !PT ;  /* 0x400000003cff7812 */ /* 0x000fe400078cc0ff */
[C---:B0-----:R-:W-:Y:S02]  /*112880*/  PRMT R2, R9.reuse, 0x7772, RZ ;  /* 0x0000777209027816 */ /* 0x041fe400000000ff */
[----:B------:R-:W-:-:S03]  /*112890*/  PRMT R9, R9, 0x7773, RZ ;  /* 0x0000777309097816 */ /* 0x000fc600000000ff */
[----:B--2---:R0:W-:Y:S04]  /*1128a0*/  @P3 STG.E.U8 desc[UR4][R48.64], R2 ;  /* 0x0000000230003986 */ /* 0x0041e8000c101104 */
[----:B------:R-:W-:Y:S01]  /*1128b0*/  @P4 STG.E.U8 desc[UR4][R46.64], R9 ;  /* 0x000000092e004986 */ /* 0x000fe2000c101104 */
[----:B0-----:R-:W-:-:S05]  /*1128c0*/  PRMT R2, R38, 0x7770, RZ ;  /* 0x0000777026027816 */ /* 0x001fca00000000ff */
[----:B------:R0:W-:Y:S02]  /*1128d0*/  @P5 STG.E.U8 desc[UR4][R6.64], R2 ;  /* 0x0000000206005986 */ /* 0x0001e4000c101104 */
[----:B0-----:R-:W-:-:S05]  /*1128e0*/  PRMT R2, R38, 0x7771, RZ ;  /* 0x0000777126027816 */ /* 0x001fca00000000ff */
[----:B---3--:R0:W-:Y:S04]  /*1128f0*/  @P6 STG.E.U8 desc[UR4][R4.64], R2 ;  /* 0x0000000204006986 */ /* 0x0081e8000c101104 */
[----:B0-----:R-:W2:Y:S04]  /*112900*/  LDL.LU.64 R4, [R1+0x1738] ;  /* 0x0017380001047983 */ /* 0x001ea80000300a00 */
[----:B------:R-:W3:Y:S04]  /*112910*/  LDL.LU.64 R50, [R1+0x1730] ;  /* 0x0017300001327983 */ /* 0x000ee80000300a00 */
[----:B------:R-:W4:Y:S04]  /*112920*/  LDL.LU.64 R48, [R1+0x1728] ;  /* 0x0017280001307983 */ /* 0x000f280000300a00 */
[----:B------:R-:W4:Y:S01]  /*112930*/  LDL.LU.64 R46, [R1+0x1720] ;  /* 0x00172000012e7983 */ /* 0x000f220000300a00 */
[----:B------:R-:W-:-:S03]  /*112940*/  LOP3.LUT P3, RZ, R60, 0x80000000, RZ, 0xc0, !PT ;  /* 0x800000003cff7812 */ /* 0x000fc6000786c0ff */
[----:B------:R-:W4:Y:S04]  /*112950*/  LDL.LU.64 R60, [R1+0x1718] ;  /* 0x00171800013c7983 */ /* 0x000f280000300a00 */
        /* <DEDUP_REMOVED lines=18> */
[----:B------:R-:W2:Y:S02]  /*112a80*/  LDL.LU.64 R32, [R1+0x1700] ;  /* 0x0017000001207983 */ /* 0x000ea40000300a00 */
        /* <DEDUP_REMOVED lines=11> */
[----:B------:R-:W-:Y:S01]  /*112b40*/  LOP3.LUT R59, R59, 0xfeffffff, RZ, 0xc0, !PT ;  /* 0xfeffffff3b3b7812 */ /* 0x000fe200078ec0ff */
[----:B------:R-:W2:Y:S01]  /*112b50*/  LDL.LU.64 R54, [R1+0x16d8] ;  /* 0x0016d80001367983 */ /* 0x000ea20000300a00 */
[----:B------:R-:W-:-:S09]  /*112b60*/  LOP3.LUT P6, RZ, R45, 0x4, RZ, 0xc0, !PT ;  /* 0x000000042dff7812 */ /* 0x000fd200078cc0ff */
[----:B------:R-:W-:Y:S02]  /*112b70*/  @P0 LOP3.LUT R59, R59, 0x1000000, RZ, 0xfc, !PT ;  /* 0x010000003b3b0812 */ /* 0x000fe400078efcff */
[----:B------:R-:W-:Y:S02]  /*112b80*/  LOP3.LUT P0, RZ, R45, 0x10, RZ, 0xc0, !PT ;  /* 0x000000102dff7812 */ /* 0x000fe4000780c0ff */
[----:B------:R-:W-:Y:S02]  /*112b90*/  LOP3.LUT R59, R59, 0xfdffffff, RZ, 0xc0, !PT ;  /* 0xfdffffff3b3b7812 */ /* 0x000fe400078ec0ff */
[----:B------:R-:W-:Y:S02]  /*112ba0*/  PRMT R38, R38, 0x7773, RZ ;  /* 0x0000777326267816 */ /* 0x000fe400000000ff */
[----:B------:R-:W-:-:S03]  /*112bb0*/  PRMT R2, R34, 0x7770, RZ ;  /* 0x0000777022027816 */ /* 0x000fc600000000ff */
[----:B---3--:R0:W-:Y:S04]  /*112bc0*/  @P4 STG.E.U8 desc[UR4][R50.64], R38 ;  /* 0x0000002632004986 */ /* 0x0081e8000c101104 */
[----:B------:R-:W-:Y:S01]  /*112bd0*/  @P0 LOP3.LUT R59, R59, 0x2000000, RZ, 0xfc, !PT ;  /* 0x020000003b3b0812 */ /* 0x000fe200078efcff */
[----:B----4-:R1:W-:Y:S01]  /*112be0*/  @P5 STG.E.U8 desc[UR4][R48.64], R2 ;  /* 0x0000000230005986 */ /* 0x0103e2000c101104 */
[----:B------:R-:W-:-:S03]  /*112bf0*/  LOP3.LUT P0, RZ, R45, 0x8, RZ, 0xc0, !PT ;  /* 0x000000082dff7812 */ /* 0x000fc6000780c0ff */
[----:B0-----:R-:W3:Y:S01]  /*112c00*/  LDL.LU.64 R50, [R1+0x16d0] ;  /* 0x0016d00001327983 */ /* 0x001ee20000300a00 */
[----:B-1----:R-:W-:-:S03]  /*112c10*/  PRMT R2, R34, 0x7771, RZ ;  /* 0x0000777122027816 */ /* 0x002fc600000000ff */
[----:B------:R-:W4:Y:S04]  /*112c20*/  LDL.LU.64 R48, [R1+0x16c8] ;  /* 0x0016c80001307983 */ /* 0x000f280000300a00 */
[----:B------:R0:W-:Y:S02]  /*112c30*/  @P6 STG.E.U8 desc[UR4][R46.64], R2 ;  /* 0x000000022e006986 */ /* 0x0001e4000c101104 */
[----:B0-----:R-:W-:Y:S02]  /*112c40*/  PRMT R2, R34, 0x7772, RZ ;  /* 0x0000777222027816 */ /* 0x001fe400000000ff */
[----:B------:R-:W4:Y:S04]  /*112c50*/  LDL.LU.64 R46, [R1+0x16c0] ;  /* 0x0016c000012e7983 */ /* 0x000f280000300a00 */
[----:B------:R0:W-:Y:S01]  /*112c60*/  @P0 STG.E.U8 desc[UR4][R60.64], R2 ;  /* 0x000000023c000986 */ /* 0x0001e2000c101104 */
[----:B------:R-:W-:-:S02]  /*112c70*/  LOP3.LUT P0, RZ, R59, 0x2000000, RZ, 0xc0, !PT ;  /* 0x020000003bff7812 */ /* 0x000fc4000780c0ff */
[----:B------:R-:W-:Y:S01]  /*112c80*/  PRMT R34, R34, 0x7773, RZ ;  /* 0x0000777322227816 */ /* 0x000fe200000000ff */
[----:B0-----:R-:W4:Y:S10]  /*112c90*/  LDL.LU.64 R60, [R1+0x16b8] ;  /* 0x0016b800013c7983 */ /* 0x001f340000300a00 */
[----:B------:R0:W-:Y:S01]  /*112ca0*/  @P0 STG.E.U8 desc[UR4][R6.64], R34 ;  /* 0x0000002206000986 */ /* 0x0001e2000c101104 */
[----:B------:R-:W-:-:S02]  /*112cb0*/  LOP3.LUT P0, RZ, R59, 0x1000000, RZ, 0xc0, !PT ;  /* 0x010000003bff7812 */ /* 0x000fc4000780c0ff */
[----:B------:R-:W-:Y:S01]  /*112cc0*/  PRMT R2, R30, 0x7770, RZ ;  /* 0x000077701e027816 */ /* 0x000fe200000000ff */
[----:B0-----:R-:W4:Y:S10]  /*112cd0*/  LDL.LU.64 R6, [R1+0x16b0] ;  /* 0x0016b00001067983 */ /* 0x001f340000300a00 */
        /* <DEDUP_REMOVED lines=21> */
[C---:B0-----:R-:W-:Y:S02]  /*112e30*/  PRMT R2, R26.reuse, 0x7772, RZ ;  /* 0x000077721a027816 */ /* 0x041fe400000000ff */
[----:B------:R-:W-:-:S03]  /*112e40*/  PRMT R26, R26, 0x7773, RZ ;  /* 0x000077731a1a7816 */ /* 0x000fc600000000ff */
[----:B------:R0:W-:Y:S01]  /*112e50*/  @P0 STG.E.U8 desc[UR4][R54.64], R2 ;  /* 0x0000000236000986 */ /* 0x0001e2000c101104 */
[----:B------:R-:W-:-:S03]  /*112e60*/  LOP3.LUT P4, RZ, R45, 0x8000, RZ, 0xc0, !PT ;  /* 0x000080002dff7812 */ /* 0x000fc6000788c0ff */
[----:B---3--:R-:W-:Y:S01]  /*112e70*/  @P1 STG.E.U8 desc[UR4][R50.64], R26 ;  /* 0x0000001a32001986 */ /* 0x008fe2000c101104 */
[----:B0-----:R-:W-:-:S05]  /*112e80*/  PRMT R2, R22, 0x7770, RZ ;  /* 0x0000777016027816 */ /* 0x001fca00000000ff */
[----:B----4-:R0:W-:Y:S01]  /*112e90*/  @P2 STG.E.U8 desc[UR4][R48.64], R2 ;  /* 0x0000000230002986 */ /* 0x0101e2000c101104 */
[C---:B------:R-:W-:Y:S02]  /*112ea0*/  LOP3.LUT P5, RZ, R45.reuse, 0x10000, RZ, 0xc0, !PT ;  /* 0x000100002dff7812 */ /* 0x040fe400078ac0ff */
[----:B------:R-:W-:Y:S02]  /*112eb0*/  LOP3.LUT P6, RZ, R45, 0x20000, RZ, 0xc0, !PT ;  /* 0x000200002dff7812 */ /* 0x000fe400078cc0ff */
        /* <DEDUP_REMOVED lines=37> */
[----:B------:R-:W-:Y:S01]  /*113110*/  LOP3.LUT P4, RZ, R45, 0x80000, RZ, 0xc0, !PT ;  /* 0x000800002dff7812 */ /* 0x000fe2000788c0ff */
[----:B--2---:R0:W-:Y:S04]  /*113120*/  @P3 STG.E.U8 desc[UR4][R4.64], R2 ;  /* 0x0000000204003986 */ /* 0x0041e8000c101104 */
[----:B0-----:R-:W2:Y:S04]  /*113130*/  LDL.LU.64 R4, [R1+0x1670] ;  /* 0x0016700001047983 */ /* 0x001ea80000300a00 */
[----:B------:R-:W2:Y:S04]  /*113140*/  LDL.LU.64 R32, [R1+0x1668] ;  /* 0x0016680001207983 */ /* 0x000ea80000300a00 */
[----:B------:R-:W2:Y:S04]  /*113150*/  LDL.LU.64 R36, [R1+0x1660] ;  /* 0x0016600001247983 */ /* 0x000ea80000300a00 */
[----:B------:R-:W2:Y:S04]  /*113160*/  LDL.LU.64 R42, [R1+0x1658] ;  /* 0x00165800012a7983 */ /* 0x000ea80000300a00 */
[----:B------:R-:W2:Y:S01]  /*113170*/  LDL.LU.64 R56, [R1+0x1650] ;  /* 0x0016500001387983 */ /* 0x000ea20000300a00 */
[----:B------:R-:W-:-:S03]  /*113180*/  @P0 LOP3.LUT R59, R59, 0x10000, RZ, 0xfc, !PT ;  /* 0x000100003b3b0812 */ /* 0x000fc600078efcff */
[----:B------:R-:W2:Y:S01]  /*113190*/  LDL.LU.64 R40, [R1+0x1648] ;  /* 0x0016480001287983 */ /* 0x000ea20000300a00 */
[C---:B------:R-:W-:Y:S02]  /*1131a0*/  LOP3.LUT P0, RZ, R45.reuse, 0x800000, RZ, 0xc0, !PT ;  /* 0x008000002dff7812 */ /* 0x040fe4000780c0ff */
[C---:B------:R-:W-:Y:S01]  /*1131b0*/  LOP3.LUT P5, RZ, R45.reuse, 0x100000, RZ, 0xc0, !PT ;  /* 0x001000002dff7812 */ /* 0x040fe200078ac0ff */
[----:B------:R-:W2:Y:S01]  /*1131c0*/  LDL.LU.64 R54, [R1+0x1640] ;  /* 0x0016400001367983 */ /* 0x000ea20000300a00 */
[----:B------:R-:W-:Y:S02]  /*1131d0*/  LOP3.LUT P6, RZ, R45, 0x200000, RZ, 0xc0, !PT ;  /* 0x002000002dff7812 */ /* 0x000fe400078cc0ff */
[----:B------:R-:W-:Y:S02]  /*1131e0*/  LOP3.LUT R59, R59, 0xfffdffff, RZ, 0xc0, !PT ;  /* 0xfffdffff3b3b7812 */ /* 0x000fe400078ec0ff */
[C---:B------:R-:W-:Y:S02]  /*1131f0*/  PRMT R2, R18.reuse, 0x7772, RZ ;  /* 0x0000777212027816 */ /* 0x040fe400000000ff */
[----:B------:R-:W-:-:S03]  /*113200*/  PRMT R18, R18, 0x7773, RZ ;  /* 0x0000777312127816 */ /* 0x000fc600000000ff */
[----:B------:R-:W-:Y:S01]  /*113210*/  @P0 LOP3.LUT R59, R59, 0x20000, RZ, 0xfc, !PT ;  /* 0x000200003b3b0812 */ /* 0x000fe200078efcff */
[----:B---3--:R0:W-:Y:S01]  /*113220*/  @P4 STG.E.U8 desc[UR4][R50.64], R2 ;  /* 0x0000000232004986 */ /* 0x0081e2000c101104 */
[----:B------:R-:W-:-:S03]  /*113230*/  LOP3.LUT P0, RZ, R45, 0x400000, RZ, 0xc0, !PT ;  /* 0x004000002dff7812 */ /* 0x000fc6000780c0ff */
[----:B----4-:R1:W-:Y:S01]  /*113240*/  @P5 STG.E.U8 desc[UR4][R48.64], R18 ;  /* 0x0000001230005986 */ /* 0x0103e2000c101104 */
[----:B0-----:R-:W-:-:S03]  /*113250*/  PRMT R2, R14, 0x7770, RZ ;  /* 0x000077700e027816 */ /* 0x001fc600000000ff */
[----:B------:R-:W3:Y:S04]  /*113260*/  LDL.LU.64 R50, [R1+0x1638] ;  /* 0x0016380001327983 */ /* 0x000ee80000300a00 */
[----:B------:R0:W-:Y:S04]  /*113270*/  @P6 STG.E.U8 desc[UR4][R46.64], R2 ;  /* 0x000000022e006986 */ /* 0x0001e8000c101104 */
[----:B-1----:R-:W4:Y:S01]  /*113280*/  LDL.LU.64 R48, [R1+0x1630] ;  /* 0x0016300001307983 */ /* 0x002f220000300a00 */
[----:B0-----:R-:W-:-:S03]  /*113290*/  PRMT R2, R14, 0x7771, RZ ;  /* 0x000077710e027816 */ /* 0x001fc600000000ff */
[----:B------:R-:W4:Y:S04]  /*1132a0*/  LDL.LU.64 R46, [R1+0x1628] ;  /* 0x00162800012e7983 */ /* 0x000f280000300a00 */
[----:B------:R0:W-:Y:S04]  /*1132b0*/  @P0 STG.E.U8 desc[UR4][R60.64], R2 ;  /* 0x000000023c000986 */ /* 0x0001e8000c101104 */
[----:B0-----:R-:W4:Y:S01]  /*1132c0*/  LDL.LU.64 R60, [R1+0x1620] ;  /* 0x00162000013c7983 */ /* 0x001f220000300a00 */
[----:B------:R-:W-:Y:S02]  /*1132d0*/  LOP3.LUT P0, RZ, R59, 0x20000, RZ, 0xc0, !PT ;  /* 0x000200003bff7812 */ /* 0x000fe4000780c0ff */
[----:B------:R-:W-:-:S02]  /*1132e0*/  PRMT R2, R14, 0x7772, RZ ;  /* 0x000077720e027816 */ /* 0x000fc400000000ff */
[----:B------:R-:W-:-:S09]  /*1132f0*/  PRMT R14, R14, 0x7773, RZ ;  /* 0x000077730e0e7816 */ /* 0x000fd200000000ff */
[----:B------:R0:W-:Y:S01]  /*113300*/  @P0 STG.E.U8 desc[UR4][R6.64], R2 ;  /* 0x0000000206000986 */ /* 0x0001e2000c101104 */
[----:B------:R-:W-:-:S03]  /*113310*/  LOP3.LUT P0, RZ, R59, 0x10000, RZ, 0xc0, !PT ;  /* 0x000100003bff7812 */ /* 0x000fc6000780c0ff */
[----:B0-----:R-:W4:Y:S01]  /*113320*/  LDL.LU.64 R6, [R1+0x1618] ;  /* 0x0016180001067983 */ /* 0x001f220000300a00 */
[----:B------:R-:W-:Y:S02]  /*113330*/  PRMT R2, R10, 0x7770, RZ ;  /* 0x000077700a027816 */ /* 0x000fe400000000ff */
[----:B------:R-:W-:Y:S02]  /*113340*/  LOP3.LUT P1, RZ, R45, 0x80000000, RZ, 0xc0, !PT ;  /* 0x800000002dff7812 */ /* 0x000fe4000782c0ff */
[C---:B------:R-:W-:Y:S02]  /*113350*/  LOP3.LUT P2, RZ, R44.reuse, 0x1, RZ, 0xc0, !PT ;  /* 0x000000012cff7812 */ /* 0x040fe4000784c0ff */
[----:B------:R-:W-:-:S03]  /*113360*/  LOP3.LUT P3, RZ, R44, 0x2, RZ, 0xc0, !PT ;  /* 0x000000022cff7812 */ /* 0x000fc6000786c0ff */
[----:B--2---:R0:W-:Y:S04]  /*113370*/  @P0 STG.E.U8 desc[UR4][R4.64], R14 ;  /* 0x0000000e04000986 */ /* 0x0041e8000c101104 */
[----:B0-----:R-:W2:Y:S01]  /*113380*/  LDL.LU.64 R4, [R1+0x1610] ;  /* 0x0016100001047983 */ /* 0x001ea20000300a00 */
        /* <DEDUP_REMOVED lines=18> */
[C---:B0-----:R-:W-:Y:S02]  /*1134b0*/  PRMT R2, R39.reuse, 0x7772, RZ ;  /* 0x0000777227027816 */ /* 0x041fe400000000ff */
[----:B------:R-:W-:-:S03]  /*1134c0*/  PRMT R39, R39, 0x7773, RZ ;  /* 0x0000777327277816 */ /* 0x000fc600000000ff */
[----:B---3--:R0:W-:Y:S04]  /*1134d0*/  @P1 STG.E.U8 desc[UR4][R50.64], R2 ;  /* 0x0000000232001986 */ /* 0x0081e8000c101104 */
[----:B----4-:R-:W-:Y:S01]  /*1134e0*/  @P2 STG.E.U8 desc[UR4][R48.64], R39 ;  /* 0x0000002730002986 */ /* 0x010fe2000c101104 */
[----:B0-----:R-:W-:-:S05]  /*1134f0*/  PRMT R2, R35, 0x7770, RZ ;  /* 0x0000777023027816 */ /* 0x001fca00000000ff */
[----:B------:R0:W-:Y:S02]  /*113500*/  @P3 STG.E.U8 desc[UR4][R46.64], R2 ;  /* 0x000000022e003986 */ /* 0x0001e4000c101104 */
[----:B0-----:R-:W-:-:S05]  /*113510*/  PRMT R2, R35, 0x7771, RZ ;  /* 0x0000777123027816 */ /* 0x001fca00000000ff */
[----:B------:R0:W-:Y:S04]  /*113520*/  @P4 STG.E.U8 desc[UR4][R60.64], R2 ;  /* 0x000000023c004986 */ /* 0x0001e8000c101104 */
[----:B0-----:R-:W3:Y:S04]  /*113530*/  LDL.LU.64 R60, [R1+0x1608] ;  /* 0x00160800013c7983 */ /* 0x001ee80000300a00 */
[----:B------:R-:W4:Y:S04]  /*113540*/  LDL.LU.64 R54, [R1+0x1600] ;  /* 0x0016000001367983 */ /* 0x000f280000300a00 */
[----:B------:R-:W4:Y:S01]  /*113550*/  LDL.LU.64 R50, [R1+0x15f8] ;  /* 0x0015f80001327983 */ /* 0x000f220000300a00 */
[----:B------:R-:W-:-:S03]  /*113560*/  LOP3.LUT P5, RZ, R44, 0x8, RZ, 0xc0, !PT ;  /* 0x000000082cff7812 */ /* 0x000fc600078ac0ff */
[----:B------:R-:W4:Y:S04]  /*113570*/  LDL.LU.64 R48, [R1+0x15f0] ;  /* 0x0015f00001307983 */ /* 0x000f280000300a00 */
[----:B------:R-:W4:Y:S01]  /*113580*/  LDL.LU.64 R46, [R1+0x15e8] ;  /* 0x0015e800012e7983 */ /* 0x000f220000300a00 */
[----:B------:R-:W-:Y:S02]  /*113590*/  PRMT R2, R35, 0x7772, RZ ;  /* 0x0000777223027816 */ /* 0x000fe400000000ff */
[----:B------:R-:W-:-:S03]  /*1135a0*/  LOP3.LUT P6, RZ, R44, 0x10, RZ, 0xc0, !PT ;  /* 0x000000102cff7812 */ /* 0x000fc600078cc0ff */
[----:B------:R0:W-:Y:S01]  /*1135b0*/  @P5 STG.E.U8 desc[UR4][R6.64], R2 ;  /* 0x0000000206005986 */ /* 0x0001e2000c101104 */
[----:B------:R-:W-:-:S03]  /*1135c0*/  PRMT R35, R35, 0x7773, RZ ;  /* 0x0000777323237816 */ /* 0x000fc600000000ff */
[----:B0-----:R-:W4:Y:S06]  /*1135d0*/  LDL.LU.64 R6, [R1+0x15e0] ;  /* 0x0015e00001067983 */ /* 0x001f2c0000300a00 */
[----:B--2---:R0:W-:Y:S04]  /*1135e0*/  @P6 STG.E.U8 desc[UR4][R4.64], R35 ;  /* 0x0000002304006986 */ /* 0x0041e8000c101104 */
[----:B0-----:R-:W2:Y:S01]  /*1135f0*/  LDL.LU.64 R4, [R1+0x15d8] ;  /* 0x0015d80001047983 */ /* 0x001ea20000300a00 */
[----:B------:R-:W-:-:S02]  /*113600*/  LOP3.LUT P0, RZ, R44, 0x20000, RZ, 0xc0, !PT ;  /* 0x000200002cff7812 */ /* 0x000fc4000780c0ff */
[----:B------:R-:W-:-:S11]  /*113610*/  LOP3.LUT R59, R59, 0xfffffffb, RZ, 0xc0, !PT ;  /* 0xfffffffb3b3b7812 */ /* 0x000fd600078ec0ff */
[----:B------:R-:W-:Y:S02]  /*113620*/  @P0 LOP3.LUT R59, R59, 0x4, RZ, 0xfc, !PT ;  /* 0x000000043b3b0812 */ /* 0x000fe400078efcff */
[----:B------:R-:W-:Y:S02]  /*113630*/  LOP3.LUT P0, RZ, R44, 0x10000, RZ, 0xc0, !PT ;  /* 0x000100002cff7812 */ /* 0x000fe4000780c0ff */
[----:B------:R-:W-:-:S11]  /*113640*/  LOP3.LUT R59, R59, 0xfffffff7, RZ, 0xc0, !PT ;  /* 0xfffffff73b3b7812 */ /* 0x000fd600078ec0ff */
[----:B------:R-:W-:Y:S02]  /*113650*/  @P0 LOP3.LUT R59, R59, 0x8, RZ, 0xfc, !PT ;  /* 0x000000083b3b0812 */ /* 0x000fe400078efcff */
[C---:B------:R-:W-:Y:S02]  /*113660*/  LOP3.LUT P0, RZ, R44.reuse, 0x8000, RZ, 0xc0, !PT ;  /* 0x000080002cff7812 */ /* 0x040fe4000780c0ff */
[----:B------:R-:W-:Y:S02]  /*113670*/  LOP3.LUT R59, R59, 0xffffffef, RZ, 0xc0, !PT ;  /* 0xffffffef3b3b7812 */ /* 0x000fe400078ec0ff */
        /* <DEDUP_REMOVED lines=14> */
[----:B------:R-:W-:Y:S01]  /*113760*/  LOP3.LUT P4, RZ, R44, 0x40, RZ, 0xc0, !PT ;  /* 0x000000402cff7812 */ /* 0x000fe2000788c0ff */
[----:B---3--:R0:W-:Y:S04]  /*113770*/  @P3 STG.E.U8 desc[UR4][R60.64], R2 ;  /* 0x000000023c003986 */ /* 0x0081e8000c101104 */
[----:B0-----:R-:W3:Y:S04]  /*113780*/  LDL.LU.64 R60, [R1+0x15d0] ;  /* 0x0015d000013c7983 */ /* 0x001ee80000300a00 */
[----:B------:R-:W3:Y:S04]  /*113790*/  LDL.LU.64 R32, [R1+0x15c8] ;  /* 0x0015c80001207983 */ /* 0x000ee80000300a00 */
[----:B------:R-:W3:Y:S01]  /*1137a0*/  LDL.LU.64 R36, [R1+0x15c0] ;  /* 0x0015c00001247983 */ /* 0x000ee20000300a00 */
[----:B------:R-:W-:-:S03]  /*1137b0*/  @P0 LOP3.LUT R59, R59, 0x100, RZ, 0xfc, !PT ;  /* 0x000001003b3b0812 */ /* 0x000fc600078efcff */
[----:B------:R-:W3:Y:S01]  /*1137c0*/  LDL.LU.64 R42, [R1+0x15b8] ;  /* 0x0015b800012a7983 */ /* 0x000ee20000300a00 */
[C---:B------:R-:W-:Y:S02]  /*1137d0*/  LOP3.LUT P0, RZ, R44.reuse, 0x400, RZ, 0xc0, !PT ;  /* 0x000004002cff7812 */ /* 0x040fe4000780c0ff */
[C---:B------:R-:W-:Y:S01]  /*1137e0*/  LOP3.LUT P5, RZ, R44.reuse, 0x80, RZ, 0xc0, !PT ;  /* 0x000000802cff7812 */ /* 0x040fe200078ac0ff */
[----:B------:R-:W3:Y:S01]  /*1137f0*/  LDL.LU.64 R56, [R1+0x15b0] ;  /* 0x0015b00001387983 */ /* 0x000ee20000300a00 */
[----:B------:R-:W-:Y:S02]  /*113800*/  LOP3.LUT R59, R59, 0xfffffdff, RZ, 0xc0, !PT ;  /* 0xfffffdff3b3b7812 */ /* 0x000fe400078ec0ff */
[----:B------:R-:W-:Y:S01]  /*113810*/  PRMT R2, R31, 0x7771, RZ ;  /* 0x000077711f027816 */ /* 0x000fe200000000ff */
[----:B------:R-:W3:Y:S01]  /*113820*/  LDL.LU.64 R40, [R1+0x15a8] ;  /* 0x0015a80001287983 */ /* 0x000ee20000300a00 */
[----:B------:R-:W-:-:S03]  /*113830*/  LOP3.LUT P6, RZ, R44, 0x100, RZ, 0xc0, !PT ;  /* 0x000001002cff7812 */ /* 0x000fc600078cc0ff */
[----:B----4-:R0:W-:Y:S02]  /*113840*/  @P4 STG.E.U8 desc[UR4][R54.64], R2 ;  /* 0x0000000236004986 */ /* 0x0101e4000c101104 */
[----:B------:R-:W-:Y:S02]  /*113850*/  @P0 LOP3.LUT R59, R59, 0x200, RZ, 0xfc, !PT ;  /* 0x000002003b3b0812 */ /* 0x000fe400078efcff */
[----:B------:R-:W-:Y:S02]  /*113860*/  LOP3.LUT P0, RZ, R44, 0x200, RZ, 0xc0, !PT ;  /* 0x000002002cff7812 */ /* 0x000fe4000780c0ff */
[C---:B0-----:R-:W-:Y:S01]  /*113870*/  PRMT R2, R31.reuse, 0x7772, RZ ;  /* 0x000077721f027816 */ /* 0x041fe200000000ff */
[----:B------:R-:W4:Y:S01]  /*113880*/  LDL.LU.64 R54, [R1+0x15a0] ;  /* 0x0015a00001367983 */ /* 0x000f220000300a00 */
[----:B------:R-:W-:-:S03]  /*113890*/  PRMT R31, R31, 0x7773, RZ ;  /* 0x000077731f1f7816 */ /* 0x000fc600000000ff */
[----:B------:R0:W-:Y:S04]  /*1138a0*/  @P5 STG.E.U8 desc[UR4][R50.64], R2 ;  /* 0x0000000232005986 */ /* 0x0001e8000c101104 */
[----:B------:R1:W-:Y:S01]  /*1138b0*/  @P6 STG.E.U8 desc[UR4][R48.64], R31 ;  /* 0x0000001f30006986 */ /* 0x0003e2000c101104 */
[----:B0-----:R-:W-:-:S03]  /*1138c0*/  PRMT R2, R27, 0x7770, RZ ;  /* 0x000077701b027816 */ /* 0x001fc600000000ff */
[----:B------:R-:W4:Y:S04]  /*1138d0*/  LDL.LU.64 R50, [R1+0x1598] ;  /* 0x0015980001327983 */ /* 0x000f280000300a00 */
[----:B------:R0:W-:Y:S01]  /*1138e0*/  @P0 STG.E.U8 desc[UR4][R46.64], R2 ;  /* 0x000000022e000986 */ /* 0x0001e2000c101104 */
[----:B------:R-:W-:-:S03]  /*1138f0*/  LOP3.LUT P0, RZ, R59, 0x200, RZ, 0xc0, !PT ;  /* 0x000002003bff7812 */ /* 0x000fc6000780c0ff */
[----:B-1----:R-:W4:Y:S01]  /*113900*/  LDL.LU.64 R48, [R1+0x1590] ;  /* 0x0015900001307983 */ /* 0x002f220000300a00 */
[----:B0-----:R-:W-:-:S03]  /*113910*/  PRMT R2, R27, 0x7771, RZ ;  /* 0x000077711b027816 */ /* 0x001fc600000000ff */
[----:B------:R-:W4:Y:S06]  /*113920*/  LDL.LU.64 R46, [R1+0x1588] ;  /* 0x00158800012e7983 */ /* 0x000f2c0000300a00 */
[----:B------:R0:W-:Y:S01]  /*113930*/  @P0 STG.E.U8 desc[UR4][R6.64], R2 ;  /* 0x0000000206000986 */ /* 0x0001e2000c101104 */
[----:B------:R-:W-:Y:S02]  /*113940*/  LOP3.LUT P0, RZ, R59, 0x100, RZ, 0xc0, !PT ;  /* 0x000001003bff7812 */ /* 0x000fe4000780c0ff */
[----:B0-----:R-:W-:Y:S01]  /*113950*/  PRMT R2, R27, 0x7772, RZ ;  /* 0x000077721b027816 */ /* 0x001fe200000000ff */
[----:B------:R-:W4:Y:S10]  /*113960*/  LDL.LU.64 R6, [R1+0x1580] ;  /* 0x0015800001067983 */ /* 0x000f340000300a00 */
[----:B--2---:R0:W-:Y:S04]  /*113970*/  @P0 STG.E.U8 desc[UR4][R4.64], R2 ;  /* 0x0000000204000986 */ /* 0x0041e8000c101104 */
[----:B0-----:R-:W2:Y:S01]  /*113980*/  LDL.LU.64 R4, [R1+0x1578] ;  /* 0x0015780001047983 */ /* 0x001ea20000300a00 */
[----:B------:R-:W-:-:S02]  /*113990*/  LOP3.LUT P0, RZ, R59, 0x80, RZ, 0xc0, !PT ;  /* 0x000000803bff7812 */ /* 0x000fc4000780c0ff */
[----:B------:R-:W-:Y:S01]  /*1139a0*/  PRMT R27, R27, 0x7773, RZ ;  /* 0x000077731b1b7816 */ /* 0x000fe200000000ff */
[----:B------:R-:W2:Y:S01]  /*1139b0*/  LDL.LU R45, [R1+0x3b8] ;  /* 0x0003b800012d7983 */ /* 0x000ea20000300800 */
[----:B------:R-:W-:Y:S02]  /*1139c0*/  PRMT R2, R23, 0x7770, RZ ;  /* 0x0000777017027816 */ /* 0x000fe400000000ff */
[C---:B------:R-:W-:Y:S02]  /*1139d0*/  LOP3.LUT P1, RZ, R44.reuse, 0x40000, RZ, 0xc0, !PT ;  /* 0x000400002cff7812 */ /* 0x040fe4000782c0ff */
[C---:B------:R-:W-:Y:S02]  /*1139e0*/  LOP3.LUT P2, RZ, R44.reuse, 0x80000, RZ, 0xc0, !PT ;  /* 0x000800002cff7812 */ /* 0x040fe4000784c0ff */
[C---:B------:R-:W-:Y:S02]  /*1139f0*/  LOP3.LUT P3, RZ, R44.reuse, 0x100000, RZ, 0xc0, !PT ;  /* 0x001000002cff7812 */ /* 0x040fe4000786c0ff */
[----:B------:R-:W-:-:S02]  /*113a00*/  LOP3.LUT P4, RZ, R44, 0x200000, RZ, 0xc0, !PT ;  /* 0x002000002cff7812 */ /* 0x000fc4000788c0ff */
[C---:B------:R-:W-:Y:S02]  /*113a10*/  LOP3.LUT P5, RZ, R44.reuse, 0x400000, RZ, 0xc0, !PT ;  /* 0x004000002cff7812 */ /* 0x040fe400078ac0ff */
[----:B------:R-:W-:Y:S01]  /*113a20*/  LOP3.LUT P6, RZ, R44, 0x800000, RZ, 0xc0, !PT ;  /* 0x008000002cff7812 */ /* 0x000fe200078cc0ff */
[----:B---3--:R0:W-:Y:S01]  /*113a30*/  @P0 STG.E.U8 desc[UR4][R60.64], R27 ;  /* 0x0000001b3c000986 */ /* 0x0081e2000c101104 */
[----:B------:R-:W-:-:S03]  /*113a40*/  LOP3.LUT P0, RZ, R59, 0x40, RZ, 0xc0, !PT ;  /* 0x000000403bff7812 */ /* 0x000fc6000780c0ff */
[----:B0-----:R-:W3:Y:S10]  /*113a50*/  LDL.LU R60, [R1+0x3bc] ;  /* 0x0003bc00013c7983 */ /* 0x001ef40000300800 */
        /* <DEDUP_REMOVED lines=14> */
[----:B----4-:R0:W-:Y:S02]  /*113b40*/  @P1 STG.E.U8 desc[UR4][R54.64], R2 ;  /* 0x0000000236001986 */ /* 0x0101e4000c101104 */
        /* <DEDUP_REMOVED lines=20> */
[----:B------:R-:W-:Y:S02]  /*113c90*/  LOP3.LUT R59, R59, 0xfffffffe, RZ, 0xc0, !PT ;  /* 0xfffffffe3b3b7812 */ /* 0x000fe400078ec0ff */
[C---:B------:R-:W-:Y:S02]  /*113ca0*/  LOP3.LUT P4, RZ, R44.reuse, 0x2000000, RZ, 0xc0, !PT ;  /* 0x020000002cff7812 */ /* 0x040fe4000788c0ff */
[----:B------:R-:W-:Y:S02]  /*113cb0*/  LOP3.LUT P5, RZ, R44, 0x4000000, RZ, 0xc0, !PT ;  /* 0x040000002cff7812 */ /* 0x000fe400078ac0ff */
[----:B------:R-:W-:-:S02]  /*113cc0*/  PRMT R2, R11, 0x7770, RZ ;  /* 0x000077700b027816 */ /* 0x000fc400000000ff */
[----:B---3--:R-:W-:Y:S01]  /*113cd0*/  LOP3.LUT R60, R60, 0xfbffffff, RZ, 0xc0, !PT ;  /* 0xfbffffff3c3c7812 */ /* 0x008fe200078ec0ff */
[----:B--2---:R0:W-:Y:S04]  /*113ce0*/  @P3 STG.E.U8 desc[UR4][R4.64], R15 ;  /* 0x0000000f04003986 */ /* 0x0041e8000c101104 */
[----:B0-----:R-:W2:Y:S01]  /*113cf0*/  LDL.LU.64 R4, [R1+0x1540] ;  /* 0x0015400001047983 */ /* 0x001ea20000300a00 */
        /* <DEDUP_REMOVED lines=10> */
[----:B------:R-:W3:Y:S04]  /*113da0*/  LDL.LU.64 R42, [R1+0x1520] ;  /* 0x00152000012a7983 */ /* 0x000ee80000300a00 */
[----:B------:R-:W3:Y:S01]  /*113db0*/  LDL.LU.64 R56, [R1+0x1518] ;  /* 0x0015180001387983 */ /* 0x000ee20000300a00 */
[----:B------:R-:W-:-:S03]  /*113dc0*/  LOP3.LUT P6, RZ, R44, 0x8000000, RZ, 0xc0, !PT ;  /* 0x080000002cff7812 */ /* 0x000fc600078cc0ff */
[----:B----4-:R0:W-:Y:S02]  /*113dd0*/  @P4 STG.E.U8 desc[UR4][R54.64], R2 ;  /* 0x0000000236004986 */ /* 0x0101e4000c101104 */
[----:B------:R-:W-:Y:S02]  /*113de0*/  @P0 LOP3.LUT R60, R60, 0x10000000, RZ, 0xfc, !PT ;  /* 0x100000003c3c0812 */ /* 0x000fe400078efcff */
[----:B------:R-:W-:Y:S01]  /*113df0*/  LOP3.LUT P0, RZ, R45, 0x2, RZ, 0xc0, !PT ;  /* 0x000000022dff7812 */ /* 0x000fe2000780c0ff */
[----:B------:R-:W4:Y:S01]  /*113e00*/  LDL.LU R61, [R1+0x700] ;  /* 0x00070000013d7983 */ /* 0x000f220000300800 */
[----:B------:R-:W-:-:S03]  /*113e10*/  LOP3.LUT R60, R60, 0xdfffffff, RZ, 0xc0, !PT ;  /* 0xdfffffff3c3c7812 */ /* 0x000fc600078ec0ff */
[----:B------:R-:W4:Y:S01]  /*113e20*/  LDL.LU.64 R40, [R1+0x1510] ;  /* 0x0015100001287983 */ /* 0x000f220000300a00 */
[----:B0-----:R-:W-:-:S03]  /*113e30*/  PRMT R2, R11, 0x7771, RZ ;  /* 0x000077710b027816 */ /* 0x001fc600000000ff */
[----:B------:R-:W4:Y:S04]  /*113e40*/  LDL.LU.64 R54, [R1+0x1508] ;  /* 0x0015080001367983 */ /* 0x000f280000300a00 */
        /* <DEDUP_REMOVED lines=15> */
[C---:B------:R-:W-:Y:S02]  /*113f40*/  PRMT R2, R11.reuse, 0x7772, RZ ;  /* 0x000077720b027816 */ /* 0x040fe400000000ff */
[----:B------:R-:W-:-:S03]  /*113f50*/  PRMT R11, R11, 0x7773, RZ ;  /* 0x000077730b0b7816 */ /* 0x000fc600000000ff */
[----:B------:R0:W-:Y:S06]  /*113f60*/  @P6 STG.E.U8 desc[UR4][R48.64], R2 ;  /* 0x0000000230006986 */ /* 0x0001ec000c101104 */
[----:B------:R1:W-:Y:S01]  /*113f70*/  @P0 STG.E.U8 desc[UR4][R46.64], R11 ;  /* 0x0000000b2e000986 */ /* 0x0003e2000c101104 */
[C---:B------:R-:W-:Y:S02]  /*113f80*/  LOP3.LUT P0, RZ, R59.reuse, 0x2, RZ, 0xc0, !PT ;  /* 0x000000023bff7812 */ /* 0x040fe4000780c0ff */
[----:B0-----:R-:W-:Y:S01]  /*113f90*/  PRMT R2, R28, 0x7770, RZ ;  /* 0x000077701c027816 */ /* 0x001fe200000000ff */
[----:B------:R-:W4:Y:S04]  /*113fa0*/  LDL.LU.64 R48, [R1+0x14f8] ;  /* 0x0014f80001307983 */ /* 0x000f280000300a00 */
[----:B-1----:R-:W4:Y:S06]  /*113fb0*/  LDL.LU.64 R46, [R1+0x14f0] ;  /* 0x0014f000012e7983 */ /* 0x002f2c0000300a00 */
[----:B------:R0:W-:Y:S01]  /*113fc0*/  @P0 STG.E.U8 desc[UR4][R6.64], R2 ;  /* 0x0000000206000986 */ /* 0x0001e2000c101104 */
[----:B------:R-:W-:-:S03]  /*113fd0*/  LOP3.LUT P0, RZ, R59, 0x1, RZ, 0xc0, !PT ;  /* 0x000000013bff7812 */ /* 0x000fc6000780c0ff */
[----:B0-----:R-:W4:Y:S04]  /*113fe0*/  LDL.LU.64 R6, [R1+0x14e8] ;  /* 0x0014e80001067983 */ /* 0x001f280000300a00 */
[----:B------:R-:W4:Y:S01]  /*113ff0*/  LDL.LU R44, [R1+0x780] ;  /* 0x00078000012c7983 */ /* 0x000f220000300800 */
        /* <DEDUP_REMOVED lines=49> */
[C---:B------:R-:W-:Y:S02]  /*114310*/  LOP3.LUT P3, RZ, R45.reuse, 0x1000, RZ, 0xc0, !PT ;  /* 0x000010002dff7812 */ /* 0x040fe4000786c0ff */
        /* <DEDUP_REMOVED lines=17> */
[----:B------:R-:W2:Y:S04]  /*114430*/  LDL.LU.64 R36, [R1+0x1490] ;  /* 0x0014900001247983 */ /* 0x000ea80000300a00 */
[----:B------:R-:W2:Y:S04]  /*114440*/  LDL.LU R53, [R1+0x6f0] ;  /* 0x0006f00001357983 */ /* 0x000ea80000300800 */
[----:B------:R-:W2:Y:S04]  /*114450*/  LDL.LU.64 R42, [R1+0x1488] ;  /* 0x00148800012a7983 */ /* 0x000ea80000300a00 */
[----:B------:R-:W2:Y:S01]  /*114460*/  LDL.LU.64 R56, [R1+0x1480] ;  /* 0x0014800001387983 */ /* 0x000ea20000300a00 */
[----:B------:R-:W-:-:S03]  /*114470*/  PRMT R2, R44, 0x7773, RZ ;  /* 0x000077732c027816 */ /* 0x000fc600000000ff */
[----:B------:R-:W2:Y:S04]  /*114480*/  LDL.LU R44, [R1+0x710] ;  /* 0x00071000012c7983 */ /* 0x000ea80000300800 */
[----:B---3--:R4:W-:Y:S02]  /*114490*/  @P3 STG.E.U8 desc[UR4][R40.64], R2 ;  /* 0x0000000228003986 */ /* 0x0089e4000c101104 */
[C---:B----4-:R-:W-:Y:S02]  /*1144a0*/  PRMT R2, R46.reuse, 0x7770, RZ ;  /* 0x000077702e027816 */ /* 0x050fe400000000ff */
[----:B------:R-:W3:Y:S04]  /*1144b0*/  LDL.LU.64 R40, [R1+0x1478] ;  /* 0x0014780001287983 */ /* 0x000ee80000300a00 */
[----:B------:R0:W-:Y:S02]  /*1144c0*/  @P6 STG.E.U8 desc[UR4][R54.64], R2 ;  /* 0x0000000236006986 */ /* 0x0001e4000c101104 */
[----:B0-----:R-:W-:-:S02]  /*1144d0*/  PRMT R2, R46, 0x7771, RZ ;  /* 0x000077712e027816 */ /* 0x001fc400000000ff */
[----:B------:R-:W4:Y:S04]  /*1144e0*/  LDL.LU.64 R54, [R1+0x1470] ;  /* 0x0014700001367983 */ /* 0x000f280000300a00 */
[----:B------:R0:W-:Y:S02]  /*1144f0*/  @P4 STG.E.U8 desc[UR4][R50.64], R2 ;  /* 0x0000000232004986 */ /* 0x0001e4000c101104 */
[C---:B0-----:R-:W-:Y:S02]  /*114500*/  PRMT R2, R46.reuse, 0x7772, RZ ;  /* 0x000077722e027816 */ /* 0x041fe400000000ff */
[----:B------:R-:W4:Y:S04]  /*114510*/  LDL.LU.64 R50, [R1+0x1468] ;  /* 0x0014680001327983 */ /* 0x000f280000300a00 */
[----:B------:R0:W-:Y:S04]  /*114520*/  @P5 STG.E.U8 desc[UR4][R48.64], R2 ;  /* 0x0000000230005986 */ /* 0x0001e8000c101104 */
[----:B0-----:R-:W4:Y:S01]  /*114530*/  LDL.LU.64 R48, [R1+0x1460] ;  /* 0x0014600001307983 */ /* 0x001f220000300a00 */
[----:B------:R-:W-:-:S03]  /*114540*/  PRMT R2, R46, 0x7773, RZ ;  /* 0x000077732e027816 */ /* 0x000fc600000000ff */
[----:B------:R-:W4:Y:S01]  /*114550*/  LDL.LU.64 R46, [R1+0x1458] ;  /* 0x00145800012e7983 */ /* 0x000f220000300a00 */
[----:B------:R-:W-:-:S04]  /*114560*/  LOP3.LUT R60, R60, 0xffbfffff, RZ, 0xc0, !PT ;  /* 0xffbfffff3c3c7812 */ /* 0x000fc800078ec0ff */
        /* <DEDUP_REMOVED lines=11> */
[----:B------:R0:W-:Y:S01]  /*114620*/  @P0 STG.E.U8 desc[UR4][R6.64], R2 ;  /* 0x0000000206000986 */ /* 0x0001e2000c101104 */
[----:B------:R-:W-:Y:S02]  /*114630*/  LOP3.LUT P0, RZ, R60, 0x2000000, RZ, 0xc0, !PT ;  /* 0x020000003cff7812 */ /* 0x000fe4000780c0ff */
[----:B0-----:R-:W-:Y:S01]  /*114640*/  PRMT R2, R32, 0x7770, RZ ;  /* 0x0000777020027816 */ /* 0x001fe200000000ff */
[----:B------:R-:W4:Y:S01]  /*114650*/  LDL.LU.64 R6, [R1+0x1450] ;  /* 0x0014500001067983 */ /* 0x000f220000300a00 */
[C---:B------:R-:W-:Y:S02]  /*114660*/  LOP3.LUT P1, RZ, R45.reuse, 0x1000000, RZ, 0xc0, !PT ;  /* 0x010000002dff7812 */ /* 0x040fe4000782c0ff */
[C---:B------:R-:W-:Y:S02]  /*114670*/  LOP3.LUT P2, RZ, R45.reuse, 0x2000000, RZ, 0xc0, !PT ;  /* 0x020000002dff7812 */ /* 0x040fe4000784c0ff */
[C---:B------:R-:W-:Y:S02]  /*114680*/  LOP3.LUT P3, RZ, R45.reuse, 0x4000000, RZ, 0xc0, !PT ;  /* 0x040000002dff7812 */ /* 0x040fe4000786c0ff */
[----:B------:R-:W-:-:S02]  /*114690*/  LOP3.LUT P6, RZ, R45, 0x8000000, RZ, 0xc0, !PT ;  /* 0x080000002dff7812 */ /* 0x000fc400078cc0ff */
[C---:B------:R-:W-:Y:S02]  /*1146a0*/  LOP3.LUT P4, RZ, R45.reuse, 0x10000000, RZ, 0xc0, !PT ;  /* 0x100000002dff7812 */ /* 0x040fe4000788c0ff */
[----:B------:R-:W-:Y:S01]  /*1146b0*/  LOP3.LUT P5, RZ, R45, 0x20000000, RZ, 0xc0, !PT ;  /* 0x200000002dff7812 */ /* 0x000fe200078ac0ff */
[----:B--2---:R0:W-:Y:S01]  /*1146c0*/  @P0 STG.E.U8 desc[UR4][R4.64], R2 ;  /* 0x0000000204000986 */ /* 0x0041e2000c101104 */
[----:B------:R-:W-:Y:S02]  /*1146d0*/  LOP3.LUT P0, RZ, R60, 0x1000000, RZ, 0xc0, !PT ;  /* 0x010000003cff7812 */ /* 0x000fe4000780c0ff */
[----:B0-----:R-:W-:Y:S01]  /*1146e0*/  PRMT R2, R32, 0x7771, RZ ;  /* 0x0000777120027816 */ /* 0x001fe200000000ff */
[----:B------:R-:W2:Y:S10]  /*1146f0*/  LDL.LU.64 R4, [R1+0x1448] ;  /* 0x0014480001047983 */ /* 0x000eb40000300a00 */
[----:B------:R0:W-:Y:S01]  /*114700*/  @P0 STG.E.U8 desc[UR4][R24.64], R2 ;  /* 0x0000000218000986 */ /* 0x0001e2000c101104 */
[----:B------:R-:W-:-:S03]  /*114710*/  LOP3.LUT P0, RZ, R60, 0x800000, RZ, 0xc0, !PT ;  /* 0x008000003cff7812 */ /* 0x000fc6000780c0ff */
[----:B------:R-:W2:Y:S01]  /*114720*/  LDL.LU R61, [R1+0x734] ;  /* 0x00073400013d7983 */ /* 0x000ea20000300800 */
[----:B0-----:R-:W-:-:S09]  /*114730*/  PRMT R2, R32, 0x7772, RZ ;  /* 0x0000777220027816 */ /* 0x001fd200000000ff */
        /* <DEDUP_REMOVED lines=11> */
[C---:B0-----:R-:W-:Y:S01]  /*1147f0*/  PRMT R2, R53.reuse, 0x7772, RZ ;  /* 0x0000777235027816 */ /* 0x041fe200000000ff */
[----:B------:R-:W2:Y:S10]  /*114800*/  LDL.LU.64 R56, [R1+0x1440] ;  /* 0x0014400001387983 */ /* 0x000eb40000300a00 */
[----:B---3--:R0:W-:Y:S02]  /*114810*/  @P0 STG.E.U8 desc[UR4][R40.64], R2 ;  /* 0x0000000228000986 */ /* 0x0081e4000c101104 */
[----:B0-----:R-:W-:-:S02]  /*114820*/  PRMT R2, R53, 0x7773, RZ ;  /* 0x0000777335027816 */ /* 0x001fc400000000ff */
[----:B------:R-:W3:Y:S04]  /*114830*/  LDL.LU.64 R40, [R1+0x1438] ;  /* 0x0014380001287983 */ /* 0x000ee80000300a00 */
[----:B----4-:R0:W-:Y:S02]  /*114840*/  @P1 STG.E.U8 desc[UR4][R54.64], R2 ;  /* 0x0000000236001986 */ /* 0x0101e4000c101104 */
[----:B0-----:R-:W-:-:S05]  /*114850*/  PRMT R2, R44, 0x7770, RZ ;  /* 0x000077702c027816 */ /* 0x001fca00000000ff */
[----:B------:R0:W-:Y:S02]  /*114860*/  @P2 STG.E.U8 desc[UR4][R50.64], R2 ;  /* 0x0000000232002986 */ /* 0x0001e4000c101104 */
[----:B0-----:R-:W-:-:S05]  /*114870*/  PRMT R2, R44, 0x7771, RZ ;  /* 0x000077712c027816 */ /* 0x001fca00000000ff */
[----:B------:R0:W-:Y:S01]  /*114880*/  @P3 STG.E.U8 desc[UR4][R48.64], R2 ;  /* 0x0000000230003986 */ /* 0x0001e2000c101104 */
[C---:B------:R-:W-:Y:S02]  /*114890*/  LOP3.LUT P2, RZ, R45.reuse, 0x40000000, RZ, 0xc0, !PT ;  /* 0x400000002dff7812 */ /* 0x040fe4000784c0ff */
[----:B------:R-:W-:Y:S01]  /*1148a0*/  LOP3.LUT P3, RZ, R45, 0x80000000, RZ, 0xc0, !PT ;  /* 0x800000002dff7812 */ /* 0x000fe2000786c0ff */
[----:B0-----:R-:W4:Y:S01]  /*1148b0*/  LDL.LU.64 R48, [R1+0x1430] ;  /* 0x0014300001307983 */ /* 0x001f220000300a00 */
[----:B------:R-:W-:-:S05]  /*1148c0*/  PRMT R2, R44, 0x7772, RZ ;  /* 0x000077722c027816 */ /* 0x000fca00000000ff */
[----:B------:R0:W-:Y:S02]  /*1148d0*/  @P6 STG.E.U8 desc[UR4][R46.64], R2 ;  /* 0x000000022e006986 */ /* 0x0001e4000c101104 */
[----:B0-----:R-:W-:Y:S02]  /*1148e0*/  PRMT R2, R44, 0x7773, RZ ;  /* 0x000077732c027816 */ /* 0x001fe400000000ff */
[----:B------:R-:W4:Y:S04]  /*1148f0*/  LDL.LU.64 R44, [R1+0x1428] ;  /* 0x00142800012c7983 */ /* 0x000f280000300a00 */
[----:B------:R-:W4:Y:S04]  /*114900*/  LDL.LU.64 R54, [R1+0x1420] ;  /* 0x0014200001367983 */ /* 0x000f280000300a00 */
[----:B------:R-:W4:Y:S04]  /*114910*/  LDL.LU.64 R50, [R1+0x1418] ;  /* 0x0014180001327983 */ /* 0x000f280000300a00 */
[----:B------:R-:W4:Y:S01]  /*114920*/  LDL.LU R47, [R1+0x724] ;  /* 0x00072400012f7983 */ /* 0x000f220000300800 */
[----:B------:R-:W-:-:S03]  /*114930*/  LOP3.LUT P0, RZ, R60, 0x200, RZ, 0xc0, !PT ;  /* 0x000002003cff7812 */ /* 0x000fc6000780c0ff */
[----:B------:R0:W-:Y:S01]  /*114940*/  @P4 STG.E.U8 desc[UR4][R6.64], R2 ;  /* 0x0000000206004986 */ /* 0x0001e2000c101104 */
[C---:B------:R-:W-:Y:S02]  /*114950*/  LOP3.LUT P6, RZ, R60.reuse, 0x1, RZ, 0xc0, !PT ;  /* 0x000000013cff7812 */ /* 0x040fe400078cc0ff */
[----:B------:R-:W-:Y:S01]  /*114960*/  LOP3.LUT P4, RZ, R60, 0x2, RZ, 0xc0, !PT ;  /* 0x000000023cff7812 */ /* 0x000fe2000788c0ff */
[----:B0-----:R-:W4:Y:S01]  /*114970*/  LDL.LU.64 R6, [R1+0x1410] ;  /* 0x0014100001067983 */ /* 0x001f220000300a00 */
[----:B--2---:R-:W-:-:S05]  /*114980*/  PRMT R2, R61, 0x7770, RZ ;  /* 0x000077703d027816 */ /* 0x004fca00000000ff */
[----:B------:R0:W-:Y:S01]  /*114990*/  @P5 STG.E.U8 desc[UR4][R4.64], R2 ;  /* 0x0000000204005986 */ /* 0x0001e2000c101104 */
[C---:B------:R-:W-:Y:S02]  /*1149a0*/  LOP3.LUT P5, RZ, R60.reuse, 0x4, RZ, 0xc0, !PT ;  /* 0x000000043cff7812 */ /* 0x040fe400078ac0ff */
[----:B------:R-:W-:-:S04]  /*1149b0*/  LOP3.LUT R60, R60, 0xffffdfff, RZ, 0xc0, !PT ;  /* 0xffffdfff3c3c7812 */ /* 0x000fc800078ec0ff */
[----:B------:R-:W-:-:S04]  /*1149c0*/  @P0 LOP3.LUT R60, R60, 0x2000, RZ, 0xfc, !PT ;  /* 0x000020003c3c0812 */ /* 0x000fc800078efcff */
[C---:B------:R-:W-:Y:S01]  /*1149d0*/  LOP3.LUT P0, RZ, R60.reuse, 0x100, RZ, 0xc0, !PT ;  /* 0x000001003cff7812 */ /* 0x040fe2000780c0ff */
[----:B0-----:R-:W2:Y:S01]  /*1149e0*/  LDL.LU.64 R4, [R1+0x1408] ;  /* 0x0014080001047983 */ /* 0x001ea20000300a00 */
[----:B------:R-:W-:-:S03]  /*1149f0*/  LOP3.LUT R60, R60, 0xffffbfff, RZ, 0xc0, !PT ;  /* 0xffffbfff3c3c7812 */ /* 0x000fc600078ec0ff */
[----:B------:R-:W2:Y:S08]  /*114a00*/  LDL.LU R46, [R1+0x704] ;  /* 0x00070400012e7983 */ /* 0x000eb00000300800 */
[----:B------:R-:W-:-:S04]  /*114a10*/  @P0 LOP3.LUT R60, R60, 0x4000, RZ, 0xfc, !PT ;  /* 0x000040003c3c0812 */ /* 0x000fc800078efcff */
[C---:B------:R-:W-:Y:S02]  /*114a20*/  LOP3.LUT P0, RZ, R60.reuse, 0x80, RZ, 0xc0, !PT ;  /* 0x000000803cff7812 */ /* 0x040fe4000780c0ff */
[----:B------:R-:W-:-:S11]  /*114a30*/  LOP3.LUT R60, R60, 0xffff7fff, RZ, 0xc0, !PT ;  /* 0xffff7fff3c3c7812 */ /* 0x000fd600078ec0ff */
[----:B------:R-:W-:-:S04]  /*114a40*/  @P0 LOP3.LUT R60, R60, 0x8000, RZ, 0xfc, !PT ;  /* 0x000080003c3c0812 */ /* 0x000fc800078efcff */
[C---:B------:R-:W-:Y:S02]  /*114a50*/  LOP3.LUT P0, RZ, R60.reuse, 0x40, RZ, 0xc0, !PT ;  /* 0x000000403cff7812 */ /* 0x040fe4000780c0ff */
[----:B------:R-:W-:Y:S02]  /*114a60*/  LOP3.LUT R60, R60, 0xfffeffff, RZ, 0xc0, !PT ;  /* 0xfffeffff3c3c7812 */ /* 0x000fe400078ec0ff */
[----:B------:R-:W-:-:S09]  /*114a70*/  PRMT R2, R61, 0x7771, RZ ;  /* 0x000077713d027816 */ /* 0x000fd200000000ff */
[----:B------:R-:W-:-:S04]  /*114a80*/  @P0 LOP3.LUT R60, R60, 0x10000, RZ, 0xfc, !PT ;  /* 0x000100003c3c0812 */ /* 0x000fc800078efcff */
[C---:B------:R-:W-:Y:S02]  /*114a90*/  LOP3.LUT P0, RZ, R60.reuse, 0x20, RZ, 0xc0, !PT ;  /* 0x000000203cff7812 */ /* 0x040fe4000780c0ff */
[----:B------:R-:W-:Y:S01]  /*114aa0*/  LOP3.LUT R60, R60, 0xfffdffff, RZ, 0xc0, !PT ;  /* 0xfffdffff3c3c7812 */ /* 0x000fe200078ec0ff */
[----:B------:R0:W-:Y:S04]  /*114ab0*/  @P2 STG.E.U8 desc[UR4][R56.64], R2 ;  /* 0x0000000238002986 */ /* 0x0001e8000c101104 */
[----:B0-----:R-:W2:Y:S01]  /*114ac0*/  LDL.LU.64 R56, [R1+0x1400] ;  /* 0x0014000001387983 */ /* 0x001ea20000300a00 */
[----:B------:R-:W-:-:S05]  /*114ad0*/  PRMT R2, R61, 0x7772, RZ ;  /* 0x000077723d027816 */ /* 0x000fca00000000ff */
[----:B------:R-:W-:Y:S01]  /*114ae0*/  @P0 LOP3.LUT R60, R60, 0x20000, RZ, 0xfc, !PT ;  /* 0x000200003c3c0812 */ /* 0x000fe200078efcff */
[----:B---3--:R0:W-:Y:S03]  /*114af0*/  @P3 STG.E.U8 desc[UR4][R40.64], R2 ;  /* 0x0000000228003986 */ /* 0x0081e6000c101104 */
[C---:B------:R-:W-:Y:S02]  /*114b00*/  LOP3.LUT P0, RZ, R60.reuse, 0x10, RZ, 0xc0, !PT ;  /* 0x000000103cff7812 */ /* 0x040fe4000780c0ff */
[----:B0-----:R-:W-:Y:S02]  /*114b10*/  PRMT R2, R61, 0x7773, RZ ;  /* 0x000077733d027816 */ /* 0x001fe400000000ff */
[----:B------:R-:W-:-:S09]  /*114b20*/  LOP3.LUT R60, R60, 0xfffbffff, RZ, 0xc0, !PT ;  /* 0xfffbffff3c3c7812 */ /* 0x000fd200078ec0ff */
[----:B------:R-:W-:-:S04]  /*114b30*/  @P0 LOP3.LUT R60, R60, 0x40000, RZ, 0xfc, !PT ;  /* 0x000400003c3c0812 */ /* 0x000fc800078efcff */
[----:B------:R-:W-:Y:S01]  /*114b40*/  LOP3.LUT P0, RZ, R60, 0x8, RZ, 0xc0, !PT ;  /* 0x000000083cff7812 */ /* 0x000fe2000780c0ff */
[----:B----4-:R0:W-:Y:S01]  /*114b50*/  @P6 STG.E.U8 desc[UR4][R48.64], R2 ;  /* 0x0000000230006986 */ /* 0x0101e2000c101104 */
[----:B------:R-:W-:-:S03]  /*114b60*/  LOP3.LUT P6, RZ, R0, 0x80000, RZ, 0xc0, !PT ;  /* 0x0008000000ff7812 */ /* 0x000fc600078cc0ff */
[----:B0-----:R-:W3:Y:S01]  /*114b70*/  LDL.LU.64 R48, [R1+0x13f8] ;  /* 0x0013f80001307983 */ /* 0x001ee20000300a00 */
[----:B------:R-:W-:-:S05]  /*114b80*/  PRMT R0, R47, 0x7770, RZ ;  /* 0x000077702f007816 */ /* 0x000fca00000000ff */
[----:B------:R0:W-:Y:S04]  /*114b90*/  @P4 STG.E.U8 desc[UR4][R44.64], R0 ;  /* 0x000000002c004986 */ /* 0x0001e8000c101104 */
[----:B0-----:R-:W4:Y:S01]  /*114ba0*/  LDL.LU.64 R44, [R1+0x13f0] ;  /* 0x0013f000012c7983 */ /* 0x001f220000300a00 */
[----:B------:R-:W-:-:S03]  /*114bb0*/  PRMT R0, R47, 0x7771, RZ ;  /* 0x000077712f007816 */ /* 0x000fc600000000ff */
[----:B------:R-:W4:Y:S04]  /*114bc0*/  LDL.LU R61, [R1+0x784] ;  /* 0x00078400013d7983 */ /* 0x000f280000300800 */
[----:B------:R0:W-:Y:S04]  /*114bd0*/  @P5 STG.E.U8 desc[UR4][R54.64], R0 ;  /* 0x0000000036005986 */ /* 0x0001e8000c101104 */
[----:B------:R-:W4:Y:S04]  /*114be0*/  LDL.LU.64 R40, [R1+0x13e8] ;  /* 0x0013e80001287983 */ /* 0x000f280000300a00 */
[----:B------:R-:W4:Y:S01]  /*114bf0*/  LDL.LU R8, [R1+0x5364] ;  /* 0x0053640001087983 */ /* 0x000f220000300800 */
[----:B0-----:R-:W-:-:S05]  /*114c00*/  PRMT R0, R47, 0x7772, RZ ;  /* 0x000077722f007816 */ /* 0x001fca00000000ff */
[----:B------:R0:W-:Y:S04]  /*114c10*/  @P0 STG.E.U8 desc[UR4][R50.64], R0 ;  /* 0x0000000032000986 */ /* 0x0001e8000c101104 */
[----:B0-----:R-:W4:Y:S01]  /*114c20*/  LDL.LU.64 R50, [R1+0x13e0] ;  /* 0x0013e00001327983 */ /* 0x001f220000300a00 */
[----:B------:R-:W-:Y:S02]  /*114c30*/  LOP3.LUT P0, RZ, R60, 0x40000, RZ, 0xc0, !PT ;  /* 0x000400003cff7812 */ /* 0x000fe4000780c0ff */
[----:B------:R-:W-:-:S11]  /*114c40*/  PRMT R0, R47, 0x7773, RZ ;  /* 0x000077732f007816 */ /* 0x000fd600000000ff */
[----:B------:R2:W-:Y:S01]  /*114c50*/  @P0 STG.E.U8 desc[UR4][R6.64], R0 ;  /* 0x0000000006000986 */ /* 0x0005e2000c101104 */
[----:B------:R-:W-:Y:S02]  /*114c60*/  LOP3.LUT P0, RZ, R60, 0x20000, RZ, 0xc0, !PT ;  /* 0x000200003cff7812 */ /* 0x000fe4000780c0ff */
[C---:B------:R-:W-:Y:S02]  /*114c70*/  LOP3.LUT P4, RZ, R52.reuse, 0x1000, RZ, 0xc0, !PT ;  /* 0x0000100034ff7812 */ /* 0x040fe4000788c0ff */
[----:B------:R-:W-:Y:S02]  /*114c80*/  LOP3.LUT P5, RZ, R52, 0x2000, RZ, 0xc0, !PT ;  /* 0x0000200034ff7812 */ /* 0x000fe400078ac0ff */
[C---:B------:R-:W-:Y:S02]  /*114c90*/  LOP3.LUT P1, RZ, R60.reuse, 0x400, RZ, 0xc0, !PT ;  /* 0x000004003cff7812 */ /* 0x040fe4000782c0ff */
[C---:B------:R-:W-:Y:S02]  /*114ca0*/  LOP3.LUT P2, RZ, R60.reuse, 0x800, RZ, 0xc0, !PT ;  /* 0x000008003cff7812 */ /* 0x040fe4000784c0ff */
[----:B------:R-:W-:-:S02]  /*114cb0*/  LOP3.LUT P3, RZ, R60, 0x1000, RZ, 0xc0, !PT ;  /* 0x000010003cff7812 */ /* 0x000fc4000786c0ff */
[----:B--2---:R-:W-:-:S05]  /*114cc0*/  PRMT R0, R46, 0x7770, RZ ;  /* 0x000077702e007816 */ /* 0x004fca00000000ff */
[----:B------:R0:W-:Y:S01]  /*114cd0*/  @P0 STG.E.U8 desc[UR4][R4.64], R0 ;  /* 0x0000000004000986 */ /* 0x0001e2000c101104 */
[----:B------:R-:W-:Y:S02]  /*114ce0*/  LOP3.LUT P0, RZ, R60, 0x10000, RZ, 0xc0, !PT ;  /* 0x000100003cff7812 */ /* 0x000fe4000780c0ff */
[----:B0-----:R-:W-:Y:S01]  /*114cf0*/  PRMT R0, R46, 0x7771, RZ ;  /* 0x000077712e007816 */ /* 0x001fe200000000ff */
[----:B------:R-:W2:Y:S04]  /*114d00*/  LDL.LU R4, [R1+0x536c] ;  /* 0x00536c0001047983 */ /* 0x000ea80000300800 */
[----:B------:R-:W2:Y:S04]  /*114d10*/  LDL.LU.64 R54, [R1+0x13d8] ;  /* 0x0013d80001367983 */ /* 0x000ea80000300a00 */
[----:B------:R-:W2:Y:S04]  /*114d20*/  LDL.LU.64 R6, [R1+0x13d0] ;  /* 0x0013d00001067983 */ /* 0x000ea80000300a00 */
[----:B------:R-:W2:Y:S04]  /*114d30*/  LDL.LU R52, [R1+0x2400] ;  /* 0x0024000001347983 */ /* 0x000ea80000300800 */
[----:B------:R-:W2:Y:S04]  /*114d40*/  LDL.LU R5, [R1+0x774] ;  /* 0x0007740001057983 */ /* 0x000ea80000300800 */
[----:B------:R0:W-:Y:S01]  /*114d50*/  @P0 STG.E.U8 desc[UR4][R56.64], R0 ;  /* 0x0000000038000986 */ /* 0x0001e2000c101104 */
[----:B------:R-:W-:-:S02]  /*114d60*/  LOP3.LUT P0, RZ, R60, 0x8000, RZ, 0xc0, !PT ;  /* 0x000080003cff7812 */ /* 0x000fc4000780c0ff */
[----:B0-----:R-:W-:Y:S01]  /*114d70*/  PRMT R0, R46, 0x7772, RZ ;  /* 0x000077722e007816 */ /* 0x001fe200000000ff */
[----:B------:R-:W2:Y:S10]  /*114d80*/  LDL.LU R56, [R1+0x23f8] ;  /* 0x0023f80001387983 */ /* 0x000eb40000300800 */
[----:B---3--:R0:W-:Y:S01]  /*114d90*/  @P0 STG.E.U8 desc[UR4][R48.64], R0 ;  /* 0x0000000030000986 */ /* 0x0081e2000c101104 */
[----:B------:R-:W-:-:S02]  /*114da0*/  LOP3.LUT P0, RZ, R60, 0x4000, RZ, 0xc0, !PT ;  /* 0x000040003cff7812 */ /* 0x000fc4000780c0ff */
[----:B0-----:R-:W-:Y:S02]  /*114db0*/  PRMT R0, R46, 0x7773, RZ ;  /* 0x000077732e007816 */ /* 0x001fe400000000ff */
[----:B------:R-:W3:Y:S09]  /*114dc0*/  LDL.LU.64 R46, [R1+0x13c8] ;  /* 0x0013c800012e7983 */ /* 0x000ef20000300a00 */
[----:B----4-:R0:W-:Y:S01]  /*114dd0*/  @P0 STG.E.U8 desc[UR4][R44.64], R0 ;  /* 0x000000002c000986 */ /* 0x0101e2000c101104 */
[----:B------:R-:W-:-:S02]  /*114de0*/  LOP3.LUT P0, RZ, R60, 0x2000, RZ, 0xc0, !PT ;  /* 0x000020003cff7812 */ /* 0x000fc4000780c0ff */
[C---:B------:R-:W-:Y:S02]  /*114df0*/  PRMT R2, R61.reuse, 0x7770, RZ ;  /* 0x000077703d027816 */ /* 0x040fe400000000ff */
[C---:B0-----:R-:W-:Y:S01]  /*114e00*/  PRMT R0, R61.reuse, 0x7771, RZ ;  /* 0x000077713d007816 */ /* 0x041fe200000000ff */
[----:B------:R-:W4:Y:S04]  /*114e10*/  LDL.LU.64 R44, [R1+0x13c0] ;  /* 0x0013c000012c7983 */ /* 0x000f280000300a00 */
[----:B------:R-:W4:Y:S04]  /*114e20*/  LDL.LU R60, [R1+0x23e8] ;  /* 0x0023e800013c7983 */ /* 0x000f280000300800 */
[----:B------:R-:W-:Y:S04]  /*114e30*/  @P0 STG.E.U8 desc[UR4][R40.64], R2 ;  /* 0x0000000228000986 */ /* 0x000fe8000c101104 */
[----:B------:R-:W4:Y:S04]  /*114e40*/  LDL.LU R48, [R1+0x23dc] ;  /* 0x0023dc0001307983 */ /* 0x000f280000300800 */
[----:B------:R0:W-:Y:S04]  /*114e50*/  @P1 STG.E.U8 desc[UR4][R50.64], R0 ;  /* 0x0000000032001986 */ /* 0x0001e8000c101104 */
[----:B0-----:R-:W4:Y:S04]  /*114e60*/  LDL.LU.64 R50, [R1+0x13b8] ;  /* 0x0013b80001327983 */ /* 0x001f280000300a00 */
[----:B------:R-:W4:Y:S01]  /*114e70*/  LDL.LU.64 R36, [R1+0x13b0] ;  /* 0x0013b00001247983 */ /* 0x000f220000300a00 */
[----:B------:R-:W-:Y:S01]  /*114e80*/  ISETP.GE.AND P0, PT, R8, UR6, PT ;  /* 0x0000000608007c0c */ /* 0x000fe2000bf06270 */
[----:B------:R-:W-:Y:S01]  /*114e90*/  ULDC UR6, c[0x0][0x22c] ;  /* 0x00008b0000067ab9 */ /* 0x000fe20000000800 */
[C---:B------:R-:W-:Y:S01]  /*114ea0*/  PRMT R2, R61.reuse, 0x7772, RZ ;  /* 0x000077723d027816 */ /* 0x040fe200000000ff */
[----:B------:R-:W4:Y:S01]  /*114eb0*/  LDL.LU R16, [R1+0x23d0] ;  /* 0x0023d00001107983 */ /* 0x000f220000300800 */
[----:B------:R-:W-:-:S03]  /*114ec0*/  PRMT R0, R61, 0x7773, RZ ;  /* 0x000077733d007816 */ /* 0x000fc600000000ff */
[----:B------:R-:W4:Y:S01]  /*114ed0*/  LDL.LU R24, [R1+0x23cc] ;  /* 0x0023cc0001187983 */ /* 0x000f220000300800 */
[----:B--2---:R-:W-:Y:S01]  /*114ee0*/  ISETP.GE.AND P1, PT, R4, UR6, PT ;  /* 0x0000000604007c0c */ /* 0x004fe2000bf26270 */
[----:B------:R-:W-:Y:S02]  /*114ef0*/  ULDC.64 UR6, c[0x0][0x228] ;  /* 0x00008a0000067ab9 */ /* 0x000fe40000000a00 */
[----:B------:R-:W2:Y:S04]  /*114f00*/  LDL.LU R4, [R1+0x764] ;  /* 0x0007640001047983 */ /* 0x000ea80000300800 */
[----:B------:R-:W-:Y:S04]  /*114f10*/  @P2 STG.E.U8 desc[UR4][R54.64], R2 ;  /* 0x0000000236002986 */ /* 0x000fe8000c101104 */
[----:B------:R0:W-:Y:S04]  /*114f20*/  @P3 STG.E.U8 desc[UR4][R6.64], R0 ;  /* 0x0000000006003986 */ /* 0x0001e8000c101104 */
[----:B------:R-:W2:Y:S04]  /*114f30*/  LDL.LU.64 R32, [R1+0x13a8] ;  /* 0x0013a80001207983 */ /* 0x000ea80000300a00 */
[----:B0-----:R-:W2:Y:S01]  /*114f40*/  LDL.LU.64 R6, [R1+0x13a0] ;  /* 0x0013a00001067983 */ /* 0x001ea20000300a00 */
[----:B------:R-:W-:-:S03]  /*114f50*/  PRMT R2, R5, 0x7770, RZ ;  /* 0x0000777005027816 */ /* 0x000fc600000000ff */
[----:B------:R-:W2:Y:S04]  /*114f60*/  LDL.LU R43, [R1+0x23c4] ;  /* 0x0023c400012b7983 */ /* 0x000ea80000300800 */
[----:B------:R-:W2:Y:S04]  /*114f70*/  LDL.LU R42, [R1+0x23b8] ;  /* 0x0023b800012a7983 */ /* 0x000ea80000300800 */
[----:B------:R-:W2:Y:S01]  /*114f80*/  LDL.LU.64 R40, [R1+0x1398] ;  /* 0x0013980001287983 */ /* 0x000ea20000300a00 */
[----:B------:R-:W-:Y:S02]  /*114f90*/  ISETP.LT.AND P3, PT, R52, UR24, !P6 ;  /* 0x0000001834007c0c */ /* 0x000fe4000f761270 */
[----:B------:R-:W-:-:S02]  /*114fa0*/  PRMT R0, R5, 0x7771, RZ ;  /* 0x0000777105007816 */ /* 0x000fc400000000ff */
[----:B------:R-:W-:Y:S01]  /*114fb0*/  ISETP.LT.AND P2, PT, R56, UR22, !P6 ;  /* 0x0000001638007c0c */ /* 0x000fe2000f741270 */
[----:B---3--:R0:W-:Y:S04]  /*114fc0*/  @P4 STG.E.U8 desc[UR4][R46.64], R2 ;  /* 0x000000022e004986 */ /* 0x0081e8000c101104 */
[----:B0-----:R-:W3:Y:S01]  /*114fd0*/  LDL.LU.64 R46, [R1+0x1390] ;  /* 0x00139000012e7983 */ /* 0x001ee20000300a00 */
[----:B------:R-:W-:-:S03]  /*114fe0*/  PRMT R2, R5, 0x7772, RZ ;  /* 0x0000777205027816 */ /* 0x000fc600000000ff */
[----:B------:R-:W3:Y:S04]  /*114ff0*/  LDL.LU R55, [R1+0x23b0] ;  /* 0x0023b00001377983 */ /* 0x000ee80000300800 */
[----:B------:R-:W3:Y:S04]  /*115000*/  LDL.LU R53, [R1+0x23a8] ;  /* 0x0023a80001357983 */ /* 0x000ee80000300800 */
[----:B----4-:R0:W-:Y:S04]  /*115010*/  @P5 STG.E.U8 desc[UR4][R44.64], R0 ;  /* 0x000000002c005986 */ /* 0x0101e8000c101104 */
[----:B0-----:R-:W4:Y:S01]  /*115020*/  LDL.LU R45, [R1+0x239c] ;  /* 0x00239c00012d7983 */ /* 0x001f220000300800 */
[----:B------:R-:W-:-:S03]  /*115030*/  PRMT R0, R5, 0x7773, RZ ;  /* 0x0000777305007816 */ /* 0x000fc600000000ff */
[----:B------:R0:W-:Y:S04]  /*115040*/  @P3 STG.E.U8 desc[UR4][R50.64], R2 ;  /* 0x0000000232003986 */ /* 0x0001e8000c101104 */
[----:B------:R1:W-:Y:S04]  /*115050*/  @P2 STG.E.U8 desc[UR4][R36.64], R0 ;  /* 0x0000000024002986 */ /* 0x0003e8000c101104 */
[----:B0-----:R-:W4:Y:S04]  /*115060*/  LDL.LU R50, [R1+0x6f4] ;  /* 0x0006f40001327983 */ /* 0x001f280000300800 */
[----:B------:R-:W4:Y:S04]  /*115070*/  LDL.LU.64 R20, [R1+0x1388] ;  /* 0x0013880001147983 */ /* 0x000f280000300a00 */
[----:B-1----:R-:W4:Y:S01]  /*115080*/  LDL.LU.64 R36, [R1+0x1380] ;  /* 0x0013800001247983 */ /* 0x002f220000300a00 */
[----:B------:R-:W-:-:S02]  /*115090*/  ISETP.LT.AND P5, PT, R60, UR20, !P6 ;  /* 0x000000143c007c0c */ /* 0x000fc4000f7a1270 */
[----:B------:R-:W-:Y:S01]  /*1150a0*/  ISETP.LT.AND P4, PT, R48, UR18, !P6 ;  /* 0x0000001230007c0c */ /* 0x000fe2000f781270 */
[----:B------:R-:W4:Y:S01]  /*1150b0*/  LDL.LU R61, [R1+0x23a4] ;  /* 0x0023a400013d7983 */ /* 0x000f220000300800 */
[----:B------:R-:W-:Y:S02]  /*1150c0*/  ISETP.LT.AND P3, PT, R16, UR16, !P6 ;  /* 0x0000001010007c0c */ /* 0x000fe4000f761270 */
[----:B------:R-:W-:Y:S01]  /*1150d0*/  ISETP.LT.AND P2, PT, R24, UR14, !P6 ;  /* 0x0000000e18007c0c */ /* 0x000fe2000f741270 */
[----:B------:R-:W4:Y:S01]  /*1150e0*/  LDL.LU R44, [R1+0x2390] ;  /* 0x00239000012c7983 */ /* 0x000f220000300800 */
[C---:B--2---:R-:W-:Y:S02]  /*1150f0*/  PRMT R2, R4.reuse, 0x7770, RZ ;  /* 0x0000777004027816 */ /* 0x044fe400000000ff */
[----:B------:R-:W-:-:S03]  /*115100*/  PRMT R0, R4, 0x7771, RZ ;  /* 0x0000777104007816 */ /* 0x000fc600000000ff */
[----:B------:R0:W-:Y:S04]  /*115110*/  @P5 STG.E.U8 desc[UR4][R32.64], R2 ;  /* 0x0000000220005986 */ /* 0x0001e8000c101104 */
[----:B------:R1:W-:Y:S01]  /*115120*/  @P4 STG.E.U8 desc[UR4][R6.64], R0 ;  /* 0x0000000006004986 */ /* 0x0003e2000c101104 */
[----:B0-----:R-:W-:-:S03]  /*115130*/  PRMT R2, R4, 0x7772, RZ ;  /* 0x0000777204027816 */ /* 0x001fc600000000ff */
[----:B-1----:R-:W2:Y:S01]  /*115140*/  LDL.LU.64 R6, [R1+0x1378] ;  /* 0x0013780001067983 */ /* 0x002ea20000300a00 */
[----:B------:R-:W-:-:S03]  /*115150*/  PRMT R0, R4, 0x7773, RZ ;  /* 0x0000777304007816 */ /* 0x000fc600000000ff */
[----:B------:R-:W2:Y:S04]  /*115160*/  LDL.LU R5, [R1+0x5370] ;  /* 0x0053700001057983 */ /* 0x000ea80000300800 */
[----:B------:R-:W2:Y:S04]  /*115170*/  LDL.LU.64 R12, [R1+0x1370] ;  /* 0x00137000010c7983 */ /* 0x000ea80000300a00 */
[----:B------:R-:W2:Y:S04]  /*115180*/  LDL.LU R49, [R1+0x714] ;  /* 0x0007140001317983 */ /* 0x000ea80000300800 */
[----:B------:R-:W2:Y:S04]  /*115190*/  LDL R54, [R1+0x2388] ;  /* 0x0023880001367983 */ /* 0x000ea80000100800 */
[----:B------:R0:W-:Y:S04]  /*1151a0*/  @P3 STG.E.U8 desc[UR4][R40.64], R2 ;  /* 0x0000000228003986 */ /* 0x0001e8000c101104 */
[----:B0-----:R-:W2:Y:S04]  /*1151b0*/  LDL.LU R41, [R1+0x217c] ;  /* 0x00217c0001297983 */ /* 0x001ea80000300800 */
[----:B------:R-:W2:Y:S01]  /*1151c0*/  LDL.LU.64 R32, [R1+0x1368] ;  /* 0x0013680001207983 */ /* 0x000ea20000300a00 */
[----:B------:R-:W-:-:S02]  /*1151d0*/  ISETP.LT.AND P5, PT, R43, UR12, !P6 ;  /* 0x0000000c2b007c0c */ /* 0x000fc4000f7a1270 */
[----:B------:R-:W-:Y:S01]  /*1151e0*/  ISETP.LT.AND P4, PT, R42, UR10, !P6 ;  /* 0x0000000a2a007c0c */ /* 0x000fe2000f781270 */
[----:B------:R-:W-:Y:S01]  /*1151f0*/  ULDC UR10, c[0x0][0x228] ;  /* 0x00008a00000a7ab9 */ /* 0x000fe20000000800 */
[----:B---3--:R0:W-:Y:S04]  /*115200*/  @P2 STG.E.U8 desc[UR4][R46.64], R0 ;  /* 0x000000002e002986 */ /* 0x0081e8000c101104 */
[----:B0-----:R-:W3:Y:S04]  /*115210*/  LDL.LU.64 R46, [R1+0x1360] ;  /* 0x00136000012e7983 */ /* 0x001ee80000300a00 */
[----:B------:R-:W3:Y:S01]  /*115220*/  LDL.LU R28, [R1+0x2408] ;  /* 0x00240800011c7983 */ /* 0x000ee20000300800 */
[----:B----4-:R-:W-:-:S02]  /*115230*/  PRMT R2, R50, 0x7770, RZ ;  /* 0x0000777032027816 */ /* 0x010fc400000000ff */
[----:B------:R-:W-:-:S03]  /*115240*/  PRMT R0, R50, 0x7771, RZ ;  /* 0x0000777132007816 */ /* 0x000fc600000000ff */
[----:B------:R-:W-:Y:S04]  /*115250*/  @P5 STG.E.U8 desc[UR4][R20.64], R2 ;  /* 0x0000000214005986 */ /* 0x000fe8000c101104 */
[----:B------:R0:W-:Y:S04]  /*115260*/  @P4 STG.E.U8 desc[UR4][R36.64], R0 ;  /* 0x0000000024004986 */ /* 0x0001e8000c101104 */
[----:B0-----:R-:W4:Y:S01]  /*115270*/  LDL.LU.64 R36, [R1+0x1358] ;  /* 0x0013580001247983 */ /* 0x001f220000300a00 */
[----:B------:R-:W-:Y:S01]  /*115280*/  ISETP.LT.AND P3, PT, R55, UR8, !P6 ;  /* 0x0000000837007c0c */ /* 0x000fe2000f761270 */
[----:B------:R-:W-:Y:S01]  /*115290*/  ULDC UR8, c[0x0][0x228] ;  /* 0x00008a0000087ab9 */ /* 0x000fe20000000800 */
[----:B------:R-:W-:Y:S01]  /*1152a0*/  ISETP.LT.AND P2, PT, R53, UR6, !P6 ;  /* 0x0000000635007c0c */ /* 0x000fe2000f741270 */
[----:B------:R-:W4:Y:S01]  /*1152b0*/  LDL.LU.64 R20, [R1+0x1350] ;  /* 0x0013500001147983 */ /* 0x000f220000300a00 */
[----:B------:R-:W-:Y:S01]  /*1152c0*/  ISETP.LT.AND P5, PT, R45, UR26, !P6 ;  /* 0x0000001a2d007c0c */ /* 0x000fe2000f7a1270 */
[----:B------:R-:W-:Y:S01]  /*1152d0*/  ULDC.64 UR26, c[0x0][0x228] ;  /* 0x00008a00001a7ab9 */ /* 0x000fe20000000a00 */
[C---:B------:R-:W-:Y:S01]  /*1152e0*/  PRMT R2, R50.reuse, 0x7772, RZ ;  /* 0x0000777232027816 */ /* 0x040fe200000000ff */
[----:B------:R-:W4:Y:S01]  /*1152f0*/  LDL.LU R4, [R1+0x738] ;  /* 0x0007380001047983 */ /* 0x000f220000300800 */
[----:B------:R-:W-:Y:S01]  /*115300*/  ISETP.LT.AND P4, PT, R61, UR26, !P6 ;  /* 0x0000001a3d007c0c */ /* 0x000fe2000f781270 */
[----:B------:R-:W-:Y:S01]  /*115310*/  ULDC UR6, c[0x0][0x22c] ;  /* 0x00008b0000067ab9 */ /* 0x000fe20000000800 */
[----:B------:R-:W-:-:S02]  /*115320*/  PRMT R0, R50, 0x7773, RZ ;  /* 0x0000777332007816 */ /* 0x000fc400000000ff */
[----:B------:R-:W4:Y:S04]  /*115330*/  LDL.LU.64 R50, [R1+0x1348] ;  /* 0x0013480001327983 */ /* 0x000f280000300a00 */
[----:B--2---:R0:W-:Y:S04]  /*115340*/  @P3 STG.E.U8 desc[UR4][R6.64], R2 ;  /* 0x0000000206003986 */ /* 0x0041e8000c101104 */
[----:B0-----:R-:W2:Y:S01]  /*115350*/  LDL.LU.64 R6, [R1+0x1340] ;  /* 0x0013400001067983 */ /* 0x001ea20000300a00 */
[----:B------:R-:W-:-:S03]  /*115360*/  PRMT R2, R49, 0x7770, RZ ;  /* 0x0000777031027816 */ /* 0x000fc600000000ff */
[----:B------:R0:W-:Y:S02]  /*115370*/  @P2 STG.E.U8 desc[UR4][R12.64], R0 ;  /* 0x000000000c002986 */ /* 0x0001e4000c101104 */
[----:B0-----:R-:W-:Y:S02]  /*115380*/  PRMT R0, R49, 0x7771, RZ ;  /* 0x0000777131007816 */ /* 0x001fe400000000ff */
[----:B------:R0:W-:Y:S01]  /*115390*/  @P4 STG.E.U8 desc[UR4][R32.64], R2 ;  /* 0x0000000220004986 */ /* 0x0001e2000c101104 */
[----:B------:R-:W-:Y:S01]  /*1153a0*/  ISETP.GE.AND P3, PT, R5, UR6, PT ;  /* 0x0000000605007c0c */ /* 0x000fe2000bf66270 */
[----:B------:R-:W-:Y:S02]  /*1153b0*/  ULDC UR6, c[0x0][0x228] ;  /* 0x00008a0000067ab9 */ /* 0x000fe40000000800 */
[----:B------:R-:W-:Y:S01]  /*1153c0*/  ISETP.LT.AND P2, PT, R44, UR6, !P6 ;  /* 0x000000062c007c0c */ /* 0x000fe2000f741270 */
[----:B------:R-:W-:Y:S01]  /*1153d0*/  ULDC UR6, c[0x0][0x228] ;  /* 0x00008a0000067ab9 */ /* 0x000fe20000000800 */
[----:B0-----:R-:W-:Y:S01]  /*1153e0*/  PRMT R2, R49, 0x7772, RZ ;  /* 0x0000777231027816 */ /* 0x001fe200000000ff */
[----:B---3--:R0:W-:Y:S04]  /*1153f0*/  @P5 STG.E.U8 desc[UR4][R46.64], R0 ;  /* 0x000000002e005986 */ /* 0x0081e8000c101104 */
[----:B0-----:R-:W3:Y:S04]  /*115400*/  LDL.LU.64 R46, [R1+0x1338] ;  /* 0x00133800012e7983 */ /* 0x001ee80000300a00 */
[----:B------:R-:W3:Y:S04]  /*115410*/  LDL.LU.64 R12, [R1+0x1330] ;  /* 0x00133000010c7983 */ /* 0x000ee80000300a00 */
[----:B------:R-:W3:Y:S04]  /*115420*/  LDL.LU R5, [R1+0x728] ;  /* 0x0007280001057983 */ /* 0x000ee80000300800 */
[----:B------:R-:W3:Y:S04]  /*115430*/  LDL.LU.64 R32, [R1+0x1328] ;  /* 0x0013280001207983 */ /* 0x000ee80000300a00 */
[----:B----4-:R0:W-:Y:S04]  /*115440*/  @P2 STG.E.U8 desc[UR4][R36.64], R2 ;  /* 0x0000000224002986 */ /* 0x0101e8000c101104 */
[----:B0-----:R-:W4:Y:S01]  /*115450*/  LDL.LU.64 R36, [R1+0x1320] ;  /* 0x0013200001247983 */ /* 0x001f220000300a00 */
[----:B------:R-:W-:Y:S01]  /*115460*/  ISETP.LT.AND P6, PT, R54, UR8, !P6 ;  /* 0x0000000836007c0c */ /* 0x000fe2000f7c1270 */
[----:B------:R-:W-:Y:S01]  /*115470*/  ULDC UR8, c[0x0][0x228] ;  /* 0x00008a0000087ab9 */ /* 0x000fe20000000800 */
[----:B------:R-:W-:Y:S01]  /*115480*/  ISETP.LT.AND P5, PT, R41, UR6, !P0 ;  /* 0x0000000629007c0c */ /* 0x000fe2000c7a1270 */
[----:B------:R-:W-:Y:S01]  /*115490*/  ULDC UR6, c[0x0][0x228] ;  /* 0x00008a0000067ab9 */ /* 0x000fe20000000800 */
[----:B------:R-:W-:Y:S01]  /*1154a0*/  ISETP.LT.AND P4, PT, R28, UR8, !P0 ;  /* 0x000000081c007c0c */ /* 0x000fe2000c781270 */
[----:B------:R-:W-:Y:S01]  /*1154b0*/  ULDC UR8, c[0x0][0x228] ;  /* 0x00008a0000087ab9 */ /* 0x000fe20000000800 */
[----:B------:R-:W-:-:S02]  /*1154c0*/  PRMT R0, R49, 0x7773, RZ ;  /* 0x0000777331007816 */ /* 0x000fc400000000ff */
[----:B------:R-:W-:-:S05]  /*1154d0*/  PRMT R2, R4, 0x7770, RZ ;  /* 0x0000777004027816 */ /* 0x000fca00000000ff */
[----:B------:R0:W-:Y:S01]  /*1154e0*/  @P6 STG.E.U8 desc[UR4][R20.64], R0 ;  /* 0x0000000014006986 */ /* 0x0001e2000c101104 */
[----:B------:R-:W-:Y:S01]  /*1154f0*/  ISETP.LT.AND P6, PT, R52, UR6, !P0 ;  /* 0x0000000634007c0c */ /* 0x000fe2000c7c1270 */
[----:B------:R-:W-:Y:S02]  /*115500*/  ULDC UR6, c[0x0][0x228] ;  /* 0x00008a0000067ab9 */ /* 0x000fe40000000800 */
[----:B------:R1:W-:Y:S01]  /*115510*/  @P5 STG.E.U8 desc[UR4][R50.64], R2 ;  /* 0x0000000232005986 */ /* 0x0003e2000c101104 */
[----:B0-----:R-:W-:-:S03]  /*115520*/  PRMT R0, R4, 0x7771, RZ ;  /* 0x0000777104007816 */ /* 0x001fc600000000ff */
[----:B-1----:R-:W4:Y:S01]  /*115530*/  LDL.LU.64 R50, [R1+0x1318] ;  /* 0x0013180001327983 */ /* 0x002f220000300a00 */
[----:B------:R-:W-:Y:S02]  /*115540*/  PRMT R2, R4, 0x7772, RZ ;  /* 0x0000777204027816 */ /* 0x000fe400000000ff */
[----:B------:R-:W-:Y:S01]  /*115550*/  ISETP.LT.AND P2, PT, R56, UR8, !P0 ;  /* 0x0000000838007c0c */ /* 0x000fe2000c741270 */
[----:B------:R-:W-:Y:S01]  /*115560*/  ULDC UR8, c[0x0][0x228] ;  /* 0x00008a0000087ab9 */ /* 0x000fe20000000800 */
[----:B------:R-:W-:Y:S01]  /*115570*/  ISETP.LT.AND P5, PT, R60, UR6, !P0 ;  /* 0x000000063c007c0c */ /* 0x000fe2000c7a1270 */
[----:B------:R-:W-:Y:S01]  /*115580*/  ULDC UR6, c[0x0][0x228] ;  /* 0x00008a0000067ab9 */ /* 0x000fe20000000800 */
[----:B--2---:R0:W-:Y:S04]  /*115590*/  @P4 STG.E.U8 desc[UR4][R6.64], R0 ;  /* 0x0000000006004986 */ /* 0x0041e8000c101104 */
[----:B0-----:R-:W2:Y:S04]  /*1155a0*/  LDL.LU.64 R6, [R1+0x1310] ;  /* 0x0013100001067983 */ /* 0x001ea80000300a00 */
[----:B------:R-:W2:Y:S04]  /*1155b0*/  LDL.LU R49, [R1+0x708] ;  /* 0x0007080001317983 */ /* 0x000ea80000300800 */
[----:B------:R-:W2:Y:S01]  /*1155c0*/  LDL.LU.64 R20, [R1+0x1308] ;  /* 0x0013080001147983 */ /* 0x000ea20000300a00 */
[----:B------:R-:W-:Y:S01]  /*1155d0*/  ISETP.LT.AND P4, PT, R48, UR8, !P0 ;  /* 0x0000000830007c0c */ /* 0x000fe2000c781270 */
[----:B------:R-:W-:Y:S01]  /*1155e0*/  ULDC UR8, c[0x0][0x228] ;  /* 0x00008a0000087ab9 */ /* 0x000fe20000000800 */
[----:B------:R-:W-:Y:S01]  /*1155f0*/  PRMT R0, R4, 0x7773, RZ ;  /* 0x0000777304007816 */ /* 0x000fe200000000ff */
[----:B---3--:R0:W-:Y:S04]  /*115600*/  @P6 STG.E.U8 desc[UR4][R46.64], R2 ;  /* 0x000000022e006986 */ /* 0x0081e8000c101104 */
[----:B0-----:R-:W3:Y:S01]  /*115610*/  LDL.LU.64 R46, [R1+0x1300] ;  /* 0x00130000012e7983 */ /* 0x001ee20000300a00 */
[----:B------:R-:W-:-:S03]  /*115620*/  PRMT R2, R5, 0x7770, RZ ;  /* 0x0000777005027816 */ /* 0x000fc600000000ff */
[----:B------:R0:W-:Y:S04]  /*115630*/  @P2 STG.E.U8 desc[UR4][R12.64], R0 ;  /* 0x000000000c002986 */ /* 0x0001e8000c101104 */
[----:B------:R-:W-:Y:S01]  /*115640*/  @P5 STG.E.U8 desc[UR4][R32.64], R2 ;  /* 0x0000000220005986 */ /* 0x000fe2000c101104 */
[----:B0-----:R-:W-:-:S05]  /*115650*/  PRMT R0, R5, 0x7771, RZ ;  /* 0x0000777105007816 */ /* 0x001fca00000000ff */
[----:B----4-:R0:W-:Y:S04]  /*115660*/  @P4 STG.E.U8 desc[UR4][R36.64], R0 ;  /* 0x0000000024004986 */ /* 0x0101e8000c101104 */
[----:B0-----:R-:W4:Y:S01]  /*115670*/  LDL.LU.64 R36, [R1+0x12f8] ;  /* 0x0012f80001247983 */ /* 0x001f220000300a00 */
[----:B------:R-:W-:Y:S01]  /*115680*/  ISETP.LT.AND P6, PT, R16, UR6, !P0 ;  /* 0x0000000610007c0c */ /* 0x000fe2000c7c1270 */
[----:B------:R-:W-:Y:S01]  /*115690*/  ULDC UR6, c[0x0][0x228] ;  /* 0x00008a0000067ab9 */ /* 0x000fe20000000800 */
[----:B------:R-:W-:Y:S01]  /*1156a0*/  ISETP.LT.AND P2, PT, R24, UR8, !P0 ;  /* 0x0000000818007c0c */ /* 0x000fe2000c741270 */
[----:B------:R-:W4:Y:S01]  /*1156b0*/  LDL.LU R8, [R1+0x5380] ;  /* 0x0053800001087983 */ /* 0x000f220000300800 */
[C---:B------:R-:W-:Y:S01]  /*1156c0*/  PRMT R2, R5.reuse, 0x7772, RZ ;  /* 0x0000777205027816 */ /* 0x040fe200000000ff */
[----:B------:R-:W-:Y:S01]  /*1156d0*/  ULDC UR8, c[0x0][0x228] ;  /* 0x00008a0000087ab9 */ /* 0x000fe20000000800 */
[----:B------:R-:W-:Y:S01]  /*1156e0*/  PRMT R0, R5, 0x7773, RZ ;  /* 0x0000777305007816 */ /* 0x000fe200000000ff */
[----:B------:R-:W4:Y:S01]  /*1156f0*/  LDL.LU.64 R32, [R1+0x12f0] ;  /* 0x0012f00001207983 */ /* 0x000f220000300a00 */
[----:B------:R-:W-:Y:S01]  /*115700*/  ISETP.LT.AND P5, PT, R43, UR6, !P0 ;  /* 0x000000062b007c0c */ /* 0x000fe2000c7a1270 */
[----:B------:R-:W-:-:S02]  /*115710*/  ULDC UR6, c[0x0][0x228] ;  /* 0x00008a0000067ab9 */ /* 0x000fc40000000800 */
[----:B------:R-:W4:Y:S01]  /*115720*/  LDL.LU R4, [R1+0x788] ;  /* 0x0007880001047983 */ /* 0x000f220000300800 */
[----:B------:R-:W-:Y:S01]  /*115730*/  ISETP.LT.AND P4, PT, R42, UR6, !P0 ;  /* 0x000000062a007c0c */ /* 0x000fe2000c781270 */
[----:B------:R-:W-:Y:S02]  /*115740*/  ULDC UR6, c[0x0][0x228] ;  /* 0x00008a0000067ab9 */ /* 0x000fe40000000800 */
[----:B------:R0:W-:Y:S04]  /*115750*/  @P6 STG.E.U8 desc[UR4][R50.64], R2 ;  /* 0x0000000232006986 */ /* 0x0001e8000c101104 */
[----:B0-----:R-:W4:Y:S04]  /*115760*/  LDL.LU.64 R50, [R1+0x12e8] ;  /* 0x0012e80001327983 */ /* 0x001f280000300a00 */
[----:B--2---:R0:W-:Y:S01]  /*115770*/  @P2 STG.E.U8 desc[UR4][R6.64], R0 ;  /* 0x0000000006002986 */ /* 0x0041e2000c101104 */
[----:B------:R-:W-:-:S03]  /*115780*/  PRMT R2, R49, 0x7770, RZ ;  /* 0x0000777031027816 */ /* 0x000fc600000000ff */
[----:B0-----:R-:W2:Y:S01]  /*115790*/  LDL.LU.64 R6, [R1+0x12e0] ;  /* 0x0012e00001067983 */ /* 0x001ea20000300a00 */
[----:B------:R-:W-:-:S03]  /*1157a0*/  PRMT R0, R49, 0x7771, RZ ;  /* 0x0000777131007816 */ /* 0x000fc600000000ff */
[----:B------:R0:W-:Y:S04]  /*1157b0*/  @P5 STG.E.U8 desc[UR4][R20.64], R2 ;  /* 0x0000000214005986 */ /* 0x0001e8000c101104 */
[----:B------:R-:W2:Y:S01]  /*1157c0*/  LDL.LU.64 R12, [R1+0x12d8] ;  /* 0x0012d800010c7983 */ /* 0x000ea20000300a00 */
[----:B------:R-:W-:Y:S01]  /*1157d0*/  ISETP.LT.AND P2, PT, R55, UR6, !P0 ;  /* 0x0000000637007c0c */ /* 0x000fe2000c741270 */
[----:B------:R-:W-:Y:S01]  /*1157e0*/  ULDC UR6, c[0x0][0x22c] ;  /* 0x00008b0000067ab9 */ /* 0x000fe20000000800 */
[----:B0-----:R-:W-:Y:S01]  /*1157f0*/  PRMT R2, R49, 0x7772, RZ ;  /* 0x0000777231027816 */ /* 0x001fe200000000ff */
[----:B---3--:R0:W-:Y:S04]  /*115800*/  @P4 STG.E.U8 desc[UR4][R46.64], R0 ;  /* 0x000000002e004986 */ /* 0x0081e8000c101104 */
[----:B0-----:R-:W3:Y:S04]  /*115810*/  LDL.LU.64 R46, [R1+0x12d0] ;  /* 0x0012d000012e7983 */ /* 0x001ee80000300a00 */
        /* <DEDUP_REMOVED lines=11> */
[----:B------:R-:W-:Y:S02]  /*1158d0*/  PRMT R2, R4, 0x7770, RZ ;  /* 0x0000777004027816 */ /* 0x000fe400000000ff */
[----:B------:R-:W-:Y:S01]  /*1158e0*/  ISETP.GE.AND P2, PT, R8, UR6, PT ;  /* 0x0000000608007c0c */ /* 0x000fe2000bf46270 */
[----:B------:R-:W-:Y:S02]  /*1158f0*/  ULDC UR6, c[0x0][0x228] ;  /* 0x00008a0000067ab9 */ /* 0x000fe40000000800 */
[----:B------:R0:W-:Y:S01]  /*115900*/  @P5 STG.E.U8 desc[UR4][R32.64], R0 ;  /* 0x0000000020005986 */ /* 0x0001e2000c101104 */
[----:B------:R-:W-:Y:S01]  /*115910*/  ISETP.LT.AND P5, PT, R44, UR6, !P0 ;  /* 0x000000062c007c0c */ /* 0x000fe2000c7a1270 */
[----:B------:R-:W-:Y:S01]  /*115920*/  ULDC UR6, c[0x0][0x228] ;  /* 0x00008a0000067ab9 */ /* 0x000fe20000000800 */
[----:B------:R-:W-:Y:S01]  /*115930*/  ISETP.LT.AND P0, PT, R54, UR8, !P0 ;  /* 0x0000000836007c0c */ /* 0x000fe2000c701270 */
[----:B------:R1:W-:Y:S01]  /*115940*/  @P4 STG.E.U8 desc[UR4][R50.64], R2 ;  /* 0x0000000232004986 */ /* 0x0003e2000c101104 */
[----:B------:R-:W-:Y:S01]  /*115950*/  ULDC UR8, c[0x0][0x228] ;  /* 0x00008a0000087ab9 */ /* 0x000fe20000000800 */
[----:B0-----:R-:W-:-:S02]  /*115960*/  PRMT R0, R4, 0x7771, RZ ;  /* 0x0000777104007816 */ /* 0x001fc400000000ff */
[----:B------:R-:W4:Y:S01]  /*115970*/  LDL.LU.64 R32, [R1+0x12b8] ;  /* 0x0012b80001207983 */ /* 0x000f220000300a00 */
[----:B-1----:R-:W-:Y:S02]  /*115980*/  PRMT R2, R4, 0x7772, RZ ;  /* 0x0000777204027816 */ /* 0x002fe400000000ff */
[----:B------:R-:W-:Y:S01]  /*115990*/  ISETP.LT.AND P4, PT, R28, UR8, !P1 ;  /* 0x000000081c007c0c */ /* 0x000fe2000cf81270 */
[----:B------:R-:W-:Y:S01]  /*1159a0*/  ULDC UR8, c[0x0][0x228] ;  /* 0x00008a0000087ab9 */ /* 0x000fe20000000800 */
[----:B--2---:R0:W-:Y:S04]  /*1159b0*/  @P6 STG.E.U8 desc[UR4][R6.64], R0 ;  /* 0x0000000006006986 */ /* 0x0041e8000c101104 */
[----:B0-----:R-:W2:Y:S01]  /*1159c0*/  LDL.LU.64 R6, [R1+0x12b0] ;  /* 0x0012b00001067983 */ /* 0x001ea20000300a00 */
[----:B------:R-:W-:-:S03]  /*1159d0*/  PRMT R0, R4, 0x7773, RZ ;  /* 0x0000777304007816 */ /* 0x000fc600000000ff */
[----:B------:R-:W2:Y:S04]  /*1159e0*/  LDL.LU R49, [R1+0x768] ;  /* 0x0007680001317983 */ /* 0x000ea80000300800 */
[----:B------:R-:W-:Y:S04]  /*1159f0*/  @P5 STG.E.U8 desc[UR4][R12.64], R2 ;  /* 0x000000020c005986 */ /* 0x000fe8000c101104 */
[----:B------:R-:W2:Y:S01]  /*115a00*/  LDL.LU.64 R50, [R1+0x12a8] ;  /* 0x0012a80001327983 */ /* 0x000ea20000300a00 */
[----:B------:R-:W-:Y:S01]  /*115a10*/  ISETP.LT.AND P6, PT, R41, UR6, !P1 ;  /* 0x0000000629007c0c */ /* 0x000fe2000cfc1270 */
[----:B------:R-:W-:-:S02]  /*115a20*/  ULDC UR6, c[0x0][0x228] ;  /* 0x00008a0000067ab9 */ /* 0x000fc40000000800 */
[----:B---3--:R0:W-:Y:S04]  /*115a30*/  @P0 STG.E.U8 desc[UR4][R46.64], R0 ;  /* 0x000000002e000986 */ /* 0x0081e8000c101104 */
[----:B0-----:R-:W3:Y:S01]  /*115a40*/  LDL.LU.64 R46, [R1+0x12a0] ;  /* 0x0012a000012e7983 */ /* 0x001ee20000300a00 */
[C---:B------:R-:W-:Y:S02]  /*115a50*/  PRMT R2, R5.reuse, 0x7770, RZ ;  /* 0x0000777005027816 */ /* 0x040fe400000000ff */
[----:B------:R-:W-:-:S03]  /*115a60*/  PRMT R0, R5, 0x7771, RZ ;  /* 0x0000777105007816 */ /* 0x000fc600000000ff */
[----:B------:R-:W-:Y:S04]  /*115a70*/  @P6 STG.E.U8 desc[UR4][R20.64], R2 ;  /* 0x0000000214006986 */ /* 0x000fe8000c101104 */
        /* <DEDUP_REMOVED lines=12> */
[----:B------:R-:W-:Y:S01]  /*115b40*/  ISETP.LT.AND P4, PT, R48, UR6, !P1 ;  /* 0x0000000630007c0c */ /* 0x000fe2000cf81270 */
[----:B------:R-:W4:Y:S01]  /*115b50*/  LDL.LU.64 R8, [R1+0x1288] ;  /* 0x0012880001087983 */ /* 0x000f220000300a00 */
[----:B------:R-:W-:-:S03]  /*115b60*/  ULDC UR6, c[0x0][0x228] ;  /* 0x00008a0000067ab9 */ /* 0x000fc60000000800 */
[----:B------:R0:W-:Y:S04]  /*115b70*/  @P5 STG.E.U8 desc[UR4][R32.64], R2 ;  /* 0x0000000220005986 */ /* 0x0001e8000c101104 */
[----:B--2---:R1:W-:Y:S01]  /*115b80*/  @P0 STG.E.U8 desc[UR4][R6.64], R0 ;  /* 0x0000000006000986 */ /* 0x0043e2000c101104 */
[----:B0-----:R-:W-:-:S03]  /*115b90*/  PRMT R2, R49, 0x7770, RZ ;  /* 0x0000777031027816 */ /* 0x001fc600000000ff */
[----:B-1----:R-:W2:Y:S01]  /*115ba0*/  LDL.LU.64 R6, [R1+0x1280] ;  /* 0x0012800001067983 */ /* 0x002ea20000300a00 */
[----:B------:R-:W-:-:S03]  /*115bb0*/  PRMT R0, R49, 0x7771, RZ ;  /* 0x0000777131007816 */ /* 0x000fc600000000ff */
[----:B------:R-:W2:Y:S04]  /*115bc0*/  LDL.LU.64 R20, [R1+0x1278] ;  /* 0x0012780001147983 */ /* 0x000ea80000300a00 */
[----:B------:R0:W-:Y:S04]  /*115bd0*/  @P6 STG.E.U8 desc[UR4][R50.64], R2 ;  /* 0x0000000232006986 */ /* 0x0001e8000c101104 */
[----:B0-----:R-:W2:Y:S01]  /*115be0*/  LDL.LU R50, [R1+0x718] ;  /* 0x0007180001327983 */ /* 0x001ea20000300800 */
[----:B------:R-:W-:Y:S01]  /*115bf0*/  ISETP.LT.AND P0, PT, R16, UR6, !P1 ;  /* 0x0000000610007c0c */ /* 0x000fe2000cf01270 */
[----:B------:R-:W-:Y:S01]  /*115c00*/  ULDC UR6, c[0x0][0x228] ;  /* 0x00008a0000067ab9 */ /* 0x000fe20000000800 */
[----:B------:R-:W-:Y:S01]  /*115c10*/  PRMT R2, R49, 0x7772, RZ ;  /* 0x0000777231027816 */ /* 0x000fe200000000ff */
[----:B---3--:R0:W-:Y:S04]  /*115c20*/  @P4 STG.E.U8 desc[UR4][R46.64], R0 ;  /* 0x000000002e004986 */ /* 0x0081e8000c101104 */
[----:B0-----:R-:W3:Y:S04]  /*115c30*/  LDL.LU.64 R46, [R1+0x1270] ;  /* 0x00127000012e7983 */ /* 0x001ee80000300a00 */
[----:B------:R-:W3:Y:S04]  /*115c40*/  LDL.LU R5, [R1+0x5390] ;  /* 0x0053900001057983 */ /* 0x000ee80000300800 */
[----:B------:R-:W3:Y:S04]  /*115c50*/  LDL.LU.64 R12, [R1+0x1260] ;  /* 0x00126000010c7983 */ /* 0x000ee80000300a00 */
        /* <DEDUP_REMOVED lines=10> */
[----:B------:R-:W-:Y:S01]  /*115d00*/  ISETP.LT.AND P0, PT, R55, UR6, !P1 ;  /* 0x0000000637007c0c */ /* 0x000fe2000cf01270 */
[----:B------:R-:W-:Y:S01]  /*115d10*/  ULDC UR6, c[0x0][0x228] ;  /* 0x00008a0000067ab9 */ /* 0x000fe20000000800 */
[----:B------:R-:W-:-:S03]  /*115d20*/  PRMT R2, R4, 0x7770, RZ ;  /* 0x0000777004027816 */ /* 0x000fc600000000ff */
[----:B------:R0:W-:Y:S01]  /*115d30*/  @P5 STG.E.U8 desc[UR4][R38.64], R0 ;  /* 0x0000000026005986 */ /* 0x0001e2000c101104 */
[----:B------:R-:W-:Y:S01]  /*115d40*/  ISETP.LT.AND P5, PT, R53, UR6, !P1 ;  /* 0x0000000635007c0c */ /* 0x000fe2000cfa1270 */
[----:B------:R-:W-:Y:S02]  /*115d50*/  ULDC UR6, c[0x0][0x228] ;  /* 0x00008a0000067ab9 */ /* 0x000fe40000000800 */
[----:B------:R-:W-:Y:S01]  /*115d60*/  @P6 STG.E.U8 desc[UR4][R8.64], R2 ;  /* 0x0000000208006986 */ /* 0x000fe2000c101104 */
[C---:B0-----:R-:W-:Y:S02]  /*115d70*/  PRMT R0, R4.reuse, 0x7771, RZ ;  /* 0x0000777104007816 */ /* 0x041fe400000000ff */
[----:B------:R-:W-:Y:S01]  /*115d80*/  ISETP.LT.AND P6, PT, R45, UR8, !P1 ;  /* 0x000000082d007c0c */ /* 0x000fe2000cfc1270 */
[----:B------:R-:W-:Y:S02]  /*115d90*/  ULDC UR8, c[0x0][0x228] ;  /* 0x00008a0000087ab9 */ /* 0x000fe40000000800 */
[----:B--2---:R0:W-:Y:S01]  /*115da0*/  @P4 STG.E.U8 desc[UR4][R6.64], R0 ;  /* 0x0000000006004986 */ /* 0x0041e2000c101104 */
[----:B------:R-:W-:Y:S01]  /*115db0*/  ISETP.LT.AND P4, PT, R61, UR6, !P1 ;  /* 0x000000063d007c0c */ /* 0x000fe2000cf81270 */
[----:B------:R-:W-:Y:S01]  /*115dc0*/  ULDC UR6, c[0x0][0x228] ;  /* 0x00008a0000067ab9 */ /* 0x000fe20000000800 */
[C---:B0-----:R-:W-:Y:S01]  /*115dd0*/  PRMT R0, R4.reuse, 0x7772, RZ ;  /* 0x0000777204007816 */ /* 0x041fe200000000ff */
[----:B------:R-:W2:Y:S04]  /*115de0*/  LDL.LU R7, [R1+0x73c] ;  /* 0x00073c0001077983 */ /* 0x000ea80000300800 */
[----:B------:R0:W-:Y:S04]  /*115df0*/  @P0 STG.E.U8 desc[UR4][R20.64], R0 ;  /* 0x0000000014000986 */ /* 0x0001e8000c101104 */
[----:B------:R-:W2:Y:S04]  /*115e00*/  LDL.LU.64 R34, [R1+0x1268] ;  /* 0x0012680001227983 */ /* 0x000ea80000300a00 */
[----:B------:R-:W2:Y:S01]  /*115e10*/  LDL.LU.64 R38, [R1+0x1248] ;  /* 0x0012480001267983 */ /* 0x000ea20000300a00 */
[----:B0-----:R-:W-:-:S03]  /*115e20*/  PRMT R0, R4, 0x7773, RZ ;  /* 0x0000777304007816 */ /* 0x001fc600000000ff */
[----:B------:R-:W2:Y:S01]  /*115e30*/  LDL.LU.64 R20, [R1+0x1240] ;  /* 0x0012400001147983 */ /* 0x000ea20000300a00 */
[C---:B------:R-:W-:Y:S02]  /*115e40*/  PRMT R4, R50.reuse, 0x7770, RZ ;  /* 0x0000777032047816 */ /* 0x040fe400000000ff */
[----:B------:R-:W-:Y:S02]  /*115e50*/  PRMT R2, R50, 0x7771, RZ ;  /* 0x0000777132027816 */ /* 0x000fe400000000ff */
[----:B------:R-:W-:Y:S01]  /*115e60*/  ISETP.LT.AND P0, PT, R44, UR6, !P1 ;  /* 0x000000062c007c0c */ /* 0x000fe2000cf01270 */
[----:B------:R-:W-:Y:S01]  /*115e70*/  ULDC UR6, c[0x0][0x22c] ;  /* 0x00008b0000067ab9 */ /* 0x000fe20000000800 */
[----:B---3--:R0:W-:Y:S04]  /*115e80*/  @P5 STG.E.U8 desc[UR4][R46.64], R0 ;  /* 0x000000002e005986 */ /* 0x0081e8000c101104 */
[----:B0-----:R-:W3:Y:S04]  /*115e90*/  LDL.LU.64 R46, [R1+0x1238] ;  /* 0x00123800012e7983 */ /* 0x001ee80000300a00 */
[----:B------:R-:W-:Y:S04]  /*115ea0*/  @P4 STG.E.U8 desc[UR4][R12.64], R4 ;  /* 0x000000040c004986 */ /* 0x000fe8000c101104 */
[----:B------:R0:W-:Y:S01]  /*115eb0*/  @P6 STG.E.U8 desc[UR4][R32.64], R2 ;  /* 0x0000000220006986 */ /* 0x0001e2000c101104 */
[----:B------:R-:W-:-:S03]  /*115ec0*/  PRMT R0, R50, 0x7772, RZ ;  /* 0x0000777232007816 */ /* 0x000fc600000000ff */
[----:B0-----:R-:W3:Y:S04]  /*115ed0*/  LDL.LU.64 R32, [R1+0x1228] ;  /* 0x0012280001207983 */ /* 0x001ee80000300a00 */
[----:B------:R-:W3:Y:S01]  /*115ee0*/  LDL.LU R49, [R1+0x72c] ;  /* 0x00072c0001317983 */ /* 0x000ee20000300800 */
[----:B------:R-:W-:-:S03]  /*115ef0*/  PRMT R4, R50, 0x7773, RZ ;  /* 0x0000777332047816 */ /* 0x000fc600000000ff */
[----:B------:R-:W3:Y:S04]  /*115f00*/  LDL.LU.64 R8, [R1+0x1230] ;  /* 0x0012300001087983 */ /* 0x000ee80000300a00 */
[----:B------:R-:W3:Y:S04]  /*115f10*/  LDL.LU.64 R50, [R1+0x1220] ;  /* 0x0012200001327983 */ /* 0x000ee80000300a00 */
[----:B------:R-:W3:Y:S04]  /*115f20*/  LDL.LU.64 R12, [R1+0x1218] ;  /* 0x00121800010c7983 */ /* 0x000ee80000300a00 */
[----:B----4-:R0:W-:Y:S04]  /*115f30*/  @P0 STG.E.U8 desc[UR4][R36.64], R0 ;  /* 0x0000000024000986 */ /* 0x0101e8000c101104 */
[----:B0-----:R-:W4:Y:S01]  /*115f40*/  LDL.LU.64 R36, [R1+0x1210] ;  /* 0x0012100001247983 */ /* 0x001f220000300a00 */
[----:B------:R-:W-:Y:S01]  /*115f50*/  ISETP.GE.AND P5, PT, R5, UR6, PT ;  /* 0x0000000605007c0c */ /* 0x000fe2000bfa6270 */
[----:B------:R-:W-:-:S02]  /*115f60*/  ULDC UR6, c[0x0][0x228] ;  /* 0x00008a0000067ab9 */ /* 0x000fc40000000800 */
[----:B------:R-:W-:Y:S01]  /*115f70*/  ISETP.LT.AND P4, PT, R54, UR6, !P1 ;  /* 0x0000000636007c0c */ /* 0x000fe2000cf81270 */
[----:B------:R-:W-:Y:S01]  /*115f80*/  ULDC UR6, c[0x0][0x228] ;  /* 0x00008a0000067ab9 */ /* 0x000fe20000000800 */
[----:B------:R-:W-:Y:S01]  /*115f90*/  ISETP.LT.AND P1, PT, R28, UR8, !P3 ;  /* 0x000000081c007c0c */ /* 0x000fe2000df21270 */
[----:B------:R-:W-:Y:S01]  /*115fa0*/  ULDC UR8, c[0x0][0x228] ;  /* 0x00008a0000087ab9 */ /* 0x000fe20000000800 */
[----:B------:R-:W-:Y:S01]  /*115fb0*/  ISETP.LT.AND P0, PT, R41, UR6, !P3 ;  /* 0x0000000629007c0c */ /* 0x000fe2000df01270 */
[----:B------:R-:W-:Y:S02]  /*115fc0*/  ULDC UR6, c[0x0][0x228] ;  /* 0x00008a0000067ab9 */ /* 0x000fe40000000800 */
[----:B------:R-:W-:Y:S01]  /*115fd0*/  ISETP.LT.AND P6, PT, R52, UR6, !P3 ;  /* 0x0000000634007c0c */ /* 0x000fe2000dfc1270 */
[----:B------:R-:W-:Y:S01]  /*115fe0*/  ULDC UR6, c[0x0][0x228] ;  /* 0x00008a0000067ab9 */ /* 0x000fe20000000800 */
[C---:B--2---:R-:W-:Y:S02]  /*115ff0*/  PRMT R6, R7.reuse, 0x7770, RZ ;  /* 0x0000777007067816 */ /* 0x044fe400000000ff */
[----:B------:R-:W-:-:S02]  /*116000*/  PRMT R5, R7, 0x7771, RZ ;  /* 0x0000777107057816 */ /* 0x000fc400000000ff */
[C---:B------:R-:W-:Y:S02]  /*116010*/  PRMT R2, R7.reuse, 0x7772, RZ ;  /* 0x0000777207027816 */ /* 0x040fe400000000ff */
[----:B------:R-:W-:Y:S01]  /*116020*/  PRMT R0, R7, 0x7773, RZ ;  /* 0x0000777307007816 */ /* 0x000fe200000000ff */
[----:B------:R-:W-:Y:S01]  /*116030*/  @P4 STG.E.U8 desc[UR4][R34.64], R4 ;  /* 0x0000000422004986 */ /* 0x000fe2000c101104 */
[----:B------:R-:W-:Y:S01]  /*116040*/  ISETP.LT.AND P4, PT, R56, UR6, !P3 ;  /* 0x0000000638007c0c */ /* 0x000fe2000df81270 */
[----:B------:R-:W-:Y:S02]  /*116050*/  ULDC UR6, c[0x0][0x228] ;  /* 0x00008a0000067ab9 */ /* 0x000fe40000000800 */
[----:B------:R0:W-:Y:S04]  /*116060*/  @P0 STG.E.U8 desc[UR4][R38.64], R6 ;  /* 0x0000000626000986 */ /* 0x0001e8000c101104 */
[----:B------:R-:W2:Y:S04]  /*116070*/  LDL.LU R7, [R1+0x70c] ;  /* 0x00070c0001077983 */ /* 0x000ea80000300800 */
[----:B------:R-:W-:Y:S01]  /*116080*/  @P1 STG.E.U8 desc[UR4][R20.64], R5 ;  /* 0x0000000514001986 */ /* 0x000fe2000c101104 */
[----:B------:R-:W-:Y:S01]  /*116090*/  ISETP.LT.AND P1, PT, R60, UR6, !P3 ;  /* 0x000000063c007c0c */ /* 0x000fe2000df21270 */
[----:B------:R-:W-:-:S02]  /*1160a0*/  ULDC UR6, c[0x0][0x228] ;  /* 0x00008a0000067ab9 */ /* 0x000fc40000000800 */
[----:B0-----:R-:W2:Y:S01]  /*1160b0*/  LDL.LU R6, [R1+0x539c] ;  /* 0x00539c0001067983 */ /* 0x001ea20000300800 */
[----:B------:R-:W-:Y:S01]  /*1160c0*/  ISETP.LT.AND P0, PT, R16, UR8, !P3 ;  /* 0x0000000810007c0c */ /* 0x000fe2000df01270 */
[----:B------:R-:W-:Y:S02]  /*1160d0*/  ULDC UR8, c[0x0][0x228] ;  /* 0x00008a0000087ab9 */ /* 0x000fe40000000800 */
[----:B---3--:R0:W-:Y:S01]  /*1160e0*/  @P6 STG.E.U8 desc[UR4][R46.64], R2 ;  /* 0x000000022e006986 */ /* 0x0081e2000c101104 */
[----:B------:R-:W-:Y:S01]  /*1160f0*/  ISETP.LT.AND P6, PT, R48, UR6, !P3 ;  /* 0x0000000630007c0c */ /* 0x000fe2000dfc1270 */
[----:B------:R-:W-:Y:S02]  /*116100*/  ULDC UR6, c[0x0][0x228] ;  /* 0x00008a0000067ab9 */ /* 0x000fe40000000800 */
[----:B0-----:R-:W3:Y:S04]  /*116110*/  LDL.LU.64 R46, [R1+0x1200] ;  /* 0x00120000012e7983 */ /* 0x001ee80000300a00 */
[----:B------:R-:W3:Y:S04]  /*116120*/  LDL.LU.64 R20, [R1+0x1208] ;  /* 0x0012080001147983 */ /* 0x000ee80000300a00 */
[----:B------:R0:W-:Y:S01]  /*116130*/  @P4 STG.E.U8 desc[UR4][R32.64], R0 ;  /* 0x0000000020004986 */ /* 0x0001e2000c101104 */
[----:B------:R-:W-:-:S02]  /*116140*/  PRMT R5, R49, 0x7770, RZ ;  /* 0x0000777031057816 */ /* 0x000fc400000000ff */
[----:B------:R-:W-:-:S03]  /*116150*/  PRMT R4, R49, 0x7771, RZ ;  /* 0x0000777131047816 */ /* 0x000fc600000000ff */
[----:B------:R-:W-:Y:S04]  /*116160*/  @P1 STG.E.U8 desc[UR4][R8.64], R5 ;  /* 0x0000000508001986 */ /* 0x000fe8000c101104 */
[----:B0-----:R-:W3:Y:S04]  /*116170*/  LDL.LU.64 R32, [R1+0x11f8] ;  /* 0x0011f80001207983 */ /* 0x001ee80000300a00 */
[----:B------:R0:W-:Y:S01]  /*116180*/  @P6 STG.E.U8 desc[UR4][R50.64], R4 ;  /* 0x0000000432006986 */ /* 0x0001e2000c101104 */
[----:B------:R-:W-:Y:S01]  /*116190*/  ISETP.LT.AND P4, PT, R24, UR6, !P3 ;  /* 0x0000000618007c0c */ /* 0x000fe2000df81270 */
[----:B------:R-:W-:-:S02]  /*1161a0*/  ULDC UR6, c[0x0][0x228] ;  /* 0x00008a0000067ab9 */ /* 0x000fc40000000800 */
[----:B0-----:R-:W3:Y:S01]  /*1161b0*/  LDL.LU.64 R50, [R1+0x11e0] ;  /* 0x0011e00001327983 */ /* 0x001ee20000300a00 */
[C---:B------:R-:W-:Y:S02]  /*1161c0*/  PRMT R2, R49.reuse, 0x7772, RZ ;  /* 0x0000777231027816 */ /* 0x040fe400000000ff */
[----:B------:R-:W-:Y:S02]  /*1161d0*/  PRMT R0, R49, 0x7773, RZ ;  /* 0x0000777331007816 */ /* 0x000fe400000000ff */
[----:B------:R-:W3:Y:S04]  /*1161e0*/  LDL.LU R49, [R1+0x78c] ;  /* 0x00078c0001317983 */ /* 0x000ee80000300800 */
[----:B------:R-:W-:Y:S04]  /*1161f0*/  @P0 STG.E.U8 desc[UR4][R12.64], R2 ;  /* 0x000000020c000986 */ /* 0x000fe8000c101104 */
[----:B------:R-:W3:Y:S04]  /*116200*/  LDL.LU.64 R8, [R1+0x11f0] ;  /* 0x0011f00001087983 */ /* 0x000ee80000300a00 */
[----:B----4-:R0:W-:Y:S04]  /*116210*/  @P4 STG.E.U8 desc[UR4][R36.64], R0 ;  /* 0x0000000024004986 */ /* 0x0101e8000c101104 */
[----:B0-----:R-:W4:Y:S01]  /*116220*/  LDL.LU.64 R36, [R1+0x11d8] ;  /* 0x0011d80001247983 */ /* 0x001f220000300a00 */
[----:B------:R-:W-:Y:S01]  /*116230*/  ISETP.LT.AND P1, PT, R43, UR6, !P3 ;  /* 0x000000062b007c0c */ /* 0x000fe2000df21270 */
[----:B------:R-:W-:Y:S01]  /*116240*/  ULDC UR6, c[0x0][0x22c] ;  /* 0x00008b0000067ab9 */ /* 0x000fe20000000800 */
[----:B------:R-:W-:Y:S01]  /*116250*/  ISETP.LT.AND P6, PT, R42, UR8, !P3 ;  /* 0x000000082a007c0c */ /* 0x000fe2000dfc1270 */
[----:B------:R-:W-:-:S02]  /*116260*/  ULDC UR8, c[0x0][0x228] ;  /* 0x00008a0000087ab9 */ /* 0x000fc40000000800 */
[----:B------:R-:W-:Y:S01]  /*116270*/  ISETP.LT.AND P4, PT, R55, UR8, !P3 ;  /* 0x0000000837007c0c */ /* 0x000fe2000df81270 */
[----:B------:R-:W-:Y:S01]  /*116280*/  ULDC UR8, c[0x0][0x228] ;  /* 0x00008a0000087ab9 */ /* 0x000fe20000000800 */
[C---:B--2---:R-:W-:Y:S02]  /*116290*/  PRMT R0, R7.reuse, 0x7770, RZ ;  /* 0x0000777007007816 */ /* 0x044fe400000000ff */
[----:B------:R-:W-:Y:S01]  /*1162a0*/  ISETP.GE.AND P0, PT, R6, UR6, PT ;  /* 0x0000000606007c0c */ /* 0x000fe2000bf06270 */
[----:B------:R-:W-:Y:S01]  /*1162b0*/  ULDC UR6, c[0x0][0x228] ;  /* 0x00008a0000067ab9 */ /* 0x000fe20000000800 */
[C---:B------:R-:W-:Y:S02]  /*1162c0*/  PRMT R4, R7.reuse, 0x7771, RZ ;  /* 0x0000777107047816 */ /* 0x040fe400000000ff */
[----:B------:R-:W-:Y:S01]  /*1162d0*/  PRMT R2, R7, 0x7772, RZ ;  /* 0x0000777207027816 */ /* 0x000fe200000000ff */
[----:B---3--:R0:W-:Y:S01]  /*1162e0*/  @P1 STG.E.U8 desc[UR4][R46.64], R0 ;  /* 0x000000002e001986 */ /* 0x0081e2000c101104 */
[----:B------:R-:W-:Y:S01]  /*1162f0*/  ISETP.LT.AND P1, PT, R53, UR6, !P3 ;  /* 0x0000000635007c0c */ /* 0x000fe2000df21270 */
[----:B------:R-:W-:-:S02]  /*116300*/  ULDC UR6, c[0x0][0x228] ;  /* 0x00008a0000067ab9 */ /* 0x000fc40000000800 */
[----:B0-----:R-:W2:Y:S01]  /*116310*/  LDL.LU.64 R46, [R1+0x11d0] ;  /* 0x0011d000012e7983 */ /* 0x001ea20000300a00 */
[----:B------:R-:W-:-:S03]  /*116320*/  PRMT R0, R7, 0x7773, RZ ;  /* 0x0000777307007816 */ /* 0x000fc600000000ff */
[----:B------:R-:W3:Y:S04]  /*116330*/  LDL.LU R7, [R1+0x77c] ;  /* 0x00077c0001077983 */ /* 0x000ee80000300800 */
[----:B------:R0:W-:Y:S04]  /*116340*/  @P6 STG.E.U8 desc[UR4][R20.64], R4 ;  /* 0x0000000414006986 */ /* 0x0001e8000c101104 */
[----:B------:R-:W3:Y:S04]  /*116350*/  LDL.LU.64 R12, [R1+0x11e8] ;  /* 0x0011e800010c7983 */ /* 0x000ee80000300a00 */
[----:B------:R1:W-:Y:S04]  /*116360*/  @P4 STG.E.U8 desc[UR4][R32.64], R2 ;  /* 0x0000000220004986 */ /* 0x0003e8000c101104 */
[----:B0-----:R-:W3:Y:S04]  /*116370*/  LDL.LU.64 R20, [R1+0x11c8] ;  /* 0x0011c80001147983 */ /* 0x001ee80000300a00 */
[----:B-1----:R-:W3:Y:S04]  /*116380*/  LDL.LU.64 R32, [R1+0x11c0] ;  /* 0x0011c00001207983 */ /* 0x002ee80000300a00 */
[----:B------:R0:W-:Y:S01]  /*116390*/  @P1 STG.E.U8 desc[UR4][R50.64], R0 ;  /* 0x0000000032001986 */ /* 0x0001e2000c101104 */
[----:B------:R-:W-:Y:S01]  /*1163a0*/  ISETP.LT.AND P6, PT, R61, UR6, !P3 ;  /* 0x000000063d007c0c */ /* 0x000fe2000dfc1270 */
[----:B------:R-:W-:-:S02]  /*1163b0*/  ULDC UR6, c[0x0][0x228] ;  /* 0x00008a0000067ab9 */ /* 0x000fc40000000800 */
[----:B------:R-:W-:Y:S01]  /*1163c0*/  ISETP.LT.AND P4, PT, R45, UR6, !P3 ;  /* 0x000000062d007c0c */ /* 0x000fe2000df81270 */
[----:B0-----:R-:W3:Y:S01]  /*1163d0*/  LDL.LU.64 R50, [R1+0x11b0] ;  /* 0x0011b00001327983 */ /* 0x001ee20000300a00 */
[C---:B------:R-:W-:Y:S02]  /*1163e0*/  PRMT R4, R49.reuse, 0x7770, RZ ;  /* 0x0000777031047816 */ /* 0x040fe400000000ff */
[C---:B------:R-:W-:Y:S02]  /*1163f0*/  PRMT R2, R49.reuse, 0x7771, RZ ;  /* 0x0000777131027816 */ /* 0x040fe400000000ff */
[C---:B------:R-:W-:Y:S02]  /*116400*/  PRMT R0, R49.reuse, 0x7772, RZ ;  /* 0x0000777231007816 */ /* 0x040fe400000000ff */
[----:B------:R-:W-:Y:S02]  /*116410*/  PRMT R5, R49, 0x7773, RZ ;  /* 0x0000777331057816 */ /* 0x000fe400000000ff */
[----:B------:R-:W-:Y:S01]  /*116420*/  ISETP.LT.AND P1, PT, R44, UR8, !P3 ;  /* 0x000000082c007c0c */ /* 0x000fe2000df21270 */
[----:B------:R-:W-:Y:S04]  /*116430*/  @P6 STG.E.U8 desc[UR4][R8.64], R4 ;  /* 0x0000000408006986 */ /* 0x000fe8000c101104 */
[----:B------:R-:W3:Y:S01]  /*116440*/  LDL.LU R49, [R1+0x76c] ;  /* 0x00076c0001317983 */ /* 0x000ee20000300800 */
[----:B------:R-:W-:Y:S01]  /*116450*/  ULDC UR6, c[0x0][0x228] ;  /* 0x00008a0000067ab9 */ /* 0x000fe20000000800 */
[----:B------:R-:W-:-:S02]  /*116460*/  ULDC UR8, c[0x0][0x228] ;  /* 0x00008a0000087ab9 */ /* 0x000fc40000000800 */
[----:B----4-:R0:W-:Y:S04]  /*116470*/  @P4 STG.E.U8 desc[UR4][R36.64], R2 ;  /* 0x0000000224004986 */ /* 0x0101e8000c101104 */
[----:B0-----:R-:W4:Y:S01]  /*116480*/  LDL.LU.64 R36, [R1+0x11b8] ;  /* 0x0011b80001247983 */ /* 0x001f220000300a00 */
[----:B------:R-:W-:Y:S02]  /*116490*/  ISETP.LT.AND P3, PT, R54, UR6, !P3 ;  /* 0x0000000636007c0c */ /* 0x000fe4000df61270 */
[----:B------:R-:W-:Y:S01]  /*1164a0*/  ISETP.LT.AND P6, PT, R41, UR8, !P2 ;  /* 0x0000000829007c0c */ /* 0x000fe2000d7c1270 */
[----:B------:R-:W-:Y:S01]  /*1164b0*/  ULDC UR6, c[0x0][0x228] ;  /* 0x00008a0000067ab9 */ /* 0x000fe20000000800 */
[----:B------:R-:W-:Y:S01]  /*1164c0*/  ULDC UR8, c[0x0][0x228] ;  /* 0x00008a0000087ab9 */ /* 0x000fe20000000800 */
[----:B------:R-:W-:Y:S01]  /*1164d0*/  ISETP.LT.AND P4, PT, R28, UR6, !P2 ;  /* 0x000000061c007c0c */ /* 0x000fe2000d781270 */
[----:B------:R-:W4:Y:S04]  /*1164e0*/  LDL.LU.64 R38, [R1+0x11a8] ;  /* 0x0011a80001267983 */ /* 0x000f280000300a00 */
[----:B------:R-:W4:Y:S01]  /*1164f0*/  LDL.LU.64 R8, [R1+0x11a0] ;  /* 0x0011a00001087983 */ /* 0x000f220000300a00 */
[----:B------:R-:W-:-:S03]  /*116500*/  ULDC UR6, c[0x0][0x228] ;  /* 0x00008a0000067ab9 */ /* 0x000fc60000000800 */
[----:B--2---:R0:W-:Y:S01]  /*116510*/  @P1 STG.E.U8 desc[UR4][R46.64], R0 ;  /* 0x000000002e001986 */ /* 0x0041e2000c101104 */
[----:B------:R-:W-:Y:S02]  /*116520*/  ISETP.LT.AND P1, PT, R52, UR8, !P2 ;  /* 0x0000000834007c0c */ /* 0x000fe4000d721270 */
[C---:B---3--:R-:W-:Y:S02]  /*116530*/  PRMT R4, R7.reuse, 0x7770, RZ ;  /* 0x0000777007047816 */ /* 0x048fe400000000ff */
[C---:B------:R-:W-:Y:S02]  /*116540*/  PRMT R2, R7.reuse, 0x7771, RZ ;  /* 0x0000777107027816 */ /* 0x040fe400000000ff */
[C---:B------:R-:W-:Y:S01]  /*116550*/  PRMT R6, R7.reuse, 0x7773, RZ ;  /* 0x0000777307067816 */ /* 0x040fe200000000ff */
[----:B------:R1:W-:Y:S01]  /*116560*/  @P3 STG.E.U8 desc[UR4][R12.64], R5 ;  /* 0x000000050c003986 */ /* 0x0003e2000c101104 */
[----:B------:R-:W-:Y:S01]  /*116570*/  ULDC UR8, c[0x0][0x228] ;  /* 0x00008a0000087ab9 */ /* 0x000fe20000000800 */
[----:B0-----:R-:W-:-:S02]  /*116580*/  PRMT R0, R7, 0x7772, RZ ;  /* 0x0000777207007816 */ /* 0x001fc400000000ff */
[----:B------:R-:W2:Y:S04]  /*116590*/  LDL.LU.64 R46, [R1+0x1198] ;  /* 0x00119800012e7983 */ /* 0x000ea80000300a00 */
[----:B------:R-:W3:Y:S04]  /*1165a0*/  LDL.LU R7, [R1+0x6fc] ;  /* 0x0006fc0001077983 */ /* 0x000ee80000300800 */
[----:B------:R-:W-:Y:S04]  /*1165b0*/  @P6 STG.E.U8 desc[UR4][R20.64], R4 ;  /* 0x0000000414006986 */ /* 0x000fe8000c101104 */
[----:B-1----:R-:W3:Y:S04]  /*1165c0*/  LDL.LU.64 R12, [R1+0x1190] ;  /* 0x00119000010c7983 */ /* 0x002ee80000300a00 */
[----:B------:R-:W-:Y:S01]  /*1165d0*/  @P4 STG.E.U8 desc[UR4][R32.64], R2 ;  /* 0x0000000220004986 */ /* 0x000fe2000c101104 */
[----:B------:R-:W-:Y:S01]  /*1165e0*/  ISETP.LT.AND P3, PT, R56, UR6, !P2 ;  /* 0x0000000638007c0c */ /* 0x000fe2000d761270 */
[----:B------:R-:W-:-:S02]  /*1165f0*/  ULDC UR6, c[0x0][0x228] ;  /* 0x00008a0000067ab9 */ /* 0x000fc40000000800 */
[----:B------:R0:W-:Y:S04]  /*116600*/  @P1 STG.E.U8 desc[UR4][R50.64], R0 ;  /* 0x0000000032001986 */ /* 0x0001e8000c101104 */
        /* <DEDUP_REMOVED lines=8> */
[----:B------:R-:W-:-:S02]  /*116690*/  ISETP.LT.AND P1, PT, R48, UR8, !P2 ;  /* 0x0000000830007c0c */ /* 0x000fc4000d721270 */
[----:B------:R-:W-:Y:S02]  /*1166a0*/  ISETP.LT.AND P4, PT, R16, UR6, !P2 ;  /* 0x0000000610007c0c */ /* 0x000fe4000d781270 */
[C---:B------:R-:W-:Y:S01]  /*1166b0*/  PRMT R5, R49.reuse, 0x7770, RZ ;  /* 0x0000777031057816 */ /* 0x040fe200000000ff */
[----:B------:R-:W-:Y:S01]  /*1166c0*/  ULDC UR6, c[0x0][0x228] ;  /* 0x00008a0000067ab9 */ /* 0x000fe20000000800 */
[----:B------:R-:W-:Y:S01]  /*1166d0*/  ULDC UR8, c[0x0][0x228] ;  /* 0x00008a0000087ab9 */ /* 0x000fe20000000800 */
[----:B------:R-:W-:Y:S02]  /*1166e0*/  ISETP.LT.AND P3, PT, R24, UR6, !P2 ;  /* 0x0000000618007c0c */ /* 0x000fe4000d761270 */
[C---:B------:R-:W-:Y:S02]  /*1166f0*/  PRMT R4, R49.reuse, 0x7771, RZ ;  /* 0x0000777131047816 */ /* 0x040fe400000000ff */
[C---:B------:R-:W-:Y:S02]  /*116700*/  PRMT R0, R49.reuse, 0x7772, RZ ;  /* 0x0000777231007816 */ /* 0x040fe400000000ff */
[----:B------:R-:W-:Y:S01]  /*116710*/  PRMT R2, R49, 0x7773, RZ ;  /* 0x0000777331027816 */ /* 0x000fe200000000ff */
[----:B------:R-:W-:Y:S01]  /*116720*/  ULDC UR6, c[0x0][0x228] ;  /* 0x00008a0000067ab9 */ /* 0x000fe20000000800 */
[----:B------:R-:W4:Y:S04]  /*116730*/  LDL.LU R49, [R1+0x71c] ;  /* 0x00071c0001317983 */ /* 0x000f280000300800 */
[----:B------:R-:W-:Y:S01]  /*116740*/  @P6 STG.E.U8 desc[UR4][R38.64], R5 ;  /* 0x0000000526006986 */ /* 0x000fe2000c101104 */
[----:B------:R-:W-:-:S03]  /*116750*/  ISETP.LT.AND P6, PT, R43, UR8, !P2 ;  /* 0x000000082b007c0c */ /* 0x000fc6000d7c1270 */
[----:B------:R-:W-:Y:S01]  /*116760*/  @P1 STG.E.U8 desc[UR4][R8.64], R4 ;  /* 0x0000000408001986 */ /* 0x000fe2000c101104 */
[----:B------:R-:W-:Y:S01]  /*116770*/  ULDC UR8, c[0x0][0x228] ;  /* 0x00008a0000087ab9 */ /* 0x000fe20000000800 */
[----:B------:R-:W-:Y:S01]  /*116780*/  ISETP.LT.AND P1, PT, R42, UR6, !P2 ;  /* 0x000000062a007c0c */ /* 0x000fe2000d721270 */
[----:B------:R-:W-:Y:S01]  /*116790*/  ULDC UR6, c[0x0][0x22c] ;  /* 0x00008b0000067ab9 */ /* 0x000fe20000000800 */
[----:B--2---:R0:W-:Y:S04]  /*1167a0*/  @P4 STG.E.U8 desc[UR4][R46.64], R0 ;  /* 0x000000002e004986 */ /* 0x0041e8000c101104 */
[----:B---3--:R1:W-:Y:S01]  /*1167b0*/  @P3 STG.E.U8 desc[UR4][R12.64], R2 ;  /* 0x000000020c003986 */ /* 0x0083e2000c101104 */
[----:B------:R-:W-:-:S03]  /*1167c0*/  ISETP.LT.AND P4, PT, R55, UR8, !P2 ;  /* 0x0000000837007c0c */ /* 0x000fc6000d781270 */
[----:B0-----:R-:W2:Y:S01]  /*1167d0*/  LDL.LU.64 R46, [R1+0x1170] ;  /* 0x00117000012e7983 */ /* 0x001ea20000300a00 */
[----:B------:R-:W-:-:S03]  /*1167e0*/  PRMT R0, R7, 0x7770, RZ ;  /* 0x0000777007007816 */ /* 0x000fc600000000ff */
[----:B------:R-:W3:Y:S01]  /*1167f0*/  LDL.LU.64 R8, [R1+0x1160] ;  /* 0x0011600001087983 */ /* 0x000ee20000300a00 */
[C---:B------:R-:W-:Y:S02]  /*116800*/  PRMT R4, R7.reuse, 0x7771, RZ ;  /* 0x0000777107047816 */ /* 0x040fe400000000ff */
[----:B-1----:R-:W-:Y:S02]  /*116810*/  PRMT R2, R7, 0x7772, RZ ;  /* 0x0000777207027816 */ /* 0x002fe400000000ff */
[----:B------:R-:W-:Y:S01]  /*116820*/  ISETP.LT.AND P3, PT, R53, UR10, !P2 ;  /* 0x0000000a35007c0c */ /* 0x000fe2000d761270 */
[----:B------:R-:W-:Y:S01]  /*116830*/  ULDC UR8, c[0x0][0x228] ;  /* 0x00008a0000087ab9 */ /* 0x000fe20000000800 */
[----:B------:R-:W-:Y:S01]  /*116840*/  ULDC UR10, c[0x0][0x228] ;  /* 0x00008a00000a7ab9 */ /* 0x000fe20000000800 */
[----:B------:R0:W-:Y:S04]  /*116850*/  @P6 STG.E.U8 desc[UR4][R50.64], R0 ;  /* 0x0000000032006986 */ /* 0x0001e8000c101104 */
[----:B0-----:R-:W3:Y:S01]  /*116860*/  LDL.LU.64 R50, [R1+0x1158] ;  /* 0x0011580001327983 */ /* 0x001ee20000300a00 */
[----:B------:R-:W-:-:S03]  /*116870*/  PRMT R0, R7, 0x7773, RZ ;  /* 0x0000777307007816 */ /* 0x000fc600000000ff */
[----:B------:R-:W3:Y:S04]  /*116880*/  LDL.LU.64 R12, [R1+0x1150] ;  /* 0x00115000010c7983 */ /* 0x000ee80000300a00 */
[----:B------:R-:W3:Y:S04]  /*116890*/  LDL.LU R7, [R1+0x750] ;  /* 0x0007500001077983 */ /* 0x000ee80000300800 */
[----:B------:R0:W-:Y:S04]  /*1168a0*/  @P1 STG.E.U8 desc[UR4][R20.64], R4 ;  /* 0x0000000414001986 */ /* 0x0001e8000c101104 */
[----:B------:R1:W-:Y:S04]  /*1168b0*/  @P4 STG.E.U8 desc[UR4][R32.64], R2 ;  /* 0x0000000220004986 */ /* 0x0003e8000c101104 */
[----:B0-----:R-:W3:Y:S04]  /*1168c0*/  LDL.LU.64 R20, [R1+0x1148] ;  /* 0x0011480001147983 */ /* 0x001ee80000300a00 */
[----:B-1----:R-:W3:Y:S04]  /*1168d0*/  LDL.LU.64 R32, [R1+0x1140] ;  /* 0x0011400001207983 */ /* 0x002ee80000300a00 */
[----:B----4-:R0:W-:Y:S04]  /*1168e0*/  @P3 STG.E.U8 desc[UR4][R36.64], R0 ;  /* 0x0000000024003986 */ /* 0x0101e8000c101104 */
[----:B0-----:R-:W4:Y:S01]  /*1168f0*/  LDL.LU.64 R36, [R1+0x1138] ;  /* 0x0011380001247983 */ /* 0x001f220000300a00 */
[----:B------:R-:W-:Y:S01]  /*116900*/  ISETP.GE.AND P6, PT, R10, UR6, PT ;  /* 0x000000060a007c0c */ /* 0x000fe2000bfc6270 */
[----:B------:R-:W-:Y:S01]  /*116910*/  ULDC UR6, c[0x0][0x228] ;  /* 0x00008a0000067ab9 */ /* 0x000fe20000000800 */
[----:B------:R-:W-:-:S02]  /*116920*/  ISETP.LT.AND P3, PT, R44, UR8, !P2 ;  /* 0x000000082c007c0c */ /* 0x000fc4000d761270 */
[----:B------:R-:W-:Y:S01]  /*116930*/  ISETP.LT.AND P1, PT, R61, UR6, !P2 ;  /* 0x000000063d007c0c */ /* 0x000fe2000d721270 */
[----:B------:R-:W-:Y:S01]  /*116940*/  ULDC UR6, c[0x0][0x228] ;  /* 0x00008a0000067ab9 */ /* 0x000fe20000000800 */
[----:B------:R-:W-:Y:S02]  /*116950*/  PRMT R5, R49, 0x7770, RZ ;  /* 0x0000777031057816 */ /* 0x000fe400000000ff */
[----:B------:R-:W-:Y:S01]  /*116960*/  ISETP.LT.AND P4, PT, R45, UR6, !P2 ;  /* 0x000000062d007c0c */ /* 0x000fe2000d781270 */
[----:B------:R-:W-:Y:S01]  /*116970*/  ULDC UR6, c[0x0][0x228] ;  /* 0x00008a0000067ab9 */ /* 0x000fe20000000800 */
[C---:B------:R-:W-:Y:S01]  /*116980*/  PRMT R4, R49.reuse, 0x7771, RZ ;  /* 0x0000777131047816 */ /* 0x040fe200000000ff */
[----:B------:R-:W4:Y:S01]  /*116990*/  LDL.LU.64 R38, [R1+0x1130] ;  /* 0x0011300001267983 */ /* 0x000f220000300a00 */
[----:B------:R-:W-:Y:S02]  /*1169a0*/  ISETP.LT.AND P2, PT, R54, UR6, !P2 ;  /* 0x0000000636007c0c */ /* 0x000fe4000d741270 */
[C---:B------:R-:W-:Y:S01]  /*1169b0*/  PRMT R2, R49.reuse, 0x7772, RZ ;  /* 0x0000777231027816 */ /* 0x040fe200000000ff */
[----:B------:R-:W-:Y:S01]  /*1169c0*/  ULDC UR6, c[0x0][0x228] ;  /* 0x00008a0000067ab9 */ /* 0x000fe20000000800 */
[----:B------:R-:W-:Y:S01]  /*1169d0*/  ULDC UR8, c[0x0][0x228] ;  /* 0x00008a0000087ab9 */ /* 0x000fe20000000800 */
[----:B------:R-:W-:Y:S01]  /*1169e0*/  PRMT R0, R49, 0x7773, RZ ;  /* 0x0000777331007816 */ /* 0x000fe200000000ff */
[----:B--2---:R0:W-:Y:S04]  /*1169f0*/  @P1 STG.E.U8 desc[UR4][R46.64], R5 ;  /* 0x000000052e001986 */ /* 0x0041e8000c101104 */
[----:B---3--:R1:W-:Y:S01]  /*116a00*/  @P4 STG.E.U8 desc[UR4][R8.64], R4 ;  /* 0x0000000408004986 */ /* 0x0083e2000c101104 */
[----:B------:R-:W-:-:S02]  /*116a10*/  ISETP.LT.AND P1, PT, R41, UR6, !P5 ;  /* 0x0000000629007c0c */ /* 0x000fc4000ef21270 */
[----:B------:R-:W-:Y:S01]  /*116a20*/  ISETP.LT.AND P4, PT, R28, UR8, !P5 ;  /* 0x000000081c007c0c */ /* 0x000fe2000ef81270 */
[----:B------:R-:W-:Y:S01]  /*116a30*/  ULDC UR6, c[0x0][0x228] ;  /* 0x00008a0000067ab9 */ /* 0x000fe20000000800 */
[----:B------:R-:W-:Y:S01]  /*116a40*/  ULDC UR8, c[0x0][0x228] ;  /* 0x00008a0000087ab9 */ /* 0x000fe20000000800 */
[----:B0-----:R-:W2:Y:S04]  /*116a50*/  LDL.LU R47, [R1+0x7d0] ;  /* 0x0007d000012f7983 */ /* 0x001ea80000300800 */
[----:B-1----:R-:W3:Y:S04]  /*116a60*/  LDL.LU.64 R8, [R1+0x1128] ;  /* 0x0011280001087983 */ /* 0x002ee80000300a00 */
[----:B------:R0:W-:Y:S04]  /*116a70*/  @P3 STG.E.U8 desc[UR4][R50.64], R2 ;  /* 0x0000000232003986 */ /* 0x0001e8000c101104 */
[----:B------:R1:W-:Y:S01]  /*116a80*/  @P2 STG.E.U8 desc[UR4][R12.64], R0 ;  /* 0x000000000c002986 */ /* 0x0003e2000c101104 */
[----:B------:R-:W-:-:S03]  /*116a90*/  ISETP.LT.AND P3, PT, R52, UR6, !P5 ;  /* 0x0000000634007c0c */ /* 0x000fc6000ef61270 */
[----:B0-----:R-:W3:Y:S01]  /*116aa0*/  LDL.LU.64 R50, [R1+0x1120] ;  /* 0x0011200001327983 */ /* 0x001ee20000300a00 */
[C---:B------:R-:W-:Y:S02]  /*116ab0*/  PRMT R2, R7.reuse, 0x7770, RZ ;  /* 0x0000777007027816 */ /* 0x040fe400000000ff */
[----:B-1----:R-:W-:Y:S01]  /*116ac0*/  PRMT R0, R7, 0x7771, RZ ;  /* 0x0000777107007816 */ /* 0x002fe200000000ff */
[----:B------:R-:W3:Y:S01]  /*116ad0*/  LDL.LU.64 R12, [R1+0x1118] ;  /* 0x00111800010c7983 */ /* 0x000ee20000300a00 */
[----:B------:R-:W-:Y:S01]  /*116ae0*/  ISETP.LT.AND P2, PT, R56, UR8, !P5 ;  /* 0x0000000838007c0c */ /* 0x000fe2000ef41270 */
[----:B------:R-:W-:Y:S02]  /*116af0*/  ULDC UR6, c[0x0][0x228] ;  /* 0x00008a0000067ab9 */ /* 0x000fe40000000800 */
[----:B------:R-:W-:Y:S04]  /*116b00*/  @P1 STG.E.U8 desc[UR4][R20.64], R2 ;  /* 0x0000000214001986 */ /* 0x000fe8000c101104 */
[----:B------:R0:W-:Y:S01]  /*116b10*/  @P4 STG.E.U8 desc[UR4][R32.64], R0 ;  /* 0x0000000020004986 */ /* 0x0001e2000c101104 */
[----:B------:R-:W-:-:S03]  /*116b20*/  ULDC UR8, c[0x0][0x228] ;  /* 0x00008a0000087ab9 */ /* 0x000fc60000000800 */
[----:B0-----:R-:W3:Y:S04]  /*116b30*/  LDL.LU.64 R32, [R1+0x1110] ;  /* 0x0011100001207983 */ /* 0x001ee80000300a00 */
[----:B------:R-:W3:Y:S01]  /*116b40*/  LDL.LU R46, [R1+0x6e0] ;  /* 0x0006e000012e7983 */ /* 0x000ee20000300800 */
[----:B------:R-:W-:-:S03]  /*116b50*/  PRMT R2, R7, 0x7772, RZ ;  /* 0x0000777207027816 */ /* 0x000fc600000000ff */
[----:B------:R-:W3:Y:S04]  /*116b60*/  LDL.LU.64 R20, [R1+0x1108] ;  /* 0x0011080001147983 */ /* 0x000ee80000300a00 */
[----:B----4-:R0:W-:Y:S04]  /*116b70*/  @P3 STG.E.U8 desc[UR4][R36.64], R2 ;  /* 0x0000000224003986 */ /* 0x0101e8000c101104 */
[----:B0-----:R-:W4:Y:S01]  /*116b80*/  LDL.LU.64 R36, [R1+0x1100] ;  /* 0x0011000001247983 */ /* 0x001f220000300a00 */
[----:B------:R-:W-:Y:S02]  /*116b90*/  ISETP.LT.AND P4, PT, R60, UR6, !P5 ;  /* 0x000000063c007c0c */ /* 0x000fe4000ef81270 */
[----:B------:R-:W-:-:S02]  /*116ba0*/  ISETP.LT.AND P1, PT, R48, UR8, !P5 ;  /* 0x0000000830007c0c */ /* 0x000fc4000ef21270 */
[----:B------:R-:W-:Y:S01]  /*116bb0*/  PRMT R0, R7, 0x7773, RZ ;  /* 0x0000777307007816 */ /* 0x000fe200000000ff */
[----:B------:R-:W-:Y:S01]  /*116bc0*/  ULDC UR6, c[0x0][0x228] ;  /* 0x00008a0000067ab9 */ /* 0x000fe20000000800 */
[----:B------:R-:W-:-:S03]  /*116bd0*/  ULDC UR8, c[0x0][0x228] ;  /* 0x00008a0000087ab9 */ /* 0x000fc60000000800 */
[----:B------:R0:W-:Y:S01]  /*116be0*/  @P2 STG.E.U8 desc[UR4][R38.64], R0 ;  /* 0x0000000026002986 */ /* 0x0001e2000c101104 */
[----:B------:R-:W-:Y:S02]  /*116bf0*/  ISETP.LT.AND P3, PT, R16, UR6, !P5 ;  /* 0x0000000610007c0c */ /* 0x000fe4000ef61270 */
[----:B------:R-:W-:Y:S01]  /*116c00*/  ISETP.LT.AND P2, PT, R24, UR8, !P5 ;  /* 0x0000000818007c0c */ /* 0x000fe2000ef41270 */
[----:B------:R-:W-:Y:S01]  /*116c10*/  ULDC UR6, c[0x0][0x228] ;  /* 0x00008a0000067ab9 */ /* 0x000fe20000000800 */
[----:B------:R-:W-:Y:S01]  /*116c20*/  ULDC UR8, c[0x0][0x228] ;  /* 0x00008a0000087ab9 */ /* 0x000fe20000000800 */
[C---:B--2---:R-:W-:Y:S02]  /*116c30*/  PRMT R2, R47.reuse, 0x7770, RZ ;  /* 0x000077702f027816 */ /* 0x044fe400000000ff */
[----:B0-----:R-:W-:-:S03]  /*116c40*/  PRMT R0, R47, 0x7771, RZ ;  /* 0x000077712f007816 */ /* 0x001fc600000000ff */
[----:B---3--:R0:W-:Y:S01]  /*116c50*/  @P4 STG.E.U8 desc[UR4][R8.64], R2 ;  /* 0x0000000208004986 */ /* 0x0081e2000c101104 */
[----:B------:R-:W-:Y:S01]  /*116c60*/  ISETP.LT.AND P4, PT, R43, UR6, !P5 ;  /* 0x000000062b007c0c */ /* 0x000fe2000ef81270 */
[----:B------:R-:W-:Y:S01]  /*116c70*/  ULDC UR6, c[0x0][0x228] ;  /* 0x00008a0000067ab9 */ /* 0x000fe20000000800 */
[C---:B0-----:R-:W-:Y:S01]  /*116c80*/  PRMT R2, R47.reuse, 0x7773, RZ ;  /* 0x000077732f027816 */ /* 0x041fe200000000ff */
[----:B------:R0:W-:Y:S01]  /*116c90*/  @P1 STG.E.U8 desc[UR4][R50.64], R0 ;  /* 0x0000000032001986 */ /* 0x0001e2000c101104 */
[----:B------:R-:W-:Y:S01]  /*116ca0*/  ISETP.LT.AND P1, PT, R42, UR6, !P5 ;  /* 0x000000062a007c0c */ /* 0x000fe2000ef21270 */
[----:B------:R-:W-:Y:S02]  /*116cb0*/  ULDC UR6, c[0x0][0x228] ;  /* 0x00008a0000067ab9 */ /* 0x000fe40000000800 */
[----:B0-----:R-:W2:Y:S04]  /*116cc0*/  LDL.LU.64 R50, [R1+0x10f8] ;  /* 0x0010f80001327983 */ /* 0x001ea80000300a00 */
[----:B------:R-:W3:Y:S04]  /*116cd0*/  LDL.LU R4, [R1+0x53a8] ;  /* 0x0053a80001047983 */ /* 0x000ee80000300800 */
[----:B------:R-:W3:Y:S01]  /*116ce0*/  LDL.LU.64 R38, [R1+0x10f0] ;  /* 0x0010f00001267983 */ /* 0x000ee20000300a00 */
[----:B------:R-:W-:-:S03]  /*116cf0*/  PRMT R0, R47, 0x7772, RZ ;  /* 0x000077722f007816 */ /* 0x000fc600000000ff */
[----:B------:R-:W3:Y:S04]  /*116d00*/  LDL.LU R7, [R1+0x7c0] ;  /* 0x0007c00001077983 */ /* 0x000ee80000300800 */
[----:B------:R0:W-:Y:S04]  /*116d10*/  @P3 STG.E.U8 desc[UR4][R12.64], R0 ;  /* 0x000000000c003986 */ /* 0x0001e8000c101104 */
[----:B------:R1:W-:Y:S04]  /*116d20*/  @P2 STG.E.U8 desc[UR4][R32.64], R2 ;  /* 0x0000000220002986 */ /* 0x0003e8000c101104 */
[----:B0-----:R-:W3:Y:S04]  /*116d30*/  LDL.LU.64 R12, [R1+0x10e8] ;  /* 0x0010e800010c7983 */ /* 0x001ee80000300a00 */
[----:B-1----:R-:W3:Y:S01]  /*116d40*/  LDL.LU.64 R32, [R1+0x10e0] ;  /* 0x0010e00001207983 */ /* 0x002ee20000300a00 */
[----:B------:R-:W-:-:S02]  /*116d50*/  PRMT R0, R46, 0x7770, RZ ;  /* 0x000077702e007816 */ /* 0x000fc400000000ff */
[----:B------:R-:W-:-:S03]  /*116d60*/  PRMT R2, R46, 0x7771, RZ ;  /* 0x000077712e027816 */ /* 0x000fc600000000ff */
[----:B------:R-:W-:Y:S04]  /*116d70*/  @P4 STG.E.U8 desc[UR4][R20.64], R0 ;  /* 0x0000000014004986 */ /* 0x000fe8000c101104 */
[----:B----4-:R0:W-:Y:S04]  /*116d80*/  @P1 STG.E.U8 desc[UR4][R36.64], R2 ;  /* 0x0000000224001986 */ /* 0x0101e8000c101104 */
[----:B0-----:R-:W4:Y:S01]  /*116d90*/  LDL.LU.64 R36, [R1+0x10d8] ;  /* 0x0010d80001247983 */ /* 0x001f220000300a00 */
[----:B------:R-:W-:-:S03]  /*116da0*/  ISETP.LT.AND P2, PT, R55, UR6, !P5 ;  /* 0x0000000637007c0c */ /* 0x000fc6000ef41270 */
[----:B------:R-:W4:Y:S01]  /*116db0*/  LDL.LU.64 R8, [R1+0x10d0] ;  /* 0x0010d00001087983 */ /* 0x000f220000300a00 */
[----:B------:R-:W-:-:S03]  /*116dc0*/  ISETP.LT.AND P3, PT, R53, UR8, !P5 ;  /* 0x0000000835007c0c */ /* 0x000fc6000ef61270 */
[----:B------:R-:W4:Y:S01]  /*116dd0*/  LDL.LU R47, [R1+0x7b0] ;  /* 0x0007b000012f7983 */ /* 0x000f220000300800 */
[C---:B------:R-:W-:Y:S01]  /*116de0*/  PRMT R0, R46.reuse, 0x7772, RZ ;  /* 0x000077722e007816 */ /* 0x040fe200000000ff */
[----:B------:R-:W-:Y:S02]  /*116df0*/  ULDC UR8, c[0x0][0x228] ;  /* 0x00008a0000087ab9 */ /* 0x000fe40000000800 */
[----:B------:R-:W4:Y:S01]  /*116e00*/  LDL.LU.64 R20, [R1+0x10c8] ;  /* 0x0010c80001147983 */ /* 0x000f220000300a00 */
[----:B------:R-:W-:Y:S02]  /*116e10*/  ISETP.LT.AND P1, PT, R61, UR8, !P5 ;  /* 0x000000083d007c0c */ /* 0x000fe4000ef21270 */
[----:B------:R-:W-:Y:S02]  /*116e20*/  ISETP.LT.AND P4, PT, R45, UR10, !P5 ;  /* 0x0000000a2d007c0c */ /* 0x000fe4000ef81270 */
[----:B------:R-:W-:Y:S01]  /*116e30*/  PRMT R2, R46, 0x7773, RZ ;  /* 0x000077732e027816 */ /* 0x000fe200000000ff */
[----:B------:R-:W-:Y:S01]  /*116e40*/  ULDC UR6, c[0x0][0x22c] ;  /* 0x00008b0000067ab9 */ /* 0x000fe20000000800 */
[----:B------:R-:W-:Y:S01]  /*116e50*/  ULDC UR8, c[0x0][0x228] ;  /* 0x00008a0000087ab9 */ /* 0x000fe20000000800 */
[----:B------:R-:W-:Y:S01]  /*116e60*/  ULDC UR10, c[0x0][0x228] ;  /* 0x00008a00000a7ab9 */ /* 0x000fe20000000800 */
[----:B--2---:R0:W-:Y:S01]  /*116e70*/  @P2 STG.E.U8 desc[UR4][R50.64], R0 ;  /* 0x0000000032002986 */ /* 0x0041e2000c101104 */
[----:B---3--:R-:W-:Y:S01]  /*116e80*/  ISETP.GE.AND P2, PT, R4, UR6, PT ;  /* 0x0000000604007c0c */ /* 0x008fe2000bf46270 */
[----:B------:R-:W-:-:S02]  /*116e90*/  ULDC UR6, c[0x0][0x228] ;  /* 0x00008a0000067ab9 */ /* 0x000fc40000000800 */
[----:B------:R1:W-:Y:S01]  /*116ea0*/  @P3 STG.E.U8 desc[UR4][R38.64], R2 ;  /* 0x0000000226003986 */ /* 0x0003e2000c101104 */
[----:B------:R-:W-:-:S03]  /*116eb0*/  ISETP.LT.AND P3, PT, R44, UR6, !P5 ;  /* 0x000000062c007c0c */ /* 0x000fc6000ef61270 */
[----:B0-----:R-:W2:Y:S01]  /*116ec0*/  LDL.LU.64 R50, [R1+0x10c0] ;  /* 0x0010c00001327983 */ /* 0x001ea20000300a00 */
[C---:B------:R-:W-:Y:S01]  /*116ed0*/  PRMT R0, R7.reuse, 0x7770, RZ ;  /* 0x0000777007007816 */ /* 0x040fe200000000ff */
[----:B------:R-:W-:Y:S01]  /*116ee0*/  ULDC UR6, c[0x0][0x228] ;  /* 0x00008a0000067ab9 */ /* 0x000fe20000000800 */
[----:B-1----:R-:W-:-:S03]  /*116ef0*/  PRMT R2, R7, 0x7771, RZ ;  /* 0x0000777107027816 */ /* 0x002fc600000000ff */
[----:B------:R-:W-:Y:S04]  /*116f00*/  @P1 STG.E.U8 desc[UR4][R12.64], R0 ;  /* 0x000000000c001986 */ /* 0x000fe8000c101104 */
[----:B------:R0:W-:Y:S04]  /*116f10*/  @P4 STG.E.U8 desc[UR4][R32.64], R2 ;  /* 0x0000000220004986 */ /* 0x0001e8000c101104 */
[----:B0-----:R-:W3:Y:S04]  /*116f20*/  LDL.LU.64 R32, [R1+0x10b8] ;  /* 0x0010b80001207983 */ /* 0x001ee80000300a00 */
[----:B------:R-:W3:Y:S04]  /*116f30*/  LDL.LU.64 R38, [R1+0x10b0] ;  /* 0x0010b00001267983 */ /* 0x000ee80000300a00 */
[----:B------:R-:W3:Y:S01]  /*116f40*/  LDL.LU R46, [R1+0x7a0] ;  /* 0x0007a000012e7983 */ /* 0x000ee20000300800 */
[----:B------:R-:W-:-:S03]  /*116f50*/  PRMT R0, R7, 0x7772, RZ ;  /* 0x0000777207007816 */ /* 0x000fc600000000ff */
[----:B------:R-:W3:Y:S04]  /*116f60*/  LDL.LU.64 R12, [R1+0x10a8] ;  /* 0x0010a800010c7983 */ /* 0x000ee80000300a00 */
[----:B----4-:R0:W-:Y:S04]  /*116f70*/  @P3 STG.E.U8 desc[UR4][R36.64], R0 ;  /* 0x0000000024003986 */ /* 0x0101e8000c101104 */
[----:B0-----:R-:W4:Y:S01]  /*116f80*/  LDL.LU.64 R36, [R1+0x10a0] ;  /* 0x0010a00001247983 */ /* 0x001f220000300a00 */
[----:B------:R-:W-:Y:S01]  /*116f90*/  ISETP.LT.AND P5, PT, R54, UR8, !P5 ;  /* 0x0000000836007c0c */ /* 0x000fe2000efa1270 */
[----:B------:R-:W-:Y:S01]  /*116fa0*/  ULDC UR8, c[0x0][0x228] ;  /* 0x00008a0000087ab9 */ /* 0x000fe20000000800 */
[----:B------:R-:W-:-:S02]  /*116fb0*/  ISETP.LT.AND P4, PT, R41, UR6, !P0 ;  /* 0x0000000629007c0c */ /* 0x000fc4000c781270 */
[----:B------:R-:W-:Y:S02]  /*116fc0*/  ISETP.LT.AND P1, PT, R28, UR8, !P0 ;  /* 0x000000081c007c0c */ /* 0x000fe4000c721270 */
[----:B------:R-:W-:Y:S02]  /*116fd0*/  PRMT R2, R7, 0x7773, RZ ;  /* 0x0000777307027816 */ /* 0x000fe400000000ff */
[----:B------:R-:W-:Y:S01]  /*116fe0*/  PRMT R0, R47, 0x7770, RZ ;  /* 0x000077702f007816 */ /* 0x000fe200000000ff */
[----:B------:R-:W-:Y:S01]  /*116ff0*/  ULDC UR6, c[0x0][0x228] ;  /* 0x00008a0000067ab9 */ /* 0x000fe20000000800 */
[----:B------:R-:W-:-:S03]  /*117000*/  ULDC UR8, c[0x0][0x228] ;  /* 0x00008a0000087ab9 */ /* 0x000fc60000000800 */
[----:B------:R0:W-:Y:S04]  /*117010*/  @P5 STG.E.U8 desc[UR4][R8.64], R2 ;  /* 0x0000000208005986 */ /* 0x0001e8000c101104 */
[----:B------:R1:W-:Y:S01]  /*117020*/  @P4 STG.E.U8 desc[UR4][R20.64], R0 ;  /* 0x0000000014004986 */ /* 0x0003e2000c101104 */
[----:B------:R-:W-:Y:S02]  /*117030*/  ISETP.LT.AND P5, PT, R52, UR6, !P0 ;  /* 0x0000000634007c0c */ /* 0x000fe4000c7a1270 */
[----:B------:R-:W-:Y:S01]  /*117040*/  ISETP.LT.AND P3, PT, R56, UR8, !P0 ;  /* 0x0000000838007c0c */ /* 0x000fe2000c761270 */
[----:B------:R-:W-:Y:S01]  /*117050*/  ULDC UR6, c[0x0][0x228] ;  /* 0x00008a0000067ab9 */ /* 0x000fe20000000800 */
[----:B------:R-:W-:Y:S01]  /*117060*/  ULDC UR8, c[0x0][0x228] ;  /* 0x00008a0000087ab9 */ /* 0x000fe20000000800 */
[----:B0-----:R-:W-:Y:S01]  /*117070*/  PRMT R2, R47, 0x7771, RZ ;  /* 0x000077712f027816 */ /* 0x001fe200000000ff */
[----:B-1----:R-:W4:Y:S01]  /*117080*/  LDL.LU.64 R20, [R1+0x1098] ;  /* 0x0010980001147983 */ /* 0x002f220000300a00 */
[----:B------:R-:W-:-:S02]  /*117090*/  ISETP.LT.AND P4, PT, R60, UR6, !P0 ;  /* 0x000000063c007c0c */ /* 0x000fc4000c781270 */
[C---:B------:R-:W-:Y:S01]  /*1170a0*/  PRMT R0, R47.reuse, 0x7772, RZ ;  /* 0x000077722f007816 */ /* 0x040fe200000000ff */
[----:B------:R-:W-:Y:S01]  /*1170b0*/  ULDC UR6, c[0x0][0x228] ;  /* 0x00008a0000067ab9 */ /* 0x000fe20000000800 */
[----:B--2---:R0:W-:Y:S01]  /*1170c0*/  @P1 STG.E.U8 desc[UR4][R50.64], R2 ;  /* 0x0000000232001986 */ /* 0x0041e2000c101104 */
[----:B------:R-:W-:Y:S01]  /*1170d0*/  ISETP.LT.AND P1, PT, R48, UR8, !P0 ;  /* 0x0000000830007c0c */ /* 0x000fe2000c721270 */
[----:B------:R-:W-:Y:S02]  /*1170e0*/  ULDC UR8, c[0x0][0x228] ;  /* 0x00008a0000087ab9 */ /* 0x000fe40000000800 */
[----:B0-----:R-:W2:Y:S04]  /*1170f0*/  LDL.LU.64 R50, [R1+0x1090] ;  /* 0x0010900001327983 */ /* 0x001ea80000300a00 */
[----:B------:R-:W2:Y:S04]  /*117100*/  LDL.LU R7, [R1+0x790] ;  /* 0x0007900001077983 */ /* 0x000ea80000300800 */
[----:B------:R-:W2:Y:S01]  /*117110*/  LDL.LU.64 R8, [R1+0x1088] ;  /* 0x0010880001087983 */ /* 0x000ea20000300a00 */
[----:B------:R-:W-:-:S03]  /*117120*/  PRMT R2, R47, 0x7773, RZ ;  /* 0x000077732f027816 */ /* 0x000fc600000000ff */
[----:B---3--:R0:W-:Y:S04]  /*117130*/  @P5 STG.E.U8 desc[UR4][R32.64], R0 ;  /* 0x0000000020005986 */ /* 0x0081e8000c101104 */
[----:B------:R1:W-:Y:S04]  /*117140*/  @P3 STG.E.U8 desc[UR4][R38.64], R2 ;  /* 0x0000000226003986 */ /* 0x0003e8000c101104 */
[----:B0-----:R-:W3:Y:S01]  /*117150*/  LDL.LU.64 R32, [R1+0x1080] ;  /* 0x0010800001207983 */ /* 0x001ee20000300a00 */
[C---:B------:R-:W-:Y:S02]  /*117160*/  PRMT R0, R46.reuse, 0x7770, RZ ;  /* 0x000077702e007816 */ /* 0x040fe400000000ff */
[----:B-1----:R-:W-:-:S03]  /*117170*/  PRMT R2, R46, 0x7771, RZ ;  /* 0x000077712e027816 */ /* 0x002fc600000000ff */
[----:B------:R-:W-:Y:S04]  /*117180*/  @P4 STG.E.U8 desc[UR4][R12.64], R0 ;  /* 0x000000000c004986 */ /* 0x000fe8000c101104 */
[----:B----4-:R0:W-:Y:S04]  /*117190*/  @P1 STG.E.U8 desc[UR4][R36.64], R2 ;  /* 0x0000000224001986 */ /* 0x0101e8000c101104 */
[----:B0-----:R-:W4:Y:S01]  /*1171a0*/  LDL.LU.64 R36, [R1+0x1078] ;  /* 0x0010780001247983 */ /* 0x001f220000300a00 */
[----:B------:R-:W-:Y:S02]  /*1171b0*/  ISETP.LT.AND P5, PT, R16, UR6, !P0 ;  /* 0x0000000610007c0c */ /* 0x000fe4000c7a1270 */
[----:B------:R-:W-:Y:S01]  /*1171c0*/  ISETP.LT.AND P3, PT, R24, UR8, !P0 ;  /* 0x0000000818007c0c */ /* 0x000fe2000c761270 */
[----:B------:R-:W-:Y:S01]  /*1171d0*/  ULDC UR6, c[0x0][0x228] ;  /* 0x00008a0000067ab9 */ /* 0x000fe20000000800 */
[----:B------:R-:W4:Y:S04]  /*1171e0*/  LDL.LU R4, [R1+0x53b4] ;  /* 0x0053b40001047983 */ /* 0x000f280000300800 */
[----:B------:R-:W4:Y:S01]  /*1171f0*/  LDL.LU.64 R12, [R1+0x1070] ;  /* 0x00107000010c7983 */ /* 0x000f220000300a00 */
[----:B------:R-:W-:-:S03]  /*117200*/  PRMT R0, R46, 0x7772, RZ ;  /* 0x000077722e007816 */ /* 0x000fc600000000ff */
[----:B------:R-:W4:Y:S01]  /*117210*/  LDL.LU R47, [R1+0x740] ;  /* 0x00074000012f7983 */ /* 0x000f220000300800 */
[----:B------:R-:W-:Y:S02]  /*117220*/  ISETP.LT.AND P4, PT, R43, UR6, !P0 ;  /* 0x000000062b007c0c */ /* 0x000fe4000c781270 */
[----:B------:R-:W-:Y:S01]  /*117230*/  PRMT R2, R46, 0x7773, RZ ;  /* 0x000077732e027816 */ /* 0x000fe200000000ff */
[----:B------:R-:W-:Y:S01]  /*117240*/  ULDC UR6, c[0x0][0x228] ;  /* 0x00008a0000067ab9 */ /* 0x000fe20000000800 */
[----:B------:R-:W-:Y:S01]  /*117250*/  ULDC UR8, c[0x0][0x228] ;  /* 0x00008a0000087ab9 */ /* 0x000fe20000000800 */
[----:B------:R-:W-:Y:S01]  /*117260*/  ISETP.LT.AND P1, PT, R42, UR6, !P0 ;  /* 0x000000062a007c0c */ /* 0x000fe2000c721270 */
[----:B------:R-:W-:Y:S01]  /*117270*/  ULDC UR6, c[0x0][0x228] ;  /* 0x00008a0000067ab9 */ /* 0x000fe20000000800 */
[----:B------:R0:W-:Y:S04]  /*117280*/  @P5 STG.E.U8 desc[UR4][R20.64], R0 ;  /* 0x0000000014005986 */ /* 0x0001e8000c101104 */
[----:B0-----:R-:W4:Y:S04]  /*117290*/  LDL.LU.64 R20, [R1+0x1068] ;  /* 0x0010680001147983 */ /* 0x001f280000300a00 */
[----:B--2---:R0:W-:Y:S01]  /*1172a0*/  @P3 STG.E.U8 desc[UR4][R50.64], R2 ;  /* 0x0000000232003986 */ /* 0x0041e2000c101104 */
[----:B------:R-:W-:-:S02]  /*1172b0*/  PRMT R0, R7, 0x7770, RZ ;  /* 0x0000777007007816 */ /* 0x000fc400000000ff */
[----:B------:R-:W-:Y:S02]  /*1172c0*/  ISETP.LT.AND P3, PT, R55, UR6, !P0 ;  /* 0x0000000637007c0c */ /* 0x000fe4000c761270 */
[----:B------:R-:W-:Y:S01]  /*1172d0*/  ISETP.LT.AND P5, PT, R45, UR10, !P0 ;  /* 0x0000000a2d007c0c */ /* 0x000fe2000c7a1270 */
[----:B------:R-:W-:Y:S01]  /*1172e0*/  ULDC UR6, c[0x0][0x22c] ;  /* 0x00008b0000067ab9 */ /* 0x000fe20000000800 */
[----:B------:R-:W-:Y:S01]  /*1172f0*/  ULDC UR10, c[0x0][0x228] ;  /* 0x00008a00000a7ab9 */ /* 0x000fe20000000800 */
[----:B0-----:R-:W2:Y:S04]  /*117300*/  LDL.LU.64 R50, [R1+0x1060] ;  /* 0x0010600001327983 */ /* 0x001ea80000300a00 */
[----:B------:R0:W-:Y:S04]  /*117310*/  @P4 STG.E.U8 desc[UR4][R8.64], R0 ;  /* 0x0000000008004986 */ /* 0x0001e8000c101104 */
[----:B------:R-:W2:Y:S01]  /*117320*/  LDL.LU.64 R34, [R1+0x1058] ;  /* 0x0010580001227983 */ /* 0x000ea20000300a00 */
[----:B------:R-:W-:-:S03]  /*117330*/  PRMT R2, R7, 0x7771, RZ ;  /* 0x0000777107027816 */ /* 0x000fc600000000ff */
[----:B0-----:R-:W2:Y:S04]  /*117340*/  LDL.LU.64 R8, [R1+0x1050] ;  /* 0x0010500001087983 */ /* 0x001ea80000300a00 */
[----:B------:R-:W2:Y:S04]  /*117350*/  LDL.LU R46, [R1+0x754] ;  /* 0x00075400012e7983 */ /* 0x000ea80000300800 */
[----:B---3--:R0:W-:Y:S01]  /*117360*/  @P1 STG.E.U8 desc[UR4][R32.64], R2 ;  /* 0x0000000220001986 */ /* 0x0081e2000c101104 */
[----:B------:R-:W-:-:S03]  /*117370*/  PRMT R0, R7, 0x7772, RZ ;  /* 0x0000777207007816 */ /* 0x000fc600000000ff */
[----:B0-----:R-:W3:Y:S04]  /*117380*/  LDL.LU.64 R32, [R1+0x1048] ;  /* 0x0010480001207983 */ /* 0x001ee80000300a00 */
[----:B----4-:R0:W-:Y:S04]  /*117390*/  @P3 STG.E.U8 desc[UR4][R36.64], R0 ;  /* 0x0000000024003986 */ /* 0x0101e8000c101104 */
[----:B0-----:R-:W4:Y:S01]  /*1173a0*/  LDL.LU.64 R36, [R1+0x1040] ;  /* 0x0010400001247983 */ /* 0x001f220000300a00 */
[----:B------:R-:W-:Y:S01]  /*1173b0*/  ISETP.LT.AND P4, PT, R53, UR8, !P0 ;  /* 0x0000000835007c0c */ /* 0x000fe2000c781270 */
[----:B------:R-:W-:-:S02]  /*1173c0*/  ULDC UR8, c[0x0][0x228] ;  /* 0x00008a0000087ab9 */ /* 0x000fc40000000800 */
[----:B------:R-:W-:Y:S02]  /*1173d0*/  ISETP.LT.AND P1, PT, R61, UR8, !P0 ;  /* 0x000000083d007c0c */ /* 0x000fe4000c721270 */
[----:B------:R-:W-:Y:S02]  /*1173e0*/  PRMT R2, R7, 0x7773, RZ ;  /* 0x0000777307027816 */ /* 0x000fe400000000ff */
[----:B------:R-:W-:Y:S01]  /*1173f0*/  ISETP.GE.AND P3, PT, R4, UR6, PT ;  /* 0x0000000604007c0c */ /* 0x000fe2000bf66270 */
[----:B------:R-:W-:Y:S01]  /*117400*/  ULDC UR6, c[0x0][0x228] ;  /* 0x00008a0000067ab9 */ /* 0x000fe20000000800 */
[----:B------:R-:W-:Y:S01]  /*117410*/  PRMT R0, R47, 0x7770, RZ ;  /* 0x000077702f007816 */ /* 0x000fe200000000ff */
[----:B------:R-:W-:-:S03]  /*117420*/  ULDC UR8, c[0x0][0x228] ;  /* 0x00008a0000087ab9 */ /* 0x000fc60000000800 */
[----:B------:R0:W-:Y:S01]  /*117430*/  @P4 STG.E.U8 desc[UR4][R12.64], R2 ;  /* 0x000000020c004986 */ /* 0x0001e2000c101104 */
[----:B------:R-:W-:-:S03]  /*117440*/  ISETP.LT.AND P4, PT, R44, UR6, !P0 ;  /* 0x000000062c007c0c */ /* 0x000fc6000c781270 */
[----:B------:R1:W-:Y:S01]  /*117450*/  @P1 STG.E.U8 desc[UR4][R20.64], R0 ;  /* 0x0000000014001986 */ /* 0x0003e2000c101104 */
[----:B------:R-:W-:Y:S01]  /*117460*/  ULDC UR6, c[0x0][0x228] ;  /* 0x00008a0000067ab9 */ /* 0x000fe20000000800 */
[----:B------:R-:W-:Y:S01]  /*117470*/  ISETP.LT.AND P0, PT, R54, UR8, !P0 ;  /* 0x0000000836007c0c */ /* 0x000fe2000c701270 */
[----:B------:R-:W-:Y:S01]  /*117480*/  ULDC UR8, c[0x0][0x228] ;  /* 0x00008a0000087ab9 */ /* 0x000fe20000000800 */
[C---:B0-----:R-:W-:Y:S01]  /*117490*/  PRMT R2, R47.reuse, 0x7771, RZ ;  /* 0x000077712f027816 */ /* 0x041fe200000000ff */
[----:B------:R-:W4:Y:S04]  /*1174a0*/  LDL.LU.64 R12, [R1+0x1038] ;  /* 0x00103800010c7983 */ /* 0x000f280000300a00 */
[----:B------:R-:W4:Y:S04]  /*1174b0*/  LDL.LU.64 R38, [R1+0x1030] ;  /* 0x0010300001267983 */ /* 0x000f280000300a00 */
[----:B------:R-:W4:Y:S01]  /*1174c0*/  LDL.LU R7, [R1+0x7d4] ;  /* 0x0007d40001077983 */ /* 0x000f220000300800 */
[----:B-1----:R-:W-:-:S03]  /*1174d0*/  PRMT R0, R47, 0x7772, RZ ;  /* 0x000077722f007816 */ /* 0x002fc600000000ff */
[----:B------:R-:W4:Y:S01]  /*1174e0*/  LDL.LU.64 R20, [R1+0x1028] ;  /* 0x0010280001147983 */ /* 0x000f220000300a00 */
[----:B------:R-:W-:Y:S01]  /*1174f0*/  ISETP.LT.AND P1, PT, R28, UR8, !P6 ;  /* 0x000000081c007c0c */ /* 0x000fe2000f721270 */
[----:B------:R-:W-:Y:S02]  /*117500*/  ULDC UR8, c[0x0][0x228] ;  /* 0x00008a0000087ab9 */ /* 0x000fe40000000800 */
[----:B--2---:R0:W-:Y:S01]  /*117510*/  @P5 STG.E.U8 desc[UR4][R50.64], R2 ;  /* 0x0000000232005986 */ /* 0x0041e2000c101104 */
[----:B------:R-:W-:-:S03]  /*117520*/  ISETP.LT.AND P5, PT, R41, UR6, !P6 ;  /* 0x0000000629007c0c */ /* 0x000fc6000f7a1270 */
[----:B------:R1:W-:Y:S01]  /*117530*/  @P4 STG.E.U8 desc[UR4][R34.64], R0 ;  /* 0x0000000022004986 */ /* 0x0003e2000c101104 */
[----:B------:R-:W-:-:S03]  /*117540*/  ULDC UR6, c[0x0][0x228] ;  /* 0x00008a0000067ab9 */ /* 0x000fc60000000800 */
[----:B0-----:R-:W2:Y:S01]  /*117550*/  LDL.LU.64 R50, [R1+0x1020] ;  /* 0x0010200001327983 */ /* 0x001ea20000300a00 */
[----:B------:R-:W-:Y:S02]  /*117560*/  PRMT R2, R47, 0x7773, RZ ;  /* 0x000077732f027816 */ /* 0x000fe400000000ff */
[----:B-1----:R-:W-:-:S03]  /*117570*/  PRMT R0, R46, 0x7770, RZ ;  /* 0x000077702e007816 */ /* 0x002fc600000000ff */
[----:B------:R0:W-:Y:S04]  /*117580*/  @P0 STG.E.U8 desc[UR4][R8.64], R2 ;  /* 0x0000000208000986 */ /* 0x0001e8000c101104 */
[----:B---3--:R1:W-:Y:S01]  /*117590*/  @P5 STG.E.U8 desc[UR4][R32.64], R0 ;  /* 0x0000000020005986 */ /* 0x0083e2000c101104 */
[----:B0-----:R-:W-:-:S03]  /*1175a0*/  PRMT R2, R46, 0x7771, RZ ;  /* 0x000077712e027816 */ /* 0x001fc600000000ff */
[----:B-1----:R-:W3:Y:S04]  /*1175b0*/  LDL.LU.64 R32, [R1+0x1018] ;  /* 0x0010180001207983 */ /* 0x002ee80000300a00 */
[----:B----4-:R0:W-:Y:S04]  /*1175c0*/  @P1 STG.E.U8 desc[UR4][R36.64], R2 ;  /* 0x0000000224001986 */ /* 0x0101e8000c101104 */
[----:B0-----:R-:W4:Y:S01]  /*1175d0*/  LDL.LU.64 R36, [R1+0x1010] ;  /* 0x0010100001247983 */ /* 0x001f220000300a00 */
[----:B------:R-:W-:Y:S02]  /*1175e0*/  ISETP.LT.AND P4, PT, R52, UR6, !P6 ;  /* 0x0000000634007c0c */ /* 0x000fe4000f781270 */
[----:B------:R-:W-:Y:S01]  /*1175f0*/  ISETP.LT.AND P0, PT, R56, UR8, !P6 ;  /* 0x0000000838007c0c */ /* 0x000fe2000f701270 */
[----:B------:R-:W-:Y:S01]  /*117600*/  ULDC UR6, c[0x0][0x228] ;  /* 0x00008a0000067ab9 */ /* 0x000fe20000000800 */
[----:B------:R-:W-:Y:S01]  /*117610*/  ULDC UR8, c[0x0][0x228] ;  /* 0x00008a0000087ab9 */ /* 0x000fe20000000800 */
[----:B------:R-:W-:-:S02]  /*117620*/  ISETP.LT.AND P5, PT, R60, UR6, !P6 ;  /* 0x000000063c007c0c */ /* 0x000fc4000f7a1270 */
[----:B------:R-:W-:Y:S02]  /*117630*/  ISETP.LT.AND P1, PT, R48, UR8, !P6 ;  /* 0x0000000830007c0c */ /* 0x000fe4000f721270 */
[C---:B------:R-:W-:Y:S01]  /*117640*/  PRMT R0, R46.reuse, 0x7772, RZ ;  /* 0x000077722e007816 */ /* 0x040fe200000000ff */
[----:B------:R-:W4:Y:S01]  /*117650*/  LDL.LU R47, [R1+0x6e4] ;  /* 0x0006e400012f7983 */ /* 0x000f220000300800 */
[----:B------:R-:W-:Y:S01]  /*117660*/  PRMT R2, R46, 0x7773, RZ ;  /* 0x000077732e027816 */ /* 0x000fe200000000ff */
[----:B------:R-:W-:Y:S02]  /*117670*/  ULDC UR6, c[0x0][0x228] ;  /* 0x00008a0000067ab9 */ /* 0x000fe40000000800 */
[----:B------:R-:W4:Y:S01]  /*117680*/  LDL.LU.64 R8, [R1+0x1008] ;  /* 0x0010080001087983 */ /* 0x000f220000300a00 */
[----:B------:R-:W-:-:S03]  /*117690*/  ULDC UR8, c[0x0][0x228] ;  /* 0x00008a0000087ab9 */ /* 0x000fc60000000800 */
[----:B------:R0:W-:Y:S04]  /*1176a0*/  @P4 STG.E.U8 desc[UR4][R12.64], R0 ;  /* 0x000000000c004986 */ /* 0x0001e8000c101104 */
[----:B------:R1:W-:Y:S01]  /*1176b0*/  @P0 STG.E.U8 desc[UR4][R38.64], R2 ;  /* 0x0000000226000986 */ /* 0x0003e2000c101104 */
[----:B------:R-:W-:Y:S02]  /*1176c0*/  ISETP.LT.AND P4, PT, R16, UR6, !P6 ;  /* 0x0000000610007c0c */ /* 0x000fe4000f781270 */
[----:B------:R-:W-:Y:S01]  /*1176d0*/  ISETP.LT.AND P0, PT, R24, UR8, !P6 ;  /* 0x0000000818007c0c */ /* 0x000fe2000f701270 */
[----:B------:R-:W-:Y:S01]  /*1176e0*/  ULDC UR6, c[0x0][0x228] ;  /* 0x00008a0000067ab9 */ /* 0x000fe20000000800 */
[----:B------:R-:W-:Y:S01]  /*1176f0*/  ULDC UR8, c[0x0][0x228] ;  /* 0x00008a0000087ab9 */ /* 0x000fe20000000800 */
[C---:B0-----:R-:W-:Y:S01]  /*117700*/  PRMT R0, R7.reuse, 0x7770, RZ ;  /* 0x0000777007007816 */ /* 0x041fe200000000ff */
[----:B------:R-:W4:Y:S01]  /*117710*/  LDL.LU.64 R12, [R1+0x1000] ;  /* 0x00100000010c7983 */ /* 0x000f220000300a00 */
[----:B-1----:R-:W-:-:S03]  /*117720*/  PRMT R2, R7, 0x7771, RZ ;  /* 0x0000777107027816 */ /* 0x002fc600000000ff */
[----:B------:R0:W-:Y:S02]  /*117730*/  @P5 STG.E.U8 desc[UR4][R20.64], R0 ;  /* 0x0000000014005986 */ /* 0x0001e4000c101104 */
[C---:B0-----:R-:W-:Y:S02]  /*117740*/  PRMT R0, R7.reuse, 0x7772, RZ ;  /* 0x0000777207007816 */ /* 0x041fe400000000ff */
[----:B--2---:R0:W-:Y:S04]  /*117750*/  @P1 STG.E.U8 desc[UR4][R50.64], R2 ;  /* 0x0000000232001986 */ /* 0x0041e8000c101104 */
[----:B0-----:R-:W2:Y:S04]  /*117760*/  LDL.LU.64 R50, [R1+0xff8] ;  /* 0x000ff80001327983 */ /* 0x001ea80000300a00 */
[----:B------:R-:W2:Y:S04]  /*117770*/  LDL.LU R4, [R1+0x53bc] ;  /* 0x0053bc0001047983 */ /* 0x000ea80000300800 */
[----:B------:R-:W2:Y:S04]  /*117780*/  LDL.LU.64 R20, [R1+0xff0] ;  /* 0x000ff00001147983 */ /* 0x000ea80000300a00 */
[----:B------:R-:W2:Y:S01]  /*117790*/  LDL.LU R46, [R1+0x7c4] ;  /* 0x0007c400012e7983 */ /* 0x000ea20000300800 */
[----:B------:R-:W-:-:S03]  /*1177a0*/  PRMT R2, R7, 0x7773, RZ ;  /* 0x0000777307027816 */ /* 0x000fc600000000ff */
[----:B---3--:R0:W-:Y:S04]  /*1177b0*/  @P4 STG.E.U8 desc[UR4][R32.64], R0 ;  /* 0x0000000020004986 */ /* 0x0081e8000c101104 */
[----:B0-----:R-:W3:Y:S04]  /*1177c0*/  LDL.LU.64 R32, [R1+0xfe8] ;  /* 0x000fe80001207983 */ /* 0x001ee80000300a00 */
[----:B----4-:R0:W-:Y:S04]  /*1177d0*/  @P0 STG.E.U8 desc[UR4][R36.64], R2 ;  /* 0x0000000224000986 */ /* 0x0101e8000c101104 */
[----:B0-----:R-:W4:Y:S01]  /*1177e0*/  LDL.LU.64 R36, [R1+0xfe0] ;  /* 0x000fe00001247983 */ /* 0x001f220000300a00 */
[----:B------:R-:W-:-:S02]  /*1177f0*/  ISETP.LT.AND P5, PT, R43, UR6, !P6 ;  /* 0x000000062b007c0c */ /* 0x000fc4000f7a1270 */
[----:B------:R-:W-:Y:S01]  /*117800*/  ISETP.LT.AND P1, PT, R42, UR8, !P6 ;  /* 0x000000082a007c0c */ /* 0x000fe2000f721270 */
[----:B------:R-:W-:Y:S01]  /*117810*/  ULDC UR6, c[0x0][0x228] ;  /* 0x00008a0000067ab9 */ /* 0x000fe20000000800 */
[----:B------:R-:W-:Y:S02]  /*117820*/  PRMT R0, R47, 0x7770, RZ ;  /* 0x000077702f007816 */ /* 0x000fe400000000ff */
[----:B------:R-:W-:Y:S02]  /*117830*/  ISETP.LT.AND P4, PT, R55, UR6, !P6 ;  /* 0x0000000637007c0c */ /* 0x000fe4000f781270 */
[----:B------:R-:W-:Y:S01]  /*117840*/  PRMT R2, R47, 0x7771, RZ ;  /* 0x000077712f027816 */ /* 0x000fe200000000ff */
[----:B------:R-:W-:Y:S01]  /*117850*/  ULDC UR8, c[0x0][0x228] ;  /* 0x00008a0000087ab9 */ /* 0x000fe20000000800 */
[----:B------:R-:W-:Y:S01]  /*117860*/  ULDC UR6, c[0x0][0x228] ;  /* 0x00008a0000067ab9 */ /* 0x000fe20000000800 */
[----:B------:R-:W-:Y:S01]  /*117870*/  ISETP.LT.AND P0, PT, R53, UR8, !P6 ;  /* 0x0000000835007c0c */ /* 0x000fe2000f701270 */
[----:B------:R-:W4:Y:S04]  /*117880*/  LDL.LU.64 R34, [R1+0xfd8] ;  /* 0x000fd80001227983 */ /* 0x000f280000300a00 */
[----:B------:R-:W4:Y:S04]  /*117890*/  LDL.LU.64 R38, [R1+0xfd0] ;  /* 0x000fd00001267983 */ /* 0x000f280000300a00 */
[----:B------:R-:W4:Y:S01]  /*1178a0*/  LDL.LU R7, [R1+0x7b4] ;  /* 0x0007b40001077983 */ /* 0x000f220000300800 */
[----:B------:R-:W-:-:S03]  /*1178b0*/  ULDC UR8, c[0x0][0x228] ;  /* 0x00008a0000087ab9 */ /* 0x000fc60000000800 */
[----:B------:R0:W-:Y:S04]  /*1178c0*/  @P5 STG.E.U8 desc[UR4][R8.64], R0 ;  /* 0x0000000008005986 */ /* 0x0001e8000c101104 */
[----:B------:R1:W-:Y:S01]  /*1178d0*/  @P1 STG.E.U8 desc[UR4][R12.64], R2 ;  /* 0x000000020c001986 */ /* 0x0003e2000c101104 */
[----:B------:R-:W-:Y:S02]  /*1178e0*/  ISETP.LT.AND P1, PT, R61, UR6, !P6 ;  /* 0x000000063d007c0c */ /* 0x000fe4000f721270 */
[----:B------:R-:W-:Y:S01]  /*1178f0*/  ISETP.LT.AND P5, PT, R45, UR8, !P6 ;  /* 0x000000082d007c0c */ /* 0x000fe2000f7a1270 */
[----:B------:R-:W-:Y:S01]  /*117900*/  ULDC UR6, c[0x0][0x228] ;  /* 0x00008a0000067ab9 */ /* 0x000fe20000000800 */
[----:B------:R-:W-:Y:S01]  /*117910*/  ULDC UR8, c[0x0][0x228] ;  /* 0x00008a0000087ab9 */ /* 0x000fe20000000800 */
[----:B0-----:R-:W-:-:S02]  /*117920*/  PRMT R0, R47, 0x7772, RZ ;  /* 0x000077722f007816 */ /* 0x001fc400000000ff */
[----:B-1----:R-:W-:Y:S01]  /*117930*/  PRMT R2, R47, 0x7773, RZ ;  /* 0x000077732f027816 */ /* 0x002fe200000000ff */
[----:B------:R-:W4:Y:S04]  /*117940*/  LDL.LU.64 R8, [R1+0xfc8] ;  /* 0x000fc80001087983 */ /* 0x000f280000300a00 */
[----:B--2---:R0:W-:Y:S04]  /*117950*/  @P4 STG.E.U8 desc[UR4][R50.64], R0 ;  /* 0x0000000032004986 */ /* 0x0041e8000c101104 */
[----:B------:R1:W-:Y:S04]  /*117960*/  @P0 STG.E.U8 desc[UR4][R20.64], R2 ;  /* 0x0000000214000986 */ /* 0x0003e8000c101104 */
[----:B0-----:R-:W2:Y:S01]  /*117970*/  LDL.LU.64 R50, [R1+0xec8] ;  /* 0x000ec80001327983 */ /* 0x001ea20000300a00 */
[----:B------:R-:W-:-:S02]  /*117980*/  PRMT R0, R46, 0x7770, RZ ;  /* 0x000077702e007816 */ /* 0x000fc400000000ff */
[----:B-1----:R-:W-:-:S03]  /*117990*/  PRMT R2, R46, 0x7771, RZ ;  /* 0x000077712e027816 */ /* 0x002fc600000000ff */
[----:B---3--:R0:W-:Y:S04]  /*1179a0*/  @P1 STG.E.U8 desc[UR4][R32.64], R0 ;  /* 0x0000000020001986 */ /* 0x0081e8000c101104 */
[----:B0-----:R-:W3:Y:S04]  /*1179b0*/  LDL.LU.64 R32, [R1+0xfc0] ;  /* 0x000fc00001207983 */ /* 0x001ee80000300a00 */
[----:B------:R-:W3:Y:S04]  /*1179c0*/  LDL.LU.64 R12, [R1+0xfb8] ;  /* 0x000fb800010c7983 */ /* 0x000ee80000300a00 */
[----:B------:R-:W3:Y:S04]  /*1179d0*/  LDL.LU R47, [R1+0x7a4] ;  /* 0x0007a400012f7983 */ /* 0x000ee80000300800 */
[----:B------:R-:W3:Y:S04]  /*1179e0*/  LDL.LU.64 R20, [R1+0xfb0] ;  /* 0x000fb00001147983 */ /* 0x000ee80000300a00 */
[----:B----4-:R0:W-:Y:S04]  /*1179f0*/  @P5 STG.E.U8 desc[UR4][R36.64], R2 ;  /* 0x0000000224005986 */ /* 0x0101e8000c101104 */
[----:B0-----:R-:W4:Y:S01]  /*117a00*/  LDL.LU.64 R36, [R1+0xfa8] ;  /* 0x000fa80001247983 */ /* 0x001f220000300a00 */
[----:B------:R-:W-:-:S02]  /*117a10*/  ISETP.LT.AND P0, PT, R44, UR6, !P6 ;  /* 0x000000062c007c0c */ /* 0x000fc4000f701270 */
[----:B------:R-:W-:Y:S01]  /*117a20*/  ISETP.LT.AND P6, PT, R54, UR8, !P6 ;  /* 0x0000000836007c0c */ /* 0x000fe2000f7c1270 */
[----:B------:R-:W-:Y:S01]  /*117a30*/  ULDC UR6, c[0x0][0x228] ;  /* 0x00008a0000067ab9 */ /* 0x000fe20000000800 */
[----:B------:R-:W-:Y:S01]  /*117a40*/  ULDC UR8, c[0x0][0x228] ;  /* 0x00008a0000087ab9 */ /* 0x000fe20000000800 */
[----:B------:R-:W-:Y:S02]  /*117a50*/  ISETP.LT.AND P5, PT, R41, UR6, !P2 ;  /* 0x0000000629007c0c */ /* 0x000fe4000d7a1270 */
[----:B------:R-:W-:Y:S02]  /*117a60*/  PRMT R0, R46, 0x7772, RZ ;  /* 0x000077722e007816 */ /* 0x000fe400000000ff */
[----:B------:R-:W-:Y:S02]  /*117a70*/  ISETP.LT.AND P1, PT, R28, UR8, !P2 ;  /* 0x000000081c007c0c */ /* 0x000fe4000d721270 */
[----:B------:R-:W-:Y:S01]  /*117a80*/  PRMT R2, R46, 0x7773, RZ ;  /* 0x000077732e027816 */ /* 0x000fe200000000ff */
[----:B------:R-:W-:Y:S01]  /*117a90*/  ULDC UR6, c[0x0][0x228] ;  /* 0x00008a0000067ab9 */ /* 0x000fe20000000800 */
[----:B------:R-:W-:Y:S01]  /*117aa0*/  ULDC UR8, c[0x0][0x228] ;  /* 0x00008a0000087ab9 */ /* 0x000fe20000000800 */
[----:B------:R0:W-:Y:S04]  /*117ab0*/  @P0 STG.E.U8 desc[UR4][R34.64], R0 ;  /* 0x0000000022000986 */ /* 0x0001e8000c101104 */
[----:B------:R1:W-:Y:S01]  /*117ac0*/  @P6 STG.E.U8 desc[UR4][R38.64], R2 ;  /* 0x0000000226006986 */ /* 0x0003e2000c101104 */
[----:B------:R-:W-:-:S02]  /*117ad0*/  ISETP.LT.AND P6, PT, R52, UR6, !P2 ;  /* 0x0000000634007c0c */ /* 0x000fc4000d7c1270 */
[----:B------:R-:W-:Y:S01]  /*117ae0*/  ISETP.LT.AND P0, PT, R56, UR8, !P2 ;  /* 0x0000000838007c0c */ /* 0x000fe2000d701270 */
[----:B------:R-:W-:Y:S01]  /*117af0*/  ULDC UR6, c[0x0][0x228] ;  /* 0x00008a0000067ab9 */ /* 0x000fe20000000800 */
[----:B------:R-:W-:Y:S01]  /*117b00*/  ULDC UR8, c[0x0][0x228] ;  /* 0x00008a0000087ab9 */ /* 0x000fe20000000800 */
[C---:B0-----:R-:W-:Y:S02]  /*117b10*/  PRMT R0, R7.reuse, 0x7770, RZ ;  /* 0x0000777007007816 */ /* 0x041fe400000000ff */
[C---:B-1----:R-:W-:Y:S01]  /*117b20*/  PRMT R2, R7.reuse, 0x7771, RZ ;  /* 0x0000777107027816 */ /* 0x042fe200000000ff */
[----:B------:R-:W4:Y:S04]  /*117b30*/  LDL.LU.64 R38, [R1+0xfa0] ;  /* 0x000fa00001267983 */ /* 0x000f280000300a00 */
[----:B------:R0:W-:Y:S01]  /*117b40*/  @P5 STG.E.U8 desc[UR4][R8.64], R0 ;  /* 0x0000000008005986 */ /* 0x0001e2000c101104 */
[----:B------:R-:W-:Y:S01]  /*117b50*/  ISETP.LT.AND P5, PT, R60, UR6, !P2 ;  /* 0x000000063c007c0c */ /* 0x000fe2000d7a1270 */
[----:B------:R-:W-:Y:S01]  /*117b60*/  ULDC UR6, c[0x0][0x228] ;  /* 0x00008a0000067ab9 */ /* 0x000fe20000000800 */
[----:B0-----:R-:W-:Y:S01]  /*117b70*/  PRMT R0, R7, 0x7772, RZ ;  /* 0x0000777207007816 */ /* 0x001fe200000000ff */
[----:B--2---:R0:W-:Y:S01]  /*117b80*/  @P1 STG.E.U8 desc[UR4][R50.64], R2 ;  /* 0x0000000232001986 */ /* 0x0041e2000c101104 */
[----:B------:R-:W-:Y:S01]  /*117b90*/  ISETP.LT.AND P1, PT, R48, UR8, !P2 ;  /* 0x0000000830007c0c */ /* 0x000fe2000d721270 */
[----:B------:R-:W-:-:S02]  /*117ba0*/  ULDC UR8, c[0x0][0x228] ;  /* 0x00008a0000087ab9 */ /* 0x000fc40000000800 */
[----:B0-----:R-:W2:Y:S04]  /*117bb0*/  LDL.LU.64 R50, [R1+0xf98] ;  /* 0x000f980001327983 */ /* 0x001ea80000300a00 */
[----:B------:R-:W2:Y:S01]  /*117bc0*/  LDL.LU R46, [R1+0x794] ;  /* 0x00079400012e7983 */ /* 0x000ea20000300800 */
[----:B------:R-:W-:-:S03]  /*117bd0*/  PRMT R2, R7, 0x7773, RZ ;  /* 0x0000777307027816 */ /* 0x000fc600000000ff */
[----:B------:R-:W2:Y:S04]  /*117be0*/  LDL.LU.64 R8, [R1+0xf90] ;  /* 0x000f900001087983 */ /* 0x000ea80000300a00 */
[----:B---3--:R0:W-:Y:S04]  /*117bf0*/  @P6 STG.E.U8 desc[UR4][R32.64], R0 ;  /* 0x0000000020006986 */ /* 0x0081e8000c101104 */
[----:B------:R1:W-:Y:S01]  /*117c00*/  @P0 STG.E.U8 desc[UR4][R12.64], R2 ;  /* 0x000000020c000986 */ /* 0x0003e2000c101104 */
[----:B0-----:R-:W-:-:S03]  /*117c10*/  PRMT R0, R47, 0x7770, RZ ;  /* 0x000077702f007816 */ /* 0x001fc600000000ff */
[----:B------:R-:W3:Y:S01]  /*117c20*/  LDL.LU.64 R32, [R1+0xf88] ;  /* 0x000f880001207983 */ /* 0x000ee20000300a00 */
[----:B-1----:R-:W-:-:S03]  /*117c30*/  PRMT R2, R47, 0x7771, RZ ;  /* 0x000077712f027816 */ /* 0x002fc600000000ff */
[----:B------:R-:W-:Y:S04]  /*117c40*/  @P5 STG.E.U8 desc[UR4][R20.64], R0 ;  /* 0x0000000014005986 */ /* 0x000fe8000c101104 */
[----:B----4-:R0:W-:Y:S04]  /*117c50*/  @P1 STG.E.U8 desc[UR4][R36.64], R2 ;  /* 0x0000000224001986 */ /* 0x0101e8000c101104 */
[----:B0-----:R-:W4:Y:S01]  /*117c60*/  LDL.LU.64 R36, [R1+0xf80] ;  /* 0x000f800001247983 */ /* 0x001f220000300a00 */
[----:B------:R-:W-:Y:S02]  /*117c70*/  ISETP.LT.AND P6, PT, R16, UR6, !P2 ;  /* 0x0000000610007c0c */ /* 0x000fe4000d7c1270 */
[----:B------:R-:W-:-:S02]  /*117c80*/  ISETP.LT.AND P0, PT, R24, UR8, !P2 ;  /* 0x0000000818007c0c */ /* 0x000fc4000d701270 */
[----:B------:R-:W-:Y:S01]  /*117c90*/  ISETP.GE.AND P4, PT, R4, UR25, PT ;  /* 0x0000001904007c0c */ /* 0x000fe2000bf86270 */
[----:B------:R-:W-:Y:S01]  /*117ca0*/  ULDC UR6, c[0x0][0x228] ;  /* 0x00008a0000067ab9 */ /* 0x000fe20000000800 */
[----:B------:R-:W4:Y:S01]  /*117cb0*/  LDL.LU R4, [R1+0x53c0] ;  /* 0x0053c00001047983 */ /* 0x000f220000300800 */
[----:B------:R-:W-:-:S03]  /*117cc0*/  ULDC UR8, c[0x0][0x228] ;  /* 0x00008a0000087ab9 */ /* 0x000fc60000000800 */
[----:B------:R-:W4:Y:S01]  /*117cd0*/  LDL.LU.64 R12, [R1+0xf78] ;  /* 0x000f7800010c7983 */ /* 0x000f220000300a00 */
[----:B------:R-:W-:Y:S02]  /*117ce0*/  PRMT R0, R47, 0x7772, RZ ;  /* 0x000077722f007816 */ /* 0x000fe400000000ff */
[----:B------:R-:W-:Y:S01]  /*117cf0*/  ISETP.LT.AND P5, PT, R43, UR6, !P2 ;  /* 0x000000062b007c0c */ /* 0x000fe2000d7a1270 */
[----:B------:R-:W4:Y:S01]  /*117d00*/  LDL.LU R7, [R1+0x744] ;  /* 0x0007440001077983 */ /* 0x000f220000300800 */
[----:B------:R-:W-:Y:S02]  /*117d10*/  PRMT R2, R47, 0x7773, RZ ;  /* 0x000077732f027816 */ /* 0x000fe400000000ff */
[----:B------:R-:W-:Y:S01]  /*117d20*/  ISETP.LT.AND P1, PT, R42, UR8, !P2 ;  /* 0x000000082a007c0c */ /* 0x000fe2000d721270 */
[----:B------:R-:W-:Y:S01]  /*117d30*/  ULDC UR6, c[0x0][0x228] ;  /* 0x00008a0000067ab9 */ /* 0x000fe20000000800 */
[----:B------:R-:W4:Y:S04]  /*117d40*/  LDL.LU.64 R20, [R1+0xf70] ;  /* 0x000f700001147983 */ /* 0x000f280000300a00 */
[----:B------:R0:W-:Y:S01]  /*117d50*/  @P6 STG.E.U8 desc[UR4][R38.64], R0 ;  /* 0x0000000026006986 */ /* 0x0001e2000c101104 */
[----:B------:R-:W-:Y:S01]  /*117d60*/  ISETP.LT.AND P6, PT, R55, UR6, !P2 ;  /* 0x0000000637007c0c */ /* 0x000fe2000d7c1270 */
[----:B------:R-:W-:Y:S01]  /*117d70*/  ULDC UR8, c[0x0][0x228] ;  /* 0x00008a0000087ab9 */ /* 0x000fe20000000800 */
[----:B------:R-:W-:Y:S01]  /*117d80*/  ULDC UR6, c[0x0][0x228] ;  /* 0x00008a0000067ab9 */ /* 0x000fe20000000800 */
[----:B--2---:R1:W-:Y:S01]  /*117d90*/  @P0 STG.E.U8 desc[UR4][R50.64], R2 ;  /* 0x0000000232000986 */ /* 0x0043e2000c101104 */
[----:B0-----:R-:W-:-:S05]  /*117da0*/  PRMT R0, R46, 0x7770, RZ ;  /* 0x000077702e007816 */ /* 0x001fca00000000ff */
[----:B------:R0:W-:Y:S04]  /*117db0*/  @P5 STG.E.U8 desc[UR4][R8.64], R0 ;  /* 0x0000000008005986 */ /* 0x0001e8000c101104 */
[----:B-1----:R-:W2:Y:S01]  /*117dc0*/  LDL.LU.64 R50, [R1+0xf60] ;  /* 0x000f600001327983 */ /* 0x002ea20000300a00 */
[----:B------:R-:W-:-:S03]  /*117dd0*/  PRMT R2, R46, 0x7771, RZ ;  /* 0x000077712e027816 */ /* 0x000fc600000000ff */
[----:B0-----:R-:W2:Y:S01]  /*117de0*/  LDL.LU.64 R8, [R1+0xf68] ;  /* 0x000f680001087983 */ /* 0x001ea20000300a00 */
[----:B------:R-:W-:-:S03]  /*117df0*/  PRMT R0, R46, 0x7772, RZ ;  /* 0x000077722e007816 */ /* 0x000fc600000000ff */
[----:B---3--:R0:W-:Y:S04]  /*117e00*/  @P1 STG.E.U8 desc[UR4][R32.64], R2 ;  /* 0x0000000220001986 */ /* 0x0081e8000c101104 */
[----:B0-----:R-:W3:Y:S04]  /*117e10*/  LDL.LU.64 R32, [R1+0xf58] ;  /* 0x000f580001207983 */ /* 0x001ee80000300a00 */
[----:B------:R-:W3:Y:S04]  /*117e20*/  LDL.LU R47, [R1+0x758] ;  /* 0x00075800012f7983 */ /* 0x000ee80000300800 */
[----:B----4-:R0:W-:Y:S04]  /*117e30*/  @P6 STG.E.U8 desc[UR4][R36.64], R0 ;  /* 0x0000000024006986 */ /* 0x0101e8000c101104 */
[----:B0-----:R-:W4:Y:S01]  /*117e40*/  LDL.LU.64 R36, [R1+0xf50] ;  /* 0x000f500001247983 */ /* 0x001f220000300a00 */
[----:B------:R-:W-:Y:S01]  /*117e50*/  ISETP.LT.AND P0, PT, R53, UR8, !P2 ;  /* 0x0000000835007c0c */ /* 0x000fe2000d701270 */
[----:B------:R-:W-:Y:S01]  /*117e60*/  ULDC UR8, c[0x0][0x228] ;  /* 0x00008a0000087ab9 */ /* 0x000fe20000000800 */
[----:B------:R-:W-:-:S02]  /*117e70*/  ISETP.LT.AND P1, PT, R61, UR6, !P2 ;  /* 0x000000063d007c0c */ /* 0x000fc4000d721270 */
[----:B------:R-:W-:Y:S02]  /*117e80*/  ISETP.LT.AND P5, PT, R45, UR8, !P2 ;  /* 0x000000082d007c0c */ /* 0x000fe4000d7a1270 */
[----:B------:R-:W-:Y:S01]  /*117e90*/  PRMT R2, R46, 0x7773, RZ ;  /* 0x000077732e027816 */ /* 0x000fe200000000ff */
[----:B------:R-:W-:Y:S01]  /*117ea0*/  ULDC UR6, c[0x0][0x228] ;  /* 0x00008a0000067ab9 */ /* 0x000fe20000000800 */
[----:B------:R-:W-:Y:S01]  /*117eb0*/  PRMT R0, R7, 0x7770, RZ ;  /* 0x0000777007007816 */ /* 0x000fe200000000ff */
[----:B------:R-:W-:-:S04]  /*117ec0*/  ULDC UR8, c[0x0][0x228] ;  /* 0x00008a0000087ab9 */ /* 0x000fc80000000800 */
[----:B------:R0:W-:Y:S01]  /*117ed0*/  @P0 STG.E.U8 desc[UR4][R12.64], R2 ;  /* 0x000000020c000986 */ /* 0x0001e2000c101104 */
[----:B------:R-:W-:-:S03]  /*117ee0*/  ISETP.LT.AND P0, PT, R44, UR6, !P2 ;  /* 0x000000062c007c0c */ /* 0x000fc6000d701270 */
[----:B------:R1:W-:Y:S01]  /*117ef0*/  @P1 STG.E.U8 desc[UR4][R20.64], R0 ;  /* 0x0000000014001986 */ /* 0x0003e2000c101104 */
[----:B------:R-:W-:Y:S01]  /*117f00*/  ULDC UR6, c[0x0][0x228] ;  /* 0x00008a0000067ab9 */ /* 0x000fe20000000800 */
[----:B------:R-:W-:Y:S02]  /*117f10*/  ISETP.LT.AND P2, PT, R54, UR8, !P2 ;  /* 0x0000000836007c0c */ /* 0x000fe4000d741270 */
[----:B------:R-:W-:Y:S01]  /*117f20*/  ISETP.GE.AND P6, PT, R4, UR23, PT ;  /* 0x0000001704007c0c */ /* 0x000fe2000bfc6270 */
[----:B------:R-:W-:Y:S01]  /*117f30*/  ULDC UR8, c[0x0][0x228] ;  /* 0x00008a0000087ab9 */ /* 0x000fe20000000800 */
[----:B0-----:R-:W4:Y:S01]  /*117f40*/  LDL.LU.64 R12, [R1+0xf48] ;  /* 0x000f4800010c7983 */ /* 0x001f220000300a00 */
[----:B------:R-:W-:-:S03]  /*117f50*/  PRMT R2, R7, 0x7771, RZ ;  /* 0x0000777107027816 */ /* 0x000fc600000000ff */
[----:B-1----:R-:W4:Y:S01]  /*117f60*/  LDL.LU.64 R20, [R1+0xf40] ;  /* 0x000f400001147983 */ /* 0x002f220000300a00 */
[----:B------:R-:W-:-:S03]  /*117f70*/  PRMT R0, R7, 0x7772, RZ ;  /* 0x0000777207007816 */ /* 0x000fc600000000ff */
[----:B--2---:R0:W-:Y:S01]  /*117f80*/  @P5 STG.E.U8 desc[UR4][R50.64], R2 ;  /* 0x0000000232005986 */ /* 0x0041e2000c101104 */
[----:B------:R-:W-:Y:S02]  /*117f90*/  ISETP.LT.AND P5, PT, R41, UR6, !P3 ;  /* 0x0000000629007c0c */ /* 0x000fe4000dfa1270 */
[----:B------:R-:W-:Y:S01]  /*117fa0*/  ISETP.LT.AND P1, PT, R28, UR8, !P3 ;  /* 0x000000081c007c0c */ /* 0x000fe2000df21270 */
[----:B------:R-:W-:Y:S01]  /*117fb0*/  ULDC UR6, c[0x0][0x228] ;  /* 0x00008a0000067ab9 */ /* 0x000fe20000000800 */
[----:B------:R-:W-:Y:S01]  /*117fc0*/  ULDC UR8, c[0x0][0x228] ;  /* 0x00008a0000087ab9 */ /* 0x000fe20000000800 */
[----:B0-----:R-:W2:Y:S04]  /*117fd0*/  LDL.LU.64 R50, [R1+0xf30] ;  /* 0x000f300001327983 */ /* 0x001ea80000300a00 */
[----:B------:R-:W2:Y:S04]  /*117fe0*/  LDL.LU R46, [R1+0x7d8] ;  /* 0x0007d800012e7983 */ /* 0x000ea80000300800 */
[----:B------:R-:W2:Y:S01]  /*117ff0*/  LDL.LU.64 R38, [R1+0xf38] ;  /* 0x000f380001267983 */ /* 0x000ea20000300a00 */
[----:B------:R-:W-:-:S03]  /*118000*/  PRMT R2, R7, 0x7773, RZ ;  /* 0x0000777307027816 */ /* 0x000fc600000000ff */
[----:B------:R0:W-:Y:S04]  /*118010*/  @P0 STG.E.U8 desc[UR4][R8.64], R0 ;  /* 0x0000000008000986 */ /* 0x0001e8000c101104 */
[----:B------:R-:W2:Y:S04]  /*118020*/  LDL.LU R4, [R1+0x53c4] ;  /* 0x0053c40001047983 */ /* 0x000ea80000300800 */
[----:B0-----:R-:W2:Y:S01]  /*118030*/  LDL.LU.64 R8, [R1+0xf08] ;  /* 0x000f080001087983 */ /* 0x001ea20000300a00 */
[----:B---3--:R-:W-:-:S03]  /*118040*/  PRMT R0, R47, 0x7770, RZ ;  /* 0x000077702f007816 */ /* 0x008fc600000000ff */
[----:B------:R0:W-:Y:S04]  /*118050*/  @P2 STG.E.U8 desc[UR4][R32.64], R2 ;  /* 0x0000000220002986 */ /* 0x0001e8000c101104 */
[----:B0-----:R-:W3:Y:S04]  /*118060*/  LDL.LU.64 R32, [R1+0xf00] ;  /* 0x000f000001207983 */ /* 0x001ee80000300a00 */
[----:B----4-:R0:W-:Y:S04]  /*118070*/  @P5 STG.E.U8 desc[UR4][R36.64], R0 ;  /* 0x0000000024005986 */ /* 0x0101e8000c101104 */
[----:B0-----:R-:W4:Y:S01]  /*118080*/  LDL.LU.64 R36, [R1+0xee0] ;  /* 0x000ee00001247983 */ /* 0x001f220000300a00 */
[----:B------:R-:W-:Y:S01]  /*118090*/  ISETP.LT.AND P0, PT, R52, UR6, !P3 ;  /* 0x0000000634007c0c */ /* 0x000fe2000df01270 */
[----:B------:R-:W-:Y:S01]  /*1180a0*/  ULDC UR6, c[0x0][0x228] ;  /* 0x00008a0000067ab9 */ /* 0x000fe20000000800 */
[----:B------:R-:W-:-:S02]  /*1180b0*/  PRMT R2, R47, 0x7771, RZ ;  /* 0x000077712f027816 */ /* 0x000fc400000000ff */
[----:B------:R-:W-:Y:S01]  /*1180c0*/  ISETP.LT.AND P2, PT, R56, UR6, !P3 ;  /* 0x0000000638007c0c */ /* 0x000fe2000df41270 */
[----:B------:R-:W-:Y:S01]  /*1180d0*/  ULDC UR6, c[0x0][0x228] ;  /* 0x00008a0000067ab9 */ /* 0x000fe20000000800 */
[----:B------:R-:W4:Y:S01]  /*1180e0*/  LDL.LU R40, [R1+0x6e8] ;  /* 0x0006e80001287983 */ /* 0x000f220000300800 */
[----:B------:R-:W-:Y:S02]  /*1180f0*/  PRMT R0, R47, 0x7772, RZ ;  /* 0x000077722f007816 */ /* 0x000fe400000000ff */
[----:B------:R-:W-:Y:S01]  /*118100*/  ISETP.LT.AND P5, PT, R48, UR8, !P3 ;  /* 0x0000000830007c0c */ /* 0x000fe2000dfa1270 */
[----:B------:R-:W4:Y:S01]  /*118110*/  LDL.LU R7, [R1+0x75c] ;  /* 0x00075c0001077983 */ /* 0x000f220000300800 */
[----:B------:R-:W-:-:S03]  /*118120*/  ULDC UR8, c[0x0][0x228] ;  /* 0x00008a0000087ab9 */ /* 0x000fc60000000800 */
[----:B------:R0:W-:Y:S01]  /*118130*/  @P1 STG.E.U8 desc[UR4][R12.64], R2 ;  /* 0x000000020c001986 */ /* 0x0001e2000c101104 */
[----:B------:R-:W-:Y:S01]  /*118140*/  ISETP.LT.AND P1, PT, R60, UR6, !P3 ;  /* 0x000000063c007c0c */ /* 0x000fe2000df21270 */
[----:B------:R-:W-:Y:S02]  /*118150*/  ULDC UR6, c[0x0][0x228] ;  /* 0x00008a0000067ab9 */ /* 0x000fe40000000800 */
[----:B------:R1:W-:Y:S01]  /*118160*/  @P0 STG.E.U8 desc[UR4][R20.64], R0 ;  /* 0x0000000014000986 */ /* 0x0003e2000c101104 */
[----:B------:R-:W-:Y:S01]  /*118170*/  ISETP.LT.AND P0, PT, R16, UR6, !P3 ;  /* 0x0000000610007c0c */ /* 0x000fe2000df01270 */
[----:B------:R-:W-:Y:S01]  /*118180*/  ULDC UR6, c[0x0][0x228] ;  /* 0x00008a0000067ab9 */ /* 0x000fe20000000800 */
[----:B0-----:R-:W-:Y:S01]  /*118190*/  PRMT R2, R47, 0x7773, RZ ;  /* 0x000077732f027816 */ /* 0x001fe200000000ff */
[----:B------:R-:W4:Y:S04]  /*1181a0*/  LDL.LU.64 R12, [R1+0xf20] ;  /* 0x000f2000010c7983 */ /* 0x000f280000300a00 */
[----:B-1----:R-:W4:Y:S04]  /*1181b0*/  LDL.LU.64 R20, [R1+0xf28] ;  /* 0x000f280001147983 */ /* 0x002f280000300a00 */
[----:B--2---:R0:W-:Y:S01]  /*1181c0*/  @P2 STG.E.U8 desc[UR4][R50.64], R2 ;  /* 0x0000000232002986 */ /* 0x0041e2000c101104 */
[----:B------:R-:W-:-:S02]  /*1181d0*/  ISETP.LT.AND P2, PT, R24, UR8, !P3 ;  /* 0x0000000818007c0c */ /* 0x000fc4000df41270 */
[----:B------:R-:W-:Y:S01]  /*1181e0*/  PRMT R0, R46, 0x7770, RZ ;  /* 0x000077702e007816 */ /* 0x000fe200000000ff */
[----:B------:R-:W-:-:S04]  /*1181f0*/  ULDC UR8, c[0x0][0x228] ;  /* 0x00008a0000087ab9 */ /* 0x000fc80000000800 */
[----:B------:R1:W-:Y:S01]  /*118200*/  @P1 STG.E.U8 desc[UR4][R38.64], R0 ;  /* 0x0000000026001986 */ /* 0x0003e2000c101104 */
[----:B0-----:R-:W-:-:S03]  /*118210*/  PRMT R2, R46, 0x7771, RZ ;  /* 0x000077712e027816 */ /* 0x001fc600000000ff */
[----:B------:R-:W2:Y:S04]  /*118220*/  LDL.LU.64 R50, [R1+0xef8] ;  /* 0x000ef80001327983 */ /* 0x000ea80000300a00 */
[----:B------:R0:W-:Y:S01]  /*118230*/  @P5 STG.E.U8 desc[UR4][R8.64], R2 ;  /* 0x0000000208005986 */ /* 0x0001e2000c101104 */
[C---:B-1----:R-:W-:Y:S02]  /*118240*/  PRMT R0, R46.reuse, 0x7772, RZ ;  /* 0x000077722e007816 */ /* 0x042fe400000000ff */
[----:B0-----:R-:W-:-:S03]  /*118250*/  PRMT R2, R46, 0x7773, RZ ;  /* 0x000077732e027816 */ /* 0x001fc600000000ff */
[----:B---3--:R0:W-:Y:S04]  /*118260*/  @P0 STG.E.U8 desc[UR4][R32.64], R0 ;  /* 0x0000000020000986 */ /* 0x0081e8000c101104 */
[----:B------:R-:W3:Y:S04]  /*118270*/  LDL.LU R46, [R1+0x7dc] ;  /* 0x0007dc00012e7983 */ /* 0x000ee80000300800 */
[----:B------:R-:W3:Y:S04]  /*118280*/  LDL.LU.64 R34, [R1+0xf18] ;  /* 0x000f180001227983 */ /* 0x000ee80000300a00 */
[----:B0-----:R-:W3:Y:S04]  /*118290*/  LDL.LU.64 R32, [R1+0xf10] ;  /* 0x000f100001207983 */ /* 0x001ee80000300a00 */
[----:B----4-:R0:W-:Y:S04]  /*1182a0*/  @P2 STG.E.U8 desc[UR4][R36.64], R2 ;  /* 0x0000000224002986 */ /* 0x0101e8000c101104 */
[----:B0-----:R-:W4:Y:S04]  /*1182b0*/  LDL.LU.64 R36, [R1+0xee8] ;  /* 0x000ee80001247983 */ /* 0x001f280000300a00 */
[----:B------:R-:W4:Y:S01]  /*1182c0*/  LDL.LU R49, [R1+0x7c8] ;  /* 0x0007c80001317983 */ /* 0x000f220000300800 */
[----:B------:R-:W-:Y:S01]  /*1182d0*/  ISETP.LT.AND P5, PT, R43, UR6, !P3 ;  /* 0x000000062b007c0c */ /* 0x000fe2000dfa1270 */
[----:B------:R-:W-:Y:S01]  /*1182e0*/  ULDC UR6, c[0x0][0x228] ;  /* 0x00008a0000067ab9 */ /* 0x000fe20000000800 */
[----:B------:R-:W-:-:S02]  /*1182f0*/  ISETP.LT.AND P0, PT, R55, UR8, !P3 ;  /* 0x0000000837007c0c */ /* 0x000fc4000df01270 */
[----:B------:R-:W-:Y:S02]  /*118300*/  ISETP.LT.AND P2, PT, R42, UR6, !P3 ;  /* 0x000000062a007c0c */ /* 0x000fe4000df41270 */
[----:B------:R-:W-:Y:S02]  /*118310*/  PRMT R5, R40, 0x7770, RZ ;  /* 0x0000777028057816 */ /* 0x000fe400000000ff */
[----:B------:R-:W-:Y:S02]  /*118320*/  ISETP.GE.AND P1, PT, R4, UR21, PT ;  /* 0x0000001504007c0c */ /* 0x000fe4000bf26270 */
[C---:B------:R-:W-:Y:S02]  /*118330*/  PRMT R4, R7.reuse, 0x7770, RZ ;  /* 0x0000777007047816 */ /* 0x040fe400000000ff */
[C---:B------:R-:W-:Y:S02]  /*118340*/  PRMT R2, R7.reuse, 0x7771, RZ ;  /* 0x0000777107027816 */ /* 0x040fe400000000ff */
[----:B------:R-:W-:-:S02]  /*118350*/  PRMT R0, R7, 0x7772, RZ ;  /* 0x0000777207007816 */ /* 0x000fc400000000ff */
[----:B------:R-:W-:Y:S01]  /*118360*/  PRMT R6, R7, 0x7773, RZ ;  /* 0x0000777307067816 */ /* 0x000fe200000000ff */
[----:B------:R-:W-:Y:S01]  /*118370*/  ULDC UR6, c[0x0][0x228] ;  /* 0x00008a0000067ab9 */ /* 0x000fe20000000800 */
[C---:B------:R-:W-:Y:S01]  /*118380*/  PRMT R7, R40.reuse, 0x7772, RZ ;  /* 0x0000777228077816 */ /* 0x040fe200000000ff */
[----:B------:R-:W4:Y:S04]  /*118390*/  LDL.LU.64 R38, [R1+0xef0] ;  /* 0x000ef00001267983 */ /* 0x000f280000300a00 */
[----:B------:R0:W-:Y:S01]  /*1183a0*/  @P5 STG.E.U8 desc[UR4][R12.64], R5 ;  /* 0x000000050c005986 */ /* 0x0001e2000c101104 */
[----:B------:R-:W-:Y:S01]  /*1183b0*/  ISETP.LT.AND P5, PT, R53, UR6, !P3 ;  /* 0x0000000635007c0c */ /* 0x000fe2000dfa1270 */
[----:B------:R-:W-:Y:S01]  /*1183c0*/  ULDC UR6, c[0x0][0x228] ;  /* 0x00008a0000067ab9 */ /* 0x000fe20000000800 */
[----:B------:R-:W-:Y:S01]  /*1183d0*/  ULDC UR8, c[0x0][0x228] ;  /* 0x00008a0000087ab9 */ /* 0x000fe20000000800 */
[----:B0-----:R-:W-:-:S05]  /*1183e0*/  PRMT R5, R40, 0x7771, RZ ;  /* 0x0000777128057816 */ /* 0x001fca00000000ff */
[----:B------:R-:W-:Y:S01]  /*1183f0*/  @P2 STG.E.U8 desc[UR4][R20.64], R5 ;  /* 0x0000000514002986 */ /* 0x000fe2000c101104 */
[----:B------:R-:W-:Y:S02]  /*118400*/  ISETP.LT.AND P2, PT, R45, UR8, !P3 ;  /* 0x000000082d007c0c */ /* 0x000fe4000df41270 */
[----:B------:R-:W-:Y:S01]  /*118410*/  PRMT R9, R40, 0x7773, RZ ;  /* 0x0000777328097816 */ /* 0x000fe200000000ff */
[----:B------:R-:W-:Y:S01]  /*118420*/  ULDC UR8, c[0x0][0x228] ;  /* 0x00008a0000087ab9 */ /* 0x000fe20000000800 */
[----:B--2---:R0:W-:Y:S01]  /*118430*/  @P0 STG.E.U8 desc[UR4][R50.64], R7 ;  /* 0x0000000732000986 */ /* 0x0041e2000c101104 */
[----:B------:R-:W-:Y:S01]  /*118440*/  ISETP.LT.AND P0, PT, R61, UR6, !P3 ;  /* 0x000000063d007c0c */ /* 0x000fe2000df01270 */
[----:B------:R-:W-:Y:S02]  /*118450*/  ULDC UR6, c[0x0][0x228] ;  /* 0x00008a0000067ab9 */ /* 0x000fe40000000800 */
[----:B0-----:R-:W2:Y:S04]  /*118460*/  LDL.LU.64 R50, [R1+0xed8] ;  /* 0x000ed80001327983 */ /* 0x001ea80000300a00 */
[----:B------:R-:W2:Y:S04]  /*118470*/  LDL.LU R47, [R1+0x7b8] ;  /* 0x0007b800012f7983 */ /* 0x000ea80000300800 */
[----:B------:R-:W2:Y:S04]  /*118480*/  LDL.LU.64 R12, [R1+0xed0] ;  /* 0x000ed000010c7983 */ /* 0x000ea80000300a00 */
[----:B------:R-:W2:Y:S04]  /*118490*/  LDL.LU.64 R20, [R1+0xec0] ;  /* 0x000ec00001147983 */ /* 0x000ea80000300a00 */
[----:B---3--:R4:W-:Y:S02]  /*1184a0*/  @P5 STG.E.U8 desc[UR4][R34.64], R9 ;  /* 0x0000000922005986 */ /* 0x0089e4000c101104 */
[----:B----4-:R-:W-:-:S02]  /*1184b0*/  PRMT R9, R49, 0x7770, RZ ;  /* 0x0000777031097816 */ /* 0x010fc400000000ff */
[----:B------:R-:W-:-:S03]  /*1184c0*/  PRMT R11, R49, 0x7771, RZ ;  /* 0x00007771310b7816 */ /* 0x000fc600000000ff */
[----:B------:R-:W-:Y:S04]  /*1184d0*/  @P0 STG.E.U8 desc[UR4][R32.64], R9 ;  /* 0x0000000920000986 */ /* 0x000fe8000c101104 */
[----:B------:R0:W-:Y:S04]  /*1184e0*/  @P2 STG.E.U8 desc[UR4][R36.64], R11 ;  /* 0x0000000b24002986 */ /* 0x0001e8000c101104 */
[----:B0-----:R-:W3:Y:S01]  /*1184f0*/  LDL.LU.64 R36, [R1+0xeb8] ;  /* 0x000eb80001247983 */ /* 0x001ee20000300a00 */
[----:B------:R-:W-:Y:S02]  /*118500*/  ISETP.LT.AND P5, PT, R44, UR6, !P3 ;  /* 0x000000062c007c0c */ /* 0x000fe4000dfa1270 */
[----:B------:R-:W-:-:S02]  /*118510*/  ISETP.LT.AND P3, PT, R54, UR8, !P3 ;  /* 0x0000000836007c0c */ /* 0x000fc4000df61270 */
[C---:B------:R-:W-:Y:S02]  /*118520*/  PRMT R5, R46.reuse, 0x7770, RZ ;  /* 0x000077702e057816 */ /* 0x040fe400000000ff */
[C---:B------:R-:W-:Y:S02]  /*118530*/  PRMT R8, R46.reuse, 0x7771, RZ ;  /* 0x000077712e087816 */ /* 0x040fe400000000ff */
[C---:B------:R-:W-:Y:S02]  /*118540*/  PRMT R7, R46.reuse, 0x7772, RZ ;  /* 0x000077722e077816 */ /* 0x040fe400000000ff */
[----:B------:R-:W-:Y:S01]  /*118550*/  PRMT R10, R46, 0x7773, RZ ;  /* 0x000077732e0a7816 */ /* 0x000fe200000000ff */
[----:B------:R-:W4:Y:S01]  /*118560*/  LDL.LU.64 R32, [R1+0xeb0] ;  /* 0x000eb00001207983 */ /* 0x000f220000300a00 */
[----:B------:R-:W-:-:S03]  /*118570*/  PRMT R9, R49, 0x7772, RZ ;  /* 0x0000777231097816 */ /* 0x000fc600000000ff */
[----:B------:R-:W4:Y:S01]  /*118580*/  LDL.LU R46, [R1+0x7a8] ;  /* 0x0007a800012e7983 */ /* 0x000f220000300800 */
[----:B------:R-:W-:Y:S01]  /*118590*/  PRMT R11, R49, 0x7773, RZ ;  /* 0x00007773310b7816 */ /* 0x000fe200000000ff */
[----:B------:R-:W-:Y:S02]  /*1185a0*/  ULDC UR6, c[0x0][0x228] ;  /* 0x00008a0000067ab9 */ /* 0x000fe40000000800 */
[----:B------:R-:W4:Y:S01]  /*1185b0*/  LDL.LU.64 R30, [R1+0xea8] ;  /* 0x000ea800011e7983 */ /* 0x000f220000300a00 */
[----:B------:R-:W-:-:S03]  /*1185c0*/  ISETP.LT.AND P2, PT, R41, UR6, !P4 ;  /* 0x0000000629007c0c */ /* 0x000fc6000e741270 */
[----:B------:R0:W-:Y:S01]  /*1185d0*/  @P5 STG.E.U8 desc[UR4][R38.64], R9 ;  /* 0x0000000926005986 */ /* 0x0001e2000c101104 */
[----:B------:R-:W-:Y:S01]  /*1185e0*/  ULDC UR8, c[0x0][0x228] ;  /* 0x00008a0000087ab9 */ /* 0x000fe20000000800 */
[----:B------:R-:W-:Y:S01]  /*1185f0*/  ULDC UR6, c[0x0][0x228] ;  /* 0x00008a0000067ab9 */ /* 0x000fe20000000800 */
[----:B------:R-:W-:Y:S02]  /*118600*/  ISETP.LT.AND P0, PT, R28, UR8, !P4 ;  /* 0x000000081c007c0c */ /* 0x000fe4000e701270 */
[----:B------:R-:W-:Y:S01]  /*118610*/  ISETP.LT.AND P5, PT, R52, UR6, !P4 ;  /* 0x0000000634007c0c */ /* 0x000fe2000e7a1270 */
[----:B------:R-:W-:Y:S01]  /*118620*/  ULDC UR8, c[0x0][0x228] ;  /* 0x00008a0000087ab9 */ /* 0x000fe20000000800 */
[----:B------:R-:W-:Y:S01]  /*118630*/  ULDC UR6, c[0x0][0x228] ;  /* 0x00008a0000067ab9 */ /* 0x000fe20000000800 */
[----:B--2---:R1:W-:Y:S01]  /*118640*/  @P3 STG.E.U8 desc[UR4][R50.64], R11 ;  /* 0x0000000b32003986 */ /* 0x0043e2000c101104 */
[----:B0-----:R-:W-:-:S03]  /*118650*/  PRMT R9, R47, 0x7770, RZ ;  /* 0x000077702f097816 */ /* 0x001fc600000000ff */
[----:B-1----:R-:W2:Y:S04]  /*118660*/  LDL.LU.64 R50, [R1+0xea0] ;  /* 0x000ea00001327983 */ /* 0x002ea80000300a00 */
[----:B------:R-:W2:Y:S04]  /*118670*/  LDL.LU.64 R34, [R1+0xe98] ;  /* 0x000e980001227983 */ /* 0x000ea80000300a00 */
[----:B------:R-:W2:Y:S01]  /*118680*/  LDL.LU.64 R38, [R1+0xe90] ;  /* 0x000e900001267983 */ /* 0x000ea20000300a00 */
[----:B------:R-:W-:-:S03]  /*118690*/  PRMT R11, R47, 0x7771, RZ ;  /* 0x000077712f0b7816 */ /* 0x000fc600000000ff */
[----:B------:R0:W-:Y:S04]  /*1186a0*/  @P2 STG.E.U8 desc[UR4][R12.64], R9 ;  /* 0x000000090c002986 */ /* 0x0001e8000c101104 */
[----:B------:R-:W2:Y:S04]  /*1186b0*/  LDL.LU R40, [R1+0x798] ;  /* 0x0007980001287983 */ /* 0x000ea80000300800 */
[----:B------:R-:W-:Y:S01]  /*1186c0*/  @P0 STG.E.U8 desc[UR4][R20.64], R11 ;  /* 0x0000000b14000986 */ /* 0x000fe2000c101104 */
[----:B0-----:R-:W-:-:S03]  /*1186d0*/  PRMT R9, R47, 0x7772, RZ ;  /* 0x000077722f097816 */ /* 0x001fc600000000ff */
[----:B------:R-:W2:Y:S04]  /*1186e0*/  LDL.LU.64 R12, [R1+0xe88] ;  /* 0x000e8800010c7983 */ /* 0x000ea80000300a00 */
[----:B---3--:R0:W-:Y:S04]  /*1186f0*/  @P5 STG.E.U8 desc[UR4][R36.64], R9 ;  /* 0x0000000924005986 */ /* 0x0081e8000c101104 */
[----:B0-----:R-:W3:Y:S01]  /*118700*/  LDL.LU.64 R36, [R1+0xe80] ;  /* 0x000e800001247983 */ /* 0x001ee20000300a00 */
[----:B------:R-:W-:Y:S01]  /*118710*/  ISETP.LT.AND P3, PT, R56, UR8, !P4 ;  /* 0x0000000838007c0c */ /* 0x000fe2000e761270 */
[----:B------:R-:W-:Y:S01]  /*118720*/  ULDC UR8, c[0x0][0x228] ;  /* 0x00008a0000087ab9 */ /* 0x000fe20000000800 */
[----:B------:R-:W-:-:S02]  /*118730*/  ISETP.LT.AND P2, PT, R60, UR6, !P4 ;  /* 0x000000063c007c0c */ /* 0x000fc4000e741270 */
[----:B------:R-:W-:Y:S02]  /*118740*/  ISETP.LT.AND P0, PT, R48, UR8, !P4 ;  /* 0x0000000830007c0c */ /* 0x000fe4000e701270 */
[----:B------:R-:W-:Y:S01]  /*118750*/  PRMT R11, R47, 0x7773, RZ ;  /* 0x000077732f0b7816 */ /* 0x000fe200000000ff */
[----:B------:R-:W3:Y:S01]  /*118760*/  LDL.LU.64 R20, [R1+0xe78] ;  /* 0x000e780001147983 */ /* 0x000ee20000300a00 */
[----:B------:R-:W-:Y:S01]  /*118770*/  ULDC UR6, c[0x0][0x228] ;  /* 0x00008a0000067ab9 */ /* 0x000fe20000000800 */
[----:B----4-:R-:W-:Y:S01]  /*118780*/  PRMT R9, R46, 0x7770, RZ ;  /* 0x000077702e097816 */ /* 0x010fe200000000ff */
[----:B------:R-:W-:Y:S01]  /*118790*/  ULDC UR8, c[0x0][0x228] ;  /* 0x00008a0000087ab9 */ /* 0x000fe20000000800 */
[----:B------:R-:W-:Y:S01]  /*1187a0*/  ISETP.LT.AND P5, PT, R16, UR6, !P4 ;  /* 0x0000000610007c0c */ /* 0x000fe2000e7a1270 */
[----:B------:R-:W-:Y:S01]  /*1187b0*/  ULDC UR6, c[0x0][0x228] ;  /* 0x00008a0000067ab9 */ /* 0x000fe20000000800 */
[----:B------:R0:W-:Y:S01]  /*1187c0*/  @P3 STG.E.U8 desc[UR4][R32.64], R11 ;  /* 0x0000000b20003986 */ /* 0x0001e2000c101104 */
[----:B------:R-:W-:-:S03]  /*1187d0*/  ISETP.LT.AND P3, PT, R24, UR8, !P4 ;  /* 0x0000000818007c0c */ /* 0x000fc6000e761270 */
[----:B------:R1:W-:Y:S01]  /*1187e0*/  @P2 STG.E.U8 desc[UR4][R30.64], R9 ;  /* 0x000000091e002986 */ /* 0x0003e2000c101104 */
[----:B------:R-:W-:Y:S01]  /*1187f0*/  ULDC UR8, c[0x0][0x228] ;  /* 0x00008a0000087ab9 */ /* 0x000fe20000000800 */
[----:B------:R-:W-:Y:S01]  /*118800*/  ISETP.LT.AND P2, PT, R43, UR6, !P4 ;  /* 0x000000062b007c0c */ /* 0x000fe2000e741270 */
[----:B------:R-:W-:Y:S01]  /*118810*/  ULDC UR6, c[0x0][0x228] ;  /* 0x00008a0000067ab9 */ /* 0x000fe20000000800 */
[----:B0-----:R-:W4:Y:S01]  /*118820*/  LDL.LU.64 R32, [R1+0xe70] ;  /* 0x000e700001207983 */ /* 0x001f220000300a00 */
[----:B------:R-:W-:-:S03]  /*118830*/  PRMT R11, R46, 0x7771, RZ ;  /* 0x000077712e0b7816 */ /* 0x000fc600000000ff */
[----:B------:R-:W4:Y:S01]  /*118840*/  LDL.LU R49, [R1+0x748] ;  /* 0x0007480001317983 */ /* 0x000f220000300800 */
[----:B-1----:R-:W-:-:S03]  /*118850*/  PRMT R9, R46, 0x7772, RZ ;  /* 0x000077722e097816 */ /* 0x002fc600000000ff */
[----:B--2---:R0:W-:Y:S01]  /*118860*/  @P0 STG.E.U8 desc[UR4][R50.64], R11 ;  /* 0x0000000b32000986 */ /* 0x0041e2000c101104 */
[----:B------:R-:W-:-:S03]  /*118870*/  ISETP.LT.AND P0, PT, R42, UR8, !P4 ;  /* 0x000000082a007c0c */ /* 0x000fc6000e701270 */
[----:B------:R1:W-:Y:S01]  /*118880*/  @P5 STG.E.U8 desc[UR4][R34.64], R9 ;  /* 0x0000000922005986 */ /* 0x0003e2000c101104 */
[----:B------:R-:W-:Y:S01]  /*118890*/  ULDC UR8, c[0x0][0x228] ;  /* 0x00008a0000087ab9 */ /* 0x000fe20000000800 */
[----:B0-----:R-:W-:Y:S02]  /*1188a0*/  PRMT R11, R46, 0x7773, RZ ;  /* 0x000077732e0b7816 */ /* 0x001fe400000000ff */
[----:B------:R-:W2:Y:S04]  /*1188b0*/  LDL.LU.64 R50, [R1+0xe68] ;  /* 0x000e680001327983 */ /* 0x000ea80000300a00 */
[----:B------:R-:W2:Y:S01]  /*1188c0*/  LDL.LU.64 R46, [R1+0xe60] ;  /* 0x000e6000012e7983 */ /* 0x000ea20000300a00 */
[----:B-1----:R-:W-:-:S03]  /*1188d0*/  PRMT R9, R40, 0x7770, RZ ;  /* 0x0000777028097816 */ /* 0x002fc600000000ff */
[----:B------:R0:W-:Y:S04]  /*1188e0*/  @P3 STG.E.U8 desc[UR4][R38.64], R11 ;  /* 0x0000000b26003986 */ /* 0x0001e8000c101104 */
[----:B------:R1:W-:Y:S01]  /*1188f0*/  @P2 STG.E.U8 desc[UR4][R12.64], R9 ;  /* 0x000000090c002986 */ /* 0x0003e2000c101104 */
[----:B0-----:R-:W-:-:S03]  /*118900*/  PRMT R11, R40, 0x7771, RZ ;  /* 0x00007771280b7816 */ /* 0x001fc600000000ff */
[----:B-1----:R-:W2:Y:S04]  /*118910*/  LDL.LU.64 R12, [R1+0xe58] ;  /* 0x000e5800010c7983 */ /* 0x002ea80000300a00 */
[----:B---3--:R0:W-:Y:S04]  /*118920*/  @P0 STG.E.U8 desc[UR4][R36.64], R11 ;  /* 0x0000000b24000986 */ /* 0x0081e8000c101104 */
[----:B0-----:R-:W3:Y:S01]  /*118930*/  LDL.LU.64 R36, [R1+0xe50] ;  /* 0x000e500001247983 */ /* 0x001ee20000300a00 */
[----:B------:R-:W-:Y:S02]  /*118940*/  ISETP.LT.AND P5, PT, R55, UR6, !P4 ;  /* 0x0000000637007c0c */ /* 0x000fe4000e7a1270 */
[----:B------:R-:W-:Y:S01]  /*118950*/  ISETP.LT.AND P3, PT, R53, UR8, !P4 ;  /* 0x0000000835007c0c */ /* 0x000fe2000e761270 */
[----:B------:R-:W-:Y:S01]  /*118960*/  ULDC UR6, c[0x0][0x228] ;  /* 0x00008a0000067ab9 */ /* 0x000fe20000000800 */
[----:B------:R-:W-:-:S02]  /*118970*/  PRMT R9, R40, 0x7772, RZ ;  /* 0x0000777228097816 */ /* 0x000fc400000000ff */
[----:B------:R-:W-:Y:S01]  /*118980*/  ISETP.LT.AND P2, PT, R61, UR6, !P4 ;  /* 0x000000063d007c0c */ /* 0x000fe2000e741270 */
[----:B------:R-:W-:Y:S01]  /*118990*/  ULDC UR6, c[0x0][0x228] ;  /* 0x00008a0000067ab9 */ /* 0x000fe20000000800 */
[----:B------:R-:W-:Y:S02]  /*1189a0*/  PRMT R11, R40, 0x7773, RZ ;  /* 0x00007773280b7816 */ /* 0x000fe400000000ff */
[----:B------:R-:W-:Y:S01]  /*1189b0*/  ISETP.LT.AND P0, PT, R45, UR6, !P4 ;  /* 0x000000062d007c0c */ /* 0x000fe2000e701270 */
[----:B------:R-:W3:Y:S04]  /*1189c0*/  LDL.LU.64 R26, [R1+0xe48] ;  /* 0x000e4800011a7983 */ /* 0x000ee80000300a00 */
[----:B------:R-:W3:Y:S01]  /*1189d0*/  LDL.LU.64 R30, [R1+0xe40] ;  /* 0x000e4000011e7983 */ /* 0x000ee20000300a00 */
[----:B------:R-:W-:Y:S01]  /*1189e0*/  ULDC UR6, c[0x0][0x228] ;  /* 0x00008a0000067ab9 */ /* 0x000fe20000000800 */
[----:B------:R-:W-:-:S02]  /*1189f0*/  ULDC UR8, c[0x0][0x228] ;  /* 0x00008a0000087ab9 */ /* 0x000fc40000000800 */
[----:B------:R0:W-:Y:S04]  /*118a00*/  @P5 STG.E.U8 desc[UR4][R20.64], R9 ;  /* 0x0000000914005986 */ /* 0x0001e8000c101104 */
[----:B----4-:R1:W-:Y:S01]  /*118a10*/  @P3 STG.E.U8 desc[UR4][R32.64], R11 ;  /* 0x0000000b20003986 */ /* 0x0103e2000c101104 */
[----:B------:R-:W-:-:S03]  /*118a20*/  ISETP.LT.AND P3, PT, R44, UR6, !P4 ;  /* 0x000000062c007c0c */ /* 0x000fc6000e761270 */
[----:B0-----:R-:W4:Y:S01]  /*118a30*/  LDL.LU.64 R20, [R1+0xe38] ;  /* 0x000e380001147983 */ /* 0x001f220000300a00 */
[C---:B------:R-:W-:Y:S02]  /*118a40*/  PRMT R9, R49.reuse, 0x7770, RZ ;  /* 0x0000777031097816 */ /* 0x040fe400000000ff */
[C---:B-1----:R-:W-:Y:S01]  /*118a50*/  PRMT R11, R49.reuse, 0x7771, RZ ;  /* 0x00007771310b7816 */ /* 0x042fe200000000ff */
[----:B------:R-:W4:Y:S01]  /*118a60*/  LDL.LU.64 R32, [R1+0xe30] ;  /* 0x000e300001207983 */ /* 0x000f220000300a00 */
[----:B------:R-:W-:Y:S01]  /*118a70*/  ISETP.LT.AND P4, PT, R54, UR8, !P4 ;  /* 0x0000000836007c0c */ /* 0x000fe2000e781270 */
[----:B------:R-:W-:Y:S01]  /*118a80*/  ULDC UR6, c[0x0][0x228] ;  /* 0x00008a0000067ab9 */ /* 0x000fe20000000800 */
[----:B------:R-:W-:Y:S01]  /*118a90*/  ULDC UR8, c[0x0][0x228] ;  /* 0x00008a0000087ab9 */ /* 0x000fe20000000800 */
[----:B--2---:R-:W-:Y:S04]  /*118aa0*/  @P2 STG.E.U8 desc[UR4][R50.64], R9 ;  /* 0x0000000932002986 */ /* 0x004fe8000c101104 */
[----:B------:R0:W-:Y:S04]  /*118ab0*/  @P0 STG.E.U8 desc[UR4][R46.64], R11 ;  /* 0x0000000b2e000986 */ /* 0x0001e8000c101104 */
[----:B0-----:R-:W2:Y:S04]  /*118ac0*/  LDL.LU.64 R46, [R1+0xe28] ;  /* 0x000e2800012e7983 */ /* 0x001ea80000300a00 */
[----:B------:R-:W2:Y:S01]  /*118ad0*/  LDL.LU.64 R50, [R1+0xe20] ;  /* 0x000e200001327983 */ /* 0x000ea20000300a00 */
[----:B------:R-:W-:-:S02]  /*118ae0*/  PRMT R9, R49, 0x7772, RZ ;  /* 0x0000777231097816 */ /* 0x000fc400000000ff */
[----:B------:R-:W-:Y:S02]  /*118af0*/  PRMT R11, R49, 0x7773, RZ ;  /* 0x00007773310b7816 */ /* 0x000fe400000000ff */
[----:B------:R-:W2:Y:S04]  /*118b00*/  LDL.LU R49, [R1+0x6ec] ;  /* 0x0006ec0001317983 */ /* 0x000ea80000300800 */
[----:B------:R-:W2:Y:S04]  /*118b10*/  LDL.LU.64 R34, [R1+0xe18] ;  /* 0x000e180001227983 */ /* 0x000ea80000300a00 */
[----:B------:R0:W-:Y:S04]  /*118b20*/  @P3 STG.E.U8 desc[UR4][R12.64], R9 ;  /* 0x000000090c003986 */ /* 0x0001e8000c101104 */
[----:B------:R-:W2:Y:S04]  /*118b30*/  LDL.LU.64 R38, [R1+0xe10] ;  /* 0x000e100001267983 */ /* 0x000ea80000300a00 */
[----:B0-----:R-:W2:Y:S04]  /*118b40*/  LDL.LU R9, [R1+0x53cc] ;  /* 0x0053cc0001097983 */ /* 0x001ea80000300800 */
[----:B------:R-:W2:Y:S04]  /*118b50*/  LDL.LU.64 R12, [R1+0xe08] ;  /* 0x000e0800010c7983 */ /* 0x000ea80000300a00 */
[----:B---3--:R0:W-:Y:S04]  /*118b60*/  @P4 STG.E.U8 desc[UR4][R36.64], R11 ;  /* 0x0000000b24004986 */ /* 0x0081e8000c101104 */
[----:B0-----:R-:W3:Y:S01]  /*118b70*/  LDL.LU.64 R36, [R1+0xdf8] ;  /* 0x000df80001247983 */ /* 0x001ee20000300a00 */
[----:B------:R-:W-:Y:S01]  /*118b80*/  ISETP.LT.AND P5, PT, R41, UR6, !P6 ;  /* 0x0000000629007c0c */ /* 0x000fe2000f7a1270 */
[----:B------:R-:W-:Y:S01]  /*118b90*/  ULDC UR6, c[0x0][0x228] ;  /* 0x00008a0000067ab9 */ /* 0x000fe20000000800 */
[----:B------:R-:W-:-:S02]  /*118ba0*/  ISETP.LT.AND P0, PT, R28, UR8, !P6 ;  /* 0x000000081c007c0c */ /* 0x000fc4000f701270 */
[----:B------:R-:W-:Y:S01]  /*118bb0*/  ISETP.LT.AND P2, PT, R52, UR6, !P6 ;  /* 0x0000000634007c0c */ /* 0x000fe2000f741270 */
[----:B------:R-:W-:Y:S01]  /*118bc0*/  ULDC UR6, c[0x0][0x228] ;  /* 0x00008a0000067ab9 */ /* 0x000fe20000000800 */
[----:B------:R-:W-:Y:S01]  /*118bd0*/  ULDC UR8, c[0x0][0x228] ;  /* 0x00008a0000087ab9 */ /* 0x000fe20000000800 */
[----:B------:R-:W-:Y:S02]  /*118be0*/  ISETP.LT.AND P3, PT, R56, UR6, !P6 ;  /* 0x0000000638007c0c */ /* 0x000fe4000f761270 */
[----:B------:R-:W-:Y:S01]  /*118bf0*/  ISETP.LT.AND P4, PT, R60, UR8, !P6 ;  /* 0x000000083c007c0c */ /* 0x000fe2000f781270 */
[----:B------:R-:W-:Y:S01]  /*118c00*/  ULDC UR6, c[0x0][0x228] ;  /* 0x00008a0000067ab9 */ /* 0x000fe20000000800 */
[----:B------:R-:W-:Y:S02]  /*118c10*/  ULDC UR8, c[0x0][0x228] ;  /* 0x00008a0000087ab9 */ /* 0x000fe40000000800 */
[----:B------:R0:W-:Y:S04]  /*118c20*/  @P5 STG.E.U8 desc[UR4][R26.64], R4 ;  /* 0x000000041a005986 */ /* 0x0001e8000c101104 */
[----:B------:R-:W-:Y:S04]  /*118c30*/  @P0 STG.E.U8 desc[UR4][R30.64], R2 ;  /* 0x000000021e000986 */ /* 0x000fe8000c101104 */
[----:B----4-:R1:W-:Y:S01]  /*118c40*/  @P2 STG.E.U8 desc[UR4][R20.64], R0 ;  /* 0x0000000014002986 */ /* 0x0103e2000c101104 */
[----:B------:R-:W-:Y:S01]  /*118c50*/  ISETP.LT.AND P2, PT, R48, UR6, !P6 ;  /* 0x0000000630007c0c */ /* 0x000fe2000f741270 */
[----:B------:R-:W-:Y:S01]  /*118c60*/  ULDC UR6, c[0x0][0x228] ;  /* 0x00008a0000067ab9 */ /* 0x000fe20000000800 */
[----:B------:R-:W-:-:S02]  /*118c70*/  ISETP.LT.AND P5, PT, R24, UR8, !P6 ;  /* 0x0000000818007c0c */ /* 0x000fc4000f7a1270 */
[----:B------:R-:W-:Y:S01]  /*118c80*/  ISETP.LT.AND P0, PT, R16, UR6, !P6 ;  /* 0x0000000610007c0c */ /* 0x000fe2000f701270 */
[----:B------:R-:W-:Y:S01]  /*118c90*/  @P3 STG.E.U8 desc[UR4][R32.64], R6 ;  /* 0x0000000620003986 */ /* 0x000fe2000c101104 */
[----:B------:R-:W-:Y:S01]  /*118ca0*/  ULDC UR6, c[0x0][0x228] ;  /* 0x00008a0000067ab9 */ /* 0x000fe20000000800 */
[----:B------:R-:W-:Y:S02]  /*118cb0*/  ULDC UR8, c[0x0][0x228] ;  /* 0x00008a0000087ab9 */ /* 0x000fe40000000800 */
[----:B0-----:R-:W4:Y:S04]  /*118cc0*/  LDL.LU R4, [R1+0x53d4] ;  /* 0x0053d40001047983 */ /* 0x001f280000300800 */
[----:B-1----:R-:W4:Y:S01]  /*118cd0*/  LDL.LU.64 R20, [R1+0xdf0] ;  /* 0x000df00001147983 */ /* 0x002f220000300a00 */
[----:B------:R-:W-:Y:S01]  /*118ce0*/  ISETP.LT.AND P3, PT, R43, UR6, !P6 ;  /* 0x000000062b007c0c */ /* 0x000fe2000f761270 */
[----:B------:R-:W-:-:S02]  /*118cf0*/  ULDC UR6, c[0x0][0x228] ;  /* 0x00008a0000067ab9 */ /* 0x000fc40000000800 */
[----:B--2---:R0:W-:Y:S01]  /*118d00*/  @P4 STG.E.U8 desc[UR4][R46.64], R5 ;  /* 0x000000052e004986 */ /* 0x0041e2000c101104 */
[----:B------:R-:W-:-:S03]  /*118d10*/  ISETP.LT.AND P4, PT, R42, UR8, !P6 ;  /* 0x000000082a007c0c */ /* 0x000fc6000f781270 */
[----:B------:R1:W-:Y:S01]  /*118d20*/  @P2 STG.E.U8 desc[UR4][R50.64], R8 ;  /* 0x0000000832002986 */ /* 0x0003e2000c101104 */
[----:B------:R-:W-:-:S03]  /*118d30*/  ULDC UR8, c[0x0][0x228] ;  /* 0x00008a0000087ab9 */ /* 0x000fc60000000800 */
[----:B0-----:R-:W2:Y:S04]  /*118d40*/  LDL.LU R47, [R1+0x7cc] ;  /* 0x0007cc00012f7983 */ /* 0x001ea80000300800 */
[----:B------:R-:W2:Y:S04]  /*118d50*/  LDL.LU.64 R32, [R1+0xe00] ;  /* 0x000e000001207983 */ /* 0x000ea80000300a00 */
[----:B-1----:R-:W2:Y:S01]  /*118d60*/  LDL.LU.64 R50, [R1+0xde8] ;  /* 0x000de80001327983 */ /* 0x002ea20000300a00 */
[C---:B------:R-:W-:Y:S02]  /*118d70*/  PRMT R0, R49.reuse, 0x7770, RZ ;  /* 0x0000777031007816 */ /* 0x040fe400000000ff */
[----:B------:R-:W-:Y:S01]  /*118d80*/  PRMT R2, R49, 0x7771, RZ ;  /* 0x0000777131027816 */ /* 0x000fe200000000ff */
[----:B------:R-:W-:Y:S04]  /*118d90*/  @P0 STG.E.U8 desc[UR4][R34.64], R7 ;  /* 0x0000000722000986 */ /* 0x000fe8000c101104 */
[----:B------:R-:W-:Y:S04]  /*118da0*/  @P5 STG.E.U8 desc[UR4][R38.64], R10 ;  /* 0x0000000a26005986 */ /* 0x000fe8000c101104 */
[----:B------:R-:W-:Y:S04]  /*118db0*/  @P3 STG.E.U8 desc[UR4][R12.64], R0 ;  /* 0x000000000c003986 */ /* 0x000fe8000c101104 */
[----:B---3--:R0:W-:Y:S04]  /*118dc0*/  @P4 STG.E.U8 desc[UR4][R36.64], R2 ;  /* 0x0000000224004986 */ /* 0x0081e8000c101104 */
[----:B0-----:R-:W3:Y:S04]  /*118dd0*/  LDL.LU.64 R36, [R1+0xdd0] ;  /* 0x000dd00001247983 */ /* 0x001ee80000300a00 */
[----:B------:R-:W3:Y:S01]  /*118de0*/  LDL.LU R46, [R1+0x7bc] ;  /* 0x0007bc00012e7983 */ /* 0x000ee20000300800 */
[----:B------:R-:W-:Y:S01]  /*118df0*/  ISETP.LT.AND P5, PT, R55, UR6, !P6 ;  /* 0x0000000637007c0c */ /* 0x000fe2000f7a1270 */
[----:B------:R-:W-:Y:S01]  /*118e00*/  ULDC UR6, c[0x0][0x228] ;  /* 0x00008a0000067ab9 */ /* 0x000fe20000000800 */
[----:B------:R-:W-:-:S02]  /*118e10*/  ISETP.LT.AND P3, PT, R61, UR8, !P6 ;  /* 0x000000083d007c0c */ /* 0x000fc4000f761270 */
[----:B------:R-:W-:Y:S01]  /*118e20*/  ISETP.LT.AND P4, PT, R53, UR6, !P6 ;  /* 0x0000000635007c0c */ /* 0x000fe2000f781270 */
[----:B------:R-:W3:Y:S01]  /*118e30*/  LDL.LU.64 R30, [R1+0xde0] ;  /* 0x000de000011e7983 */ /* 0x000ee20000300a00 */
[C---:B------:R-:W-:Y:S02]  /*118e40*/  PRMT R0, R49.reuse, 0x7772, RZ ;  /* 0x0000777231007816 */ /* 0x040fe400000000ff */
[----:B------:R-:W-:Y:S01]  /*118e50*/  PRMT R2, R49, 0x7773, RZ ;  /* 0x0000777331027816 */ /* 0x000fe200000000ff */
[----:B------:R-:W3:Y:S04]  /*118e60*/  LDL.LU.64 R34, [R1+0xdd8] ;  /* 0x000dd80001227983 */ /* 0x000ee80000300a00 */
[----:B------:R-:W3:Y:S01]  /*118e70*/  LDL.LU.64 R12, [R1+0xdc8] ;  /* 0x000dc800010c7983 */ /* 0x000ee20000300a00 */
[----:B------:R-:W-:Y:S01]  /*118e80*/  ULDC UR6, c[0x0][0x228] ;  /* 0x00008a0000067ab9 */ /* 0x000fe20000000800 */
[----:B------:R-:W-:Y:S01]  /*118e90*/  ULDC UR8, c[0x0][0x228] ;  /* 0x00008a0000087ab9 */ /* 0x000fe20000000800 */
[----:B----4-:R-:W-:Y:S01]  /*118ea0*/  ISETP.GE.AND P0, PT, R4, UR17, PT ;  /* 0x0000001104007c0c */ /* 0x010fe2000bf06270 */
[----:B------:R0:W-:Y:S01]  /*118eb0*/  @P5 STG.E.U8 desc[UR4][R20.64], R0 ;  /* 0x0000000014005986 */ /* 0x0001e2000c101104 */
[----:B------:R-:W-:Y:S01]  /*118ec0*/  ISETP.LT.AND P5, PT, R45, UR6, !P6 ;  /* 0x000000062d007c0c */ /* 0x000fe2000f7a1270 */
[----:B------:R-:W-:-:S02]  /*118ed0*/  ULDC UR6, c[0x0][0x228] ;  /* 0x00008a0000067ab9 */ /* 0x000fc40000000800 */
[----:B0-----:R-:W4:Y:S01]  /*118ee0*/  LDL.LU.64 R20, [R1+0xdc0] ;  /* 0x000dc00001147983 */ /* 0x001f220000300a00 */
[----:B--2---:R-:W-:-:S03]  /*118ef0*/  PRMT R4, R47, 0x7770, RZ ;  /* 0x000077702f047816 */ /* 0x004fc600000000ff */
[----:B------:R-:W-:Y:S04]  /*118f00*/  @P4 STG.E.U8 desc[UR4][R32.64], R2 ;  /* 0x0000000220004986 */ /* 0x000fe8000c101104 */
[----:B------:R0:W-:Y:S01]  /*118f10*/  @P3 STG.E.U8 desc[UR4][R50.64], R4 ;  /* 0x0000000432003986 */ /* 0x0001e2000c101104 */
[----:B------:R-:W-:-:S03]  /*118f20*/  PRMT R5, R47, 0x7771, RZ ;  /* 0x000077712f057816 */ /* 0x000fc600000000ff */
[----:B0-----:R-:W2:Y:S04]  /*118f30*/  LDL.LU.64 R50, [R1+0xdb8] ;  /* 0x000db80001327983 */ /* 0x001ea80000300a00 */
[----:B------:R-:W2:Y:S04]  /*118f40*/  LDL.LU R49, [R1+0x7ac] ;  /* 0x0007ac0001317983 */ /* 0x000ea80000300800 */
[----:B------:R-:W2:Y:S04]  /*118f50*/  LDL.LU.64 R32, [R1+0xdb0] ;  /* 0x000db00001207983 */ /* 0x000ea80000300a00 */
[----:B------:R-:W2:Y:S01]  /*118f60*/  LDL.LU.64 R38, [R1+0xda8] ;  /* 0x000da80001267983 */ /* 0x000ea20000300a00 */
[----:B------:R-:W-:-:S02]  /*118f70*/  PRMT R0, R47, 0x7772, RZ ;  /* 0x000077722f007816 */ /* 0x000fc400000000ff */
[----:B------:R-:W-:Y:S01]  /*118f80*/  PRMT R6, R47, 0x7773, RZ ;  /* 0x000077732f067816 */ /* 0x000fe200000000ff */
[----:B---3--:R0:W-:Y:S01]  /*118f90*/  @P5 STG.E.U8 desc[UR4][R36.64], R5 ;  /* 0x0000000524005986 */ /* 0x0081e2000c101104 */
[C---:B------:R-:W-:Y:S02]  /*118fa0*/  PRMT R2, R46.reuse, 0x7770, RZ ;  /* 0x000077702e027816 */ /* 0x040fe400000000ff */
[C---:B------:R-:W-:Y:S02]  /*118fb0*/  PRMT R4, R46.reuse, 0x7771, RZ ;  /* 0x000077712e047816 */ /* 0x040fe400000000ff */
[C---:B------:R-:W-:Y:S01]  /*118fc0*/  PRMT R7, R46.reuse, 0x7773, RZ ;  /* 0x000077732e077816 */ /* 0x040fe200000000ff */
[----:B0-----:R-:W3:Y:S01]  /*118fd0*/  LDL.LU.64 R36, [R1+0xda0] ;  /* 0x000da00001247983 */ /* 0x001ee20000300a00 */
[----:B------:R-:W-:-:S03]  /*118fe0*/  PRMT R5, R46, 0x7772, RZ ;  /* 0x000077722e057816 */ /* 0x000fc600000000ff */
[----:B------:R-:W3:Y:S01]  /*118ff0*/  LDL.LU.64 R46, [R1+0xd90] ;  /* 0x000d9000012e7983 */ /* 0x000ee20000300a00 */
[----:B------:R-:W-:Y:S01]  /*119000*/  ISETP.LT.AND P3, PT, R44, UR6, !P6 ;  /* 0x000000062c007c0c */ /* 0x000fe2000f761270 */
[----:B------:R-:W-:Y:S01]  /*119010*/  ULDC UR6, c[0x0][0x228] ;  /* 0x00008a0000067ab9 */ /* 0x000fe20000000800 */
[----:B------:R-:W-:Y:S02]  /*119020*/  ISETP.LT.AND P6, PT, R54, UR8, !P6 ;  /* 0x0000000836007c0c */ /* 0x000fe4000f7c1270 */
[----:B------:R-:W-:Y:S02]  /*119030*/  ISETP.LT.AND P4, PT, R41, UR6, !P1 ;  /* 0x0000000629007c0c */ /* 0x000fe4000cf81270 */
[----:B------:R-:W-:Y:S01]  /*119040*/  ISETP.LT.AND P5, PT, R28, UR10, !P1 ;  /* 0x0000000a1c007c0c */ /* 0x000fe2000cfa1270 */
[----:B------:R-:W-:Y:S01]  /*119050*/  ULDC UR6, c[0x0][0x228] ;  /* 0x00008a0000067ab9 */ /* 0x000fe20000000800 */
[----:B------:R-:W-:Y:S01]  /*119060*/  ULDC UR8, c[0x0][0x228] ;  /* 0x00008a0000087ab9 */ /* 0x000fe20000000800 */
[----:B------:R-:W-:-:S04]  /*119070*/  ULDC UR10, c[0x0][0x228] ;  /* 0x00008a00000a7ab9 */ /* 0x000fc80000000800 */
[----:B------:R-:W-:Y:S01]  /*119080*/  @P3 STG.E.U8 desc[UR4][R30.64], R0 ;  /* 0x000000001e003986 */ /* 0x000fe2000c101104 */
[----:B------:R-:W-:-:S03]  /*119090*/  ISETP.LT.AND P3, PT, R52, UR6, !P1 ;  /* 0x0000000634007c0c */ /* 0x000fc6000cf61270 */
[----:B------:R-:W-:Y:S01]  /*1190a0*/  @P6 STG.E.U8 desc[UR4][R34.64], R6 ;  /* 0x0000000622006986 */ /* 0x000fe2000c101104 */
[----:B------:R-:W-:-:S03]  /*1190b0*/  ULDC UR6, c[0x0][0x228] ;  /* 0x00008a0000067ab9 */ /* 0x000fc60000000800 */
[----:B------:R0:W-:Y:S01]  /*1190c0*/  @P4 STG.E.U8 desc[UR4][R12.64], R2 ;  /* 0x000000020c004986 */ /* 0x0001e2000c101104 */
[----:B------:R-:W-:Y:S01]  /*1190d0*/  ISETP.LT.AND P6, PT, R56, UR6, !P1 ;  /* 0x0000000638007c0c */ /* 0x000fe2000cfc1270 */
[----:B------:R-:W-:Y:S02]  /*1190e0*/  ULDC UR6, c[0x0][0x228] ;  /* 0x00008a0000067ab9 */ /* 0x000fe40000000800 */
[----:B----4-:R-:W-:Y:S01]  /*1190f0*/  @P5 STG.E.U8 desc[UR4][R20.64], R4 ;  /* 0x0000000414005986 */ /* 0x010fe2000c101104 */
[----:B------:R-:W-:Y:S02]  /*119100*/  ISETP.LT.AND P4, PT, R60, UR8, !P1 ;  /* 0x000000083c007c0c */ /* 0x000fe4000cf81270 */
[----:B------:R-:W-:Y:S01]  /*119110*/  ISETP.LT.AND P5, PT, R48, UR6, !P1 ;  /* 0x0000000630007c0c */ /* 0x000fe2000cfa1270 */
[----:B------:R-:W-:Y:S01]  /*119120*/  ULDC UR6, c[0x0][0x228] ;  /* 0x00008a0000067ab9 */ /* 0x000fe20000000800 */
[----:B------:R-:W-:Y:S01]  /*119130*/  ULDC UR8, c[0x0][0x228] ;  /* 0x00008a0000087ab9 */ /* 0x000fe20000000800 */
[----:B0-----:R-:W4:Y:S04]  /*119140*/  LDL.LU.64 R12, [R1+0xd80] ;  /* 0x000d8000010c7983 */ /* 0x001f280000300a00 */
[----:B------:R-:W4:Y:S04]  /*119150*/  LDL.LU R57, [R1+0x79c] ;  /* 0x00079c0001397983 */ /* 0x000f280000300800 */
[----:B--2---:R0:W-:Y:S01]  /*119160*/  @P3 STG.E.U8 desc[UR4][R50.64], R5 ;  /* 0x0000000532003986 */ /* 0x0041e2000c101104 */
[----:B------:R-:W-:-:S02]  /*119170*/  ISETP.LT.AND P3, PT, R16, UR10, !P1 ;  /* 0x0000000a10007c0c */ /* 0x000fc4000cf61270 */
[C---:B------:R-:W-:Y:S02]  /*119180*/  PRMT R0, R49.reuse, 0x7770, RZ ;  /* 0x0000777031007816 */ /* 0x040fe400000000ff */
[C---:B------:R-:W-:Y:S01]  /*119190*/  PRMT R2, R49.reuse, 0x7771, RZ ;  /* 0x0000777131027816 */ /* 0x040fe200000000ff */
[----:B------:R1:W-:Y:S04]  /*1191a0*/  @P6 STG.E.U8 desc[UR4][R32.64], R7 ;  /* 0x0000000720006986 */ /* 0x0003e8000c101104 */
[----:B0-----:R-:W2:Y:S04]  /*1191b0*/  LDL.LU.64 R50, [R1+0xd98] ;  /* 0x000d980001327983 */ /* 0x001ea80000300a00 */
[----:B------:R-:W2:Y:S01]  /*1191c0*/  LDL.LU.64 R20, [R1+0xd88] ;  /* 0x000d880001147983 */ /* 0x000ea20000300a00 */
[----:B------:R-:W-:-:S03]  /*1191d0*/  PRMT R4, R49, 0x7772, RZ ;  /* 0x0000777231047816 */ /* 0x000fc600000000ff */
[----:B------:R-:W-:Y:S04]  /*1191e0*/  @P4 STG.E.U8 desc[UR4][R38.64], R0 ;  /* 0x0000000026004986 */ /* 0x000fe8000c101104 */
[----:B-1----:R-:W2:Y:S04]  /*1191f0*/  LDL.LU.64 R32, [R1+0xd78] ;  /* 0x000d780001207983 */ /* 0x002ea80000300a00 */
[----:B------:R-:W2:Y:S01]  /*119200*/  LDL.LU R40, [R1+0x74c] ;  /* 0x00074c0001287983 */ /* 0x000ea20000300800 */
[----:B------:R-:W-:Y:S01]  /*119210*/  PRMT R5, R49, 0x7773, RZ ;  /* 0x0000777331057816 */ /* 0x000fe200000000ff */
[----:B------:R-:W-:-:S02]  /*119220*/  ULDC UR10, c[0x0][0x228] ;  /* 0x00008a00000a7ab9 */ /* 0x000fc40000000800 */
[----:B---3--:R0:W-:Y:S04]  /*119230*/  @P5 STG.E.U8 desc[UR4][R36.64], R2 ;  /* 0x0000000224005986 */ /* 0x0081e8000c101104 */
[----:B------:R1:W-:Y:S04]  /*119240*/  @P3 STG.E.U8 desc[UR4][R46.64], R4 ;  /* 0x000000042e003986 */ /* 0x0003e8000c101104 */
[----:B0-----:R-:W3:Y:S04]  /*119250*/  LDL.LU.64 R36, [R1+0xd70] ;  /* 0x000d700001247983 */ /* 0x001ee80000300a00 */
[----:B------:R-:W3:Y:S04]  /*119260*/  LDL.LU R6, [R1+0x53f0] ;  /* 0x0053f00001067983 */ /* 0x000ee80000300800 */
[----:B-1----:R-:W3:Y:S01]  /*119270*/  LDL.LU.64 R46, [R1+0xd58] ;  /* 0x000d5800012e7983 */ /* 0x002ee20000300a00 */
[----:B------:R-:W-:Y:S01]  /*119280*/  ISETP.LT.AND P6, PT, R24, UR6, !P1 ;  /* 0x0000000618007c0c */ /* 0x000fe2000cfc1270 */
[----:B------:R-:W-:Y:S01]  /*119290*/  ULDC UR6, c[0x0][0x228] ;  /* 0x00008a0000067ab9 */ /* 0x000fe20000000800 */
[----:B------:R-:W-:-:S02]  /*1192a0*/  ISETP.LT.AND P3, PT, R42, UR8, !P1 ;  /* 0x000000082a007c0c */ /* 0x000fc4000cf61270 */
[----:B------:R-:W-:Y:S01]  /*1192b0*/  ISETP.LT.AND P5, PT, R43, UR6, !P1 ;  /* 0x000000062b007c0c */ /* 0x000fe2000cfa1270 */
[----:B------:R-:W-:Y:S01]  /*1192c0*/  ULDC UR6, c[0x0][0x228] ;  /* 0x00008a0000067ab9 */ /* 0x000fe20000000800 */
[----:B------:R-:W3:Y:S01]  /*1192d0*/  LDL.LU.64 R34, [R1+0xd68] ;  /* 0x000d680001227983 */ /* 0x000ee20000300a00 */
[----:B------:R-:W-:Y:S01]  /*1192e0*/  ISETP.LT.AND P4, PT, R55, UR6, !P1 ;  /* 0x0000000637007c0c */ /* 0x000fe2000cf81270 */
[----:B------:R-:W-:Y:S01]  /*1192f0*/  ULDC UR6, c[0x0][0x228] ;  /* 0x00008a0000067ab9 */ /* 0x000fe20000000800 */
[----:B------:R-:W-:Y:S01]  /*119300*/  ULDC UR8, c[0x0][0x228] ;  /* 0x00008a0000087ab9 */ /* 0x000fe20000000800 */
[----:B----4-:R-:W-:-:S03]  /*119310*/  PRMT R0, R57, 0x7770, RZ ;  /* 0x0000777039007816 */ /* 0x010fc600000000ff */
[----:B------:R0:W-:Y:S01]  /*119320*/  @P6 STG.E.U8 desc[UR4][R12.64], R5 ;  /* 0x000000050c006986 */ /* 0x0001e2000c101104 */
[----:B------:R-:W-:Y:S02]  /*119330*/  ISETP.LT.AND P6, PT, R53, UR10, !P1 ;  /* 0x0000000a35007c0c */ /* 0x000fe4000cfc1270 */
[C---:B------:R-:W-:Y:S02]  /*119340*/  PRMT R2, R57.reuse, 0x7771, RZ ;  /* 0x0000777139027816 */ /* 0x040fe400000000ff */
[C---:B------:R-:W-:Y:S01]  /*119350*/  PRMT R4, R57.reuse, 0x7772, RZ ;  /* 0x0000777239047816 */ /* 0x040fe200000000ff */
[----:B0-----:R-:W4:Y:S04]  /*119360*/  LDL.LU.64 R12, [R1+0xd50] ;  /* 0x000d5000010c7983 */ /* 0x001f280000300a00 */
[----:B------:R-:W4:Y:S01]  /*119370*/  LDL.LU R49, [R1+0x6d0] ;  /* 0x0006d00001317983 */ /* 0x000f220000300800 */
[----:B------:R-:W-:-:S03]  /*119380*/  PRMT R5, R57, 0x7773, RZ ;  /* 0x0000777339057816 */ /* 0x000fc600000000ff */
[----:B--2---:R0:W-:Y:S01]  /*119390*/  @P5 STG.E.U8 desc[UR4][R50.64], R0 ;  /* 0x0000000032005986 */ /* 0x0041e2000c101104 */
[----:B------:R-:W-:-:S03]  /*1193a0*/  ISETP.LT.AND P5, PT, R61, UR6, !P1 ;  /* 0x000000063d007c0c */ /* 0x000fc6000cfa1270 */
[----:B------:R1:W-:Y:S01]  /*1193b0*/  @P3 STG.E.U8 desc[UR4][R20.64], R2 ;  /* 0x0000000214003986 */ /* 0x0003e2000c101104 */
[----:B------:R-:W-:-:S03]  /*1193c0*/  ULDC UR6, c[0x0][0x228] ;  /* 0x00008a0000067ab9 */ /* 0x000fc60000000800 */
[----:B------:R-:W-:Y:S04]  /*1193d0*/  @P4 STG.E.U8 desc[UR4][R32.64], R4 ;  /* 0x0000000420004986 */ /* 0x000fe8000c101104 */
[----:B0-----:R-:W2:Y:S04]  /*1193e0*/  LDL.LU.64 R50, [R1+0xd60] ;  /* 0x000d600001327983 */ /* 0x001ea80000300a00 */
[----:B-1----:R-:W2:Y:S01]  /*1193f0*/  LDL.LU.64 R20, [R1+0xd48] ;  /* 0x000d480001147983 */ /* 0x002ea20000300a00 */
[----:B------:R-:W-:-:S03]  /*119400*/  PRMT R0, R40, 0x7770, RZ ;  /* 0x0000777028007816 */ /* 0x000fc600000000ff */
[----:B---3--:R0:W-:Y:S04]  /*119410*/  @P6 STG.E.U8 desc[UR4][R36.64], R5 ;  /* 0x0000000524006986 */ /* 0x0081e8000c101104 */
[----:B------:R1:W-:Y:S04]  /*119420*/  @P5 STG.E.U8 desc[UR4][R46.64], R0 ;  /* 0x000000002e005986 */ /* 0x0003e8000c101104 */
[----:B0-----:R-:W3:Y:S04]  /*119430*/  LDL.LU.64 R36, [R1+0xd40] ;  /* 0x000d400001247983 */ /* 0x001ee80000300a00 */
[----:B------:R-:W3:Y:S04]  /*119440*/  LDL.LU.64 R38, [R1+0xd30] ;  /* 0x000d300001267983 */ /* 0x000ee80000300a00 */
[----:B------:R-:W3:Y:S04]  /*119450*/  LDL.LU.64 R32, [R1+0xd38] ;  /* 0x000d380001207983 */ /* 0x000ee80000300a00 */
[----:B-1----:R-:W3:Y:S04]  /*119460*/  LDL.LU.64 R46, [R1+0xd20] ;  /* 0x000d2000012e7983 */ /* 0x002ee80000300a00 */
[----:B------:R-:W3:Y:S01]  /*119470*/  LDL.LU R57, [R1+0x6c0] ;  /* 0x0006c00001397983 */ /* 0x000ee20000300800 */
[----:B------:R-:W-:-:S02]  /*119480*/  ISETP.LT.AND P4, PT, R45, UR6, !P1 ;  /* 0x000000062d007c0c */ /* 0x000fc4000cf81270 */
[----:B------:R-:W-:Y:S02]  /*119490*/  ISETP.LT.AND P6, PT, R44, UR8, !P1 ;  /* 0x000000082c007c0c */ /* 0x000fe4000cfc1270 */
[----:B------:R-:W-:Y:S01]  /*1194a0*/  ISETP.GE.AND P2, PT, R9, UR19, PT ;  /* 0x0000001309007c0c */ /* 0x000fe2000bf46270 */
[----:B------:R-:W-:Y:S01]  /*1194b0*/  ULDC UR6, c[0x0][0x228] ;  /* 0x00008a0000067ab9 */ /* 0x000fe20000000800 */
[----:B------:R-:W-:Y:S01]  /*1194c0*/  ULDC UR8, c[0x0][0x228] ;  /* 0x00008a0000087ab9 */ /* 0x000fe20000000800 */
[----:B------:R-:W-:Y:S02]  /*1194d0*/  ISETP.LT.AND P1, PT, R54, UR6, !P1 ;  /* 0x0000000636007c0c */ /* 0x000fe4000cf21270 */
[----:B------:R-:W-:Y:S02]  /*1194e0*/  ISETP.LT.AND P5, PT, R41, UR8, !P2 ;  /* 0x0000000829007c0c */ /* 0x000fe4000d7a1270 */
[C---:B------:R-:W-:Y:S02]  /*1194f0*/  PRMT R0, R40.reuse, 0x7771, RZ ;  /* 0x0000777128007816 */ /* 0x040fe400000000ff */
[C---:B------:R-:W-:Y:S01]  /*119500*/  PRMT R2, R40.reuse, 0x7772, RZ ;  /* 0x0000777228027816 */ /* 0x040fe200000000ff */
[----:B------:R-:W-:Y:S01]  /*119510*/  ULDC UR6, c[0x0][0x228] ;  /* 0x00008a0000067ab9 */ /* 0x000fe20000000800 */
[----:B------:R-:W-:Y:S01]  /*119520*/  PRMT R4, R40, 0x7773, RZ ;  /* 0x0000777328047816 */ /* 0x000fe200000000ff */
[----:B------:R-:W-:Y:S01]  /*119530*/  ULDC UR8, c[0x0][0x228] ;  /* 0x00008a0000087ab9 */ /* 0x000fe20000000800 */
[----:B------:R0:W-:Y:S04]  /*119540*/  @P4 STG.E.U8 desc[UR4][R34.64], R0 ;  /* 0x0000000022004986 */ /* 0x0001e8000c101104 */
[----:B----4-:R1:W-:Y:S01]  /*119550*/  @P6 STG.E.U8 desc[UR4][R12.64], R2 ;  /* 0x000000020c006986 */ /* 0x0103e2000c101104 */
[----:B------:R-:W-:-:S02]  /*119560*/  ISETP.LT.AND P6, PT, R28, UR6, !P2 ;  /* 0x000000061c007c0c */ /* 0x000fc4000d7c1270 */
[----:B------:R-:W-:Y:S01]  /*119570*/  ISETP.LT.AND P4, PT, R52, UR8, !P2 ;  /* 0x0000000834007c0c */ /* 0x000fe2000d781270 */
[----:B------:R-:W-:Y:S01]  /*119580*/  ULDC UR6, c[0x0][0x228] ;  /* 0x00008a0000067ab9 */ /* 0x000fe20000000800 */
[----:B------:R-:W-:Y:S01]  /*119590*/  ULDC UR8, c[0x0][0x228] ;  /* 0x00008a0000087ab9 */ /* 0x000fe20000000800 */
[C---:B0-----:R-:W-:Y:S02]  /*1195a0*/  PRMT R0, R49.reuse, 0x7770, RZ ;  /* 0x0000777031007816 */ /* 0x041fe400000000ff */
[----:B-1----:R-:W-:Y:S01]  /*1195b0*/  PRMT R2, R49, 0x7772, RZ ;  /* 0x0000777231027816 */ /* 0x002fe200000000ff */
[----:B--2---:R0:W-:Y:S04]  /*1195c0*/  @P1 STG.E.U8 desc[UR4][R50.64], R4 ;  /* 0x0000000432001986 */ /* 0x0041e8000c101104 */
[----:B------:R1:W-:Y:S01]  /*1195d0*/  @P5 STG.E.U8 desc[UR4][R20.64], R0 ;  /* 0x0000000014005986 */ /* 0x0003e2000c101104 */
[----:B------:R-:W-:-:S02]  /*1195e0*/  ISETP.LT.AND P5, PT, R56, UR6, !P2 ;  /* 0x0000000638007c0c */ /* 0x000fc4000d7a1270 */
[----:B------:R-:W-:Y:S01]  /*1195f0*/  ISETP.LT.AND P1, PT, R60, UR8, !P2 ;  /* 0x000000083c007c0c */ /* 0x000fe2000d721270 */
[----:B------:R-:W-:Y:S01]  /*119600*/  ULDC UR6, c[0x0][0x228] ;  /* 0x00008a0000067ab9 */ /* 0x000fe20000000800 */
[----:B------:R-:W-:Y:S01]  /*119610*/  ULDC UR8, c[0x0][0x228] ;  /* 0x00008a0000087ab9 */ /* 0x000fe20000000800 */
[----:B0-----:R-:W2:Y:S04]  /*119620*/  LDL.LU.64 R50, [R1+0xd28] ;  /* 0x000d280001327983 */ /* 0x001ea80000300a00 */
[----:B------:R-:W4:Y:S01]  /*119630*/  LDL.LU.64 R12, [R1+0xd18] ;  /* 0x000d1800010c7983 */ /* 0x000f220000300a00 */
[----:B-1----:R-:W-:-:S03]  /*119640*/  PRMT R0, R49, 0x7771, RZ ;  /* 0x0000777131007816 */ /* 0x002fc600000000ff */
[----:B------:R-:W4:Y:S04]  /*119650*/  LDL.LU R40, [R1+0x6b0] ;  /* 0x0006b00001287983 */ /* 0x000f280000300800 */
[----:B------:R-:W4:Y:S04]  /*119660*/  LDL.LU.64 R20, [R1+0xd10] ;  /* 0x000d100001147983 */ /* 0x000f280000300a00 */
[----:B---3--:R0:W-:Y:S04]  /*119670*/  @P6 STG.E.U8 desc[UR4][R36.64], R0 ;  /* 0x0000000024006986 */ /* 0x0081e8000c101104 */
[----:B------:R1:W-:Y:S04]  /*119680*/  @P4 STG.E.U8 desc[UR4][R38.64], R2 ;  /* 0x0000000226004986 */ /* 0x0003e8000c101104 */
[----:B0-----:R-:W3:Y:S01]  /*119690*/  LDL.LU.64 R36, [R1+0xd08] ;  /* 0x000d080001247983 */ /* 0x001ee20000300a00 */
[----:B------:R-:W-:-:S02]  /*1196a0*/  PRMT R0, R49, 0x7773, RZ ;  /* 0x0000777331007816 */ /* 0x000fc400000000ff */
[----:B-1----:R-:W-:-:S03]  /*1196b0*/  PRMT R2, R57, 0x7770, RZ ;  /* 0x0000777039027816 */ /* 0x002fc600000000ff */
[----:B------:R0:W-:Y:S04]  /*1196c0*/  @P5 STG.E.U8 desc[UR4][R32.64], R0 ;  /* 0x0000000020005986 */ /* 0x0001e8000c101104 */
[----:B------:R1:W-:Y:S04]  /*1196d0*/  @P1 STG.E.U8 desc[UR4][R46.64], R2 ;  /* 0x000000022e001986 */ /* 0x0003e8000c101104 */
[----:B0-----:R-:W3:Y:S04]  /*1196e0*/  LDL.LU.64 R32, [R1+0xd00] ;  /* 0x000d000001207983 */ /* 0x001ee80000300a00 */
[----:B-1----:R-:W3:Y:S01]  /*1196f0*/  LDL.LU.64 R46, [R1+0xcf8] ;  /* 0x000cf800012e7983 */ /* 0x002ee20000300a00 */
        /* <DEDUP_REMOVED lines=8> */
[----:B------:R-:W3:Y:S01]  /*119780*/  LDL.LU R49, [R1+0x690] ;  /* 0x0006900001317983 */ /* 0x000ee20000300800 */
[----:B------:R-:W-:Y:S01]  /*119790*/  ULDC UR6, c[0x0][0x228] ;  /* 0x00008a0000067ab9 */ /* 0x000fe20000000800 */
[----:B------:R-:W-:-:S02]  /*1197a0*/  ULDC UR8, c[0x0][0x228] ;  /* 0x00008a0000087ab9 */ /* 0x000fc40000000800 */
[----:B--2---:R0:W-:Y:S01]  /*1197b0*/  @P6 STG.E.U8 desc[UR4][R50.64], R0 ;  /* 0x0000000032006986 */ /* 0x0041e2000c101104 */
[----:B------:R-:W-:-:S03]  /*1197c0*/  ISETP.LT.AND P6, PT, R42, UR6, !P2 ;  /* 0x000000062a007c0c */ /* 0x000fc6000d7c1270 */
[----:B----4-:R1:W-:Y:S01]  /*1197d0*/  @P4 STG.E.U8 desc[UR4][R12.64], R2 ;  /* 0x000000020c004986 */ /* 0x0103e2000c101104 */
[----:B------:R-:W-:Y:S01]  /*1197e0*/  ISETP.LT.AND P4, PT, R55, UR8, !P2 ;  /* 0x0000000837007c0c */ /* 0x000fe2000d781270 */
[----:B------:R-:W-:Y:S01]  /*1197f0*/  ULDC UR6, c[0x0][0x228] ;  /* 0x00008a0000067ab9 */ /* 0x000fe20000000800 */
[----:B------:R-:W-:Y:S01]  /*119800*/  ULDC UR8, c[0x0][0x228] ;  /* 0x00008a0000087ab9 */ /* 0x000fe20000000800 */
[----:B0-----:R-:W2:Y:S01]  /*119810*/  LDL.LU.64 R50, [R1+0xcf0] ;  /* 0x000cf00001327983 */ /* 0x001ea20000300a00 */
[----:B------:R-:W-:-:S03]  /*119820*/  PRMT R0, R57, 0x7773, RZ ;  /* 0x0000777339007816 */ /* 0x000fc600000000ff */
[----:B------:R-:W4:Y:S01]  /*119830*/  LDL.LU R4, [R1+0x53f4] ;  /* 0x0053f40001047983 */ /* 0x000f220000300800 */
[----:B-1----:R-:W-:-:S03]  /*119840*/  PRMT R2, R40, 0x7770, RZ ;  /* 0x0000777028027816 */ /* 0x002fc600000000ff */
[----:B------:R-:W4:Y:S04]  /*119850*/  LDL.LU.64 R12, [R1+0xce8] ;  /* 0x000ce800010c7983 */ /* 0x000f280000300a00 */
[----:B------:R0:W-:Y:S02]  /*119860*/  @P5 STG.E.U8 desc[UR4][R20.64], R0 ;  /* 0x0000000014005986 */ /* 0x0001e4000c101104 */
[C---:B0-----:R-:W-:Y:S02]  /*119870*/  PRMT R0, R40.reuse, 0x7771, RZ ;  /* 0x0000777128007816 */ /* 0x041fe400000000ff */
[----:B---3--:R0:W-:Y:S04]  /*119880*/  @P1 STG.E.U8 desc[UR4][R36.64], R2 ;  /* 0x0000000224001986 */ /* 0x0081e8000c101104 */
[----:B0-----:R-:W3:Y:S04]  /*119890*/  LDL.LU.64 R36, [R1+0xcd8] ;  /* 0x000cd80001247983 */ /* 0x001ee80000300a00 */
[----:B------:R-:W3:Y:S01]  /*1198a0*/  LDL.LU.64 R20, [R1+0xcd0] ;  /* 0x000cd00001147983 */ /* 0x000ee20000300a00 */
[----:B------:R-:W-:-:S03]  /*1198b0*/  PRMT R2, R40, 0x7772, RZ ;  /* 0x0000777228027816 */ /* 0x000fc600000000ff */
[----:B------:R-:W3:Y:S04]  /*1198c0*/  LDL.LU R57, [R1+0x680] ;  /* 0x0006800001397983 */ /* 0x000ee80000300800 */
[----:B------:R0:W-:Y:S04]  /*1198d0*/  @P6 STG.E.U8 desc[UR4][R32.64], R0 ;  /* 0x0000000020006986 */ /* 0x0001e8000c101104 */
[----:B------:R1:W-:Y:S04]  /*1198e0*/  @P4 STG.E.U8 desc[UR4][R46.64], R2 ;  /* 0x000000022e004986 */ /* 0x0003e8000c101104 */
[----:B0-----:R-:W3:Y:S04]  /*1198f0*/  LDL.LU.64 R32, [R1+0xce0] ;  /* 0x000ce00001207983 */ /* 0x001ee80000300a00 */
[----:B-1----:R-:W3:Y:S01]  /*119900*/  LDL.LU.64 R46, [R1+0xcb8] ;  /* 0x000cb800012e7983 */ /* 0x002ee20000300a00 */
[----:B------:R-:W-:-:S02]  /*119910*/  ISETP.LT.AND P5, PT, R53, UR6, !P2 ;  /* 0x0000000635007c0c */ /* 0x000fc4000d7a1270 */
[----:B------:R-:W-:Y:S01]  /*119920*/  ISETP.LT.AND P1, PT, R61, UR8, !P2 ;  /* 0x000000083d007c0c */ /* 0x000fe2000d721270 */
[----:B------:R-:W-:Y:S01]  /*119930*/  ULDC UR6, c[0x0][0x228] ;  /* 0x00008a0000067ab9 */ /* 0x000fe20000000800 */
[----:B------:R-:W-:Y:S02]  /*119940*/  PRMT R0, R40, 0x7773, RZ ;  /* 0x0000777328007816 */ /* 0x000fe400000000ff */
[----:B------:R-:W-:Y:S01]  /*119950*/  ISETP.LT.AND P6, PT, R45, UR6, !P2 ;  /* 0x000000062d007c0c */ /* 0x000fe2000d7c1270 */
[----:B------:R-:W-:Y:S01]  /*119960*/  ULDC UR8, c[0x0][0x228] ;  /* 0x00008a0000087ab9 */ /* 0x000fe20000000800 */
[----:B------:R-:W-:Y:S02]  /*119970*/  PRMT R2, R49, 0x7770, RZ ;  /* 0x0000777031027816 */ /* 0x000fe400000000ff */
[----:B------:R-:W-:Y:S01]  /*119980*/  ISETP.LT.AND P4, PT, R44, UR8, !P2 ;  /* 0x000000082c007c0c */ /* 0x000fe2000d781270 */
[----:B------:R-:W-:Y:S01]  /*119990*/  ULDC UR6, c[0x0][0x228] ;  /* 0x00008a0000067ab9 */ /* 0x000fe20000000800 */
[----:B------:R-:W-:Y:S01]  /*1199a0*/  ULDC UR8, c[0x0][0x228] ;  /* 0x00008a0000087ab9 */ /* 0x000fe20000000800 */
[----:B------:R-:W-:Y:S01]  /*1199b0*/  ISETP.LT.AND P2, PT, R54, UR6, !P2 ;  /* 0x0000000636007c0c */ /* 0x000fe2000d741270 */
[----:B------:R-:W-:Y:S01]  /*1199c0*/  ULDC UR6, c[0x0][0x228] ;  /* 0x00008a0000067ab9 */ /* 0x000fe20000000800 */
[----:B--2---:R0:W-:Y:S04]  /*1199d0*/  @P5 STG.E.U8 desc[UR4][R50.64], R0 ;  /* 0x0000000032005986 */ /* 0x0041e8000c101104 */
[----:B----4-:R1:W-:Y:S01]  /*1199e0*/  @P1 STG.E.U8 desc[UR4][R12.64], R2 ;  /* 0x000000020c001986 */ /* 0x0103e2000c101104 */
[----:B------:R-:W-:Y:S01]  /*1199f0*/  ISETP.LT.AND P1, PT, R41, UR8, !P0 ;  /* 0x0000000829007c0c */ /* 0x000fe2000c721270 */
[----:B------:R-:W-:-:S02]  /*119a00*/  ULDC UR8, c[0x0][0x228] ;  /* 0x00008a0000087ab9 */ /* 0x000fc40000000800 */
[----:B0-----:R-:W2:Y:S01]  /*119a10*/  LDL.LU.64 R50, [R1+0xcc0] ;  /* 0x000cc00001327983 */ /* 0x001ea20000300a00 */
[----:B------:R-:W-:-:S03]  /*119a20*/  PRMT R0, R49, 0x7771, RZ ;  /* 0x0000777131007816 */ /* 0x000fc600000000ff */
[----:B------:R-:W4:Y:S04]  /*119a30*/  LDL.LU.64 R38, [R1+0xcb0] ;  /* 0x000cb00001267983 */ /* 0x000f280000300a00 */
[----:B------:R-:W4:Y:S01]  /*119a40*/  LDL.LU R40, [R1+0x670] ;  /* 0x0006700001287983 */ /* 0x000f220000300800 */
[----:B-1----:R-:W-:-:S03]  /*119a50*/  PRMT R2, R49, 0x7772, RZ ;  /* 0x0000777231027816 */ /* 0x002fc600000000ff */
[----:B---3--:R0:W-:Y:S04]  /*119a60*/  @P6 STG.E.U8 desc[UR4][R36.64], R0 ;  /* 0x0000000024006986 */ /* 0x0081e8000c101104 */
[----:B------:R1:W-:Y:S04]  /*119a70*/  @P4 STG.E.U8 desc[UR4][R20.64], R2 ;  /* 0x0000000214004986 */ /* 0x0003e8000c101104 */
[----:B0-----:R-:W3:Y:S01]  /*119a80*/  LDL.LU.64 R36, [R1+0xcc8] ;  /* 0x000cc80001247983 */ /* 0x001ee20000300a00 */
[----:B------:R-:W-:-:S03]  /*119a90*/  PRMT R0, R49, 0x7773, RZ ;  /* 0x0000777331007816 */ /* 0x000fc600000000ff */
[----:B-1----:R-:W3:Y:S01]  /*119aa0*/  LDL.LU.64 R20, [R1+0xca8] ;  /* 0x000ca80001147983 */ /* 0x002ee20000300a00 */
[----:B------:R-:W-:-:S03]  /*119ab0*/  PRMT R2, R57, 0x7770, RZ ;  /* 0x0000777039027816 */ /* 0x000fc600000000ff */
[----:B------:R0:W-:Y:S04]  /*119ac0*/  @P2 STG.E.U8 desc[UR4][R32.64], R0 ;  /* 0x0000000020002986 */ /* 0x0001e8000c101104 */
[----:B------:R1:W-:Y:S04]  /*119ad0*/  @P1 STG.E.U8 desc[UR4][R46.64], R2 ;  /* 0x000000022e001986 */ /* 0x0003e8000c101104 */
[----:B0-----:R-:W3:Y:S04]  /*119ae0*/  LDL.LU.64 R32, [R1+0xca0] ;  /* 0x000ca00001207983 */ /* 0x001ee80000300a00 */
[----:B-1----:R-:W3:Y:S01]  /*119af0*/  LDL.LU.64 R46, [R1+0xc98] ;  /* 0x000c9800012e7983 */ /* 0x002ee20000300a00 */
[----:B------:R-:W-:-:S02]  /*119b00*/  ISETP.LT.AND P6, PT, R28, UR6, !P0 ;  /* 0x000000061c007c0c */ /* 0x000fc4000c7c1270 */
[----:B------:R-:W-:Y:S01]  /*119b10*/  ISETP.LT.AND P4, PT, R52, UR8, !P0 ;  /* 0x0000000834007c0c */ /* 0x000fe2000c781270 */
[----:B------:R-:W-:Y:S01]  /*119b20*/  ULDC UR6, c[0x0][0x228] ;  /* 0x00008a0000067ab9 */ /* 0x000fe20000000800 */
[C---:B------:R-:W-:Y:S02]  /*119b30*/  PRMT R0, R57.reuse, 0x7771, RZ ;  /* 0x0000777139007816 */ /* 0x040fe400000000ff */
[----:B------:R-:W-:Y:S01]  /*119b40*/  ISETP.LT.AND P2, PT, R56, UR6, !P0 ;  /* 0x0000000638007c0c */ /* 0x000fe2000c741270 */
[----:B------:R-:W-:Y:S01]  /*119b50*/  ULDC UR8, c[0x0][0x228] ;  /* 0x00008a0000087ab9 */ /* 0x000fe20000000800 */
[----:B------:R-:W-:Y:S02]  /*119b60*/  PRMT R2, R57, 0x7772, RZ ;  /* 0x0000777239027816 */ /* 0x000fe400000000ff */
[----:B------:R-:W-:Y:S01]  /*119b70*/  ISETP.LT.AND P1, PT, R60, UR8, !P0 ;  /* 0x000000083c007c0c */ /* 0x000fe2000c721270 */
[----:B------:R-:W3:Y:S01]  /*119b80*/  LDL.LU R49, [R1+0x6a0] ;  /* 0x0006a00001317983 */ /* 0x000ee20000300800 */
[----:B------:R-:W-:-:S03]  /*119b90*/  ULDC UR6, c[0x0][0x228] ;  /* 0x00008a0000067ab9 */ /* 0x000fc60000000800 */
[----:B------:R-:W3:Y:S01]  /*119ba0*/  LDL.LU.64 R12, [R1+0xc90] ;  /* 0x000c9000010c7983 */ /* 0x000ee20000300a00 */
[----:B------:R-:W-:Y:S01]  /*119bb0*/  ULDC UR8, c[0x0][0x228] ;  /* 0x00008a0000087ab9 */ /* 0x000fe20000000800 */
[----:B------:R-:W-:Y:S02]  /*119bc0*/  ISETP.GE.AND P3, PT, R6, UR15, PT ;  /* 0x0000000f06007c0c */ /* 0x000fe4000bf66270 */
[----:B------:R-:W-:Y:S02]  /*119bd0*/  ISETP.GE.AND P5, PT, R4, UR13, PT ;  /* 0x0000000d04007c0c */ /* 0x000fe4000bfa6270 */
[----:B------:R-:W0:Y:S04]  /*119be0*/  LDS.128 R4, [R3] ;  /* 0x0000000003047984 */ /* 0x000e280000000c00 */
[----:B--2---:R1:W-:Y:S01]  /*119bf0*/  @P6 STG.E.U8 desc[UR4][R50.64], R0 ;  /* 0x0000000032006986 */ /* 0x0043e2000c101104 */
[----:B------:R-:W-:-:S03]  /*119c00*/  ISETP.LT.AND P6, PT, R48, UR6, !P0 ;  /* 0x0000000630007c0c */ /* 0x000fc6000c7c1270 */
[----:B----4-:R2:W-:Y:S01]  /*119c10*/  @P4 STG.E.U8 desc[UR4][R38.64], R2 ;  /* 0x0000000226004986 */ /* 0x0105e2000c101104 */
[----:B------:R-:W-:Y:S01]  /*119c20*/  ISETP.LT.AND P4, PT, R16, UR8, !P0 ;  /* 0x0000000810007c0c */ /* 0x000fe2000c781270 */
[----:B------:R-:W-:Y:S01]  /*119c30*/  ULDC UR6, c[0x0][0x228] ;  /* 0x00008a0000067ab9 */ /* 0x000fe20000000800 */
[----:B------:R-:W-:Y:S01]  /*119c40*/  ULDC UR8, c[0x0][0x228] ;  /* 0x00008a0000087ab9 */ /* 0x000fe20000000800 */
[----:B-1----:R-:W-:Y:S01]  /*119c50*/  PRMT R0, R57, 0x7773, RZ ;  /* 0x0000777339007816 */ /* 0x002fe200000000ff */
[----:B------:R-:W4:Y:S01]  /*119c60*/  LDL.LU.64 R50, [R1+0xc88] ;  /* 0x000c880001327983 */ /* 0x000f220000300a00 */
[----:B--2---:R-:W-:-:S03]  /*119c70*/  PRMT R2, R40, 0x7770, RZ ;  /* 0x0000777028027816 */ /* 0x004fc600000000ff */
[----:B---3--:R1:W-:Y:S04]  /*119c80*/  @P2 STG.E.U8 desc[UR4][R36.64], R0 ;  /* 0x0000000024002986 */ /* 0x0083e8000c101104 */
[----:B------:R2:W-:Y:S04]  /*119c90*/  @P1 STG.E.U8 desc[UR4][R20.64], R2 ;  /* 0x0000000214001986 */ /* 0x0005e8000c101104 */
[----:B-1----:R-:W3:Y:S01]  /*119ca0*/  LDL.LU.64 R36, [R1+0xc80] ;  /* 0x000c800001247983 */ /* 0x002ee20000300a00 */
[----:B------:R-:W-:-:S03]  /*119cb0*/  PRMT R0, R40, 0x7771, RZ ;  /* 0x0000777128007816 */ /* 0x000fc600000000ff */
[----:B--2---:R-:W2:Y:S01]  /*119cc0*/  LDL.LU.64 R20, [R1+0xc78] ;  /* 0x000c780001147983 */ /* 0x004ea20000300a00 */
[----:B------:R-:W-:-:S03]  /*119cd0*/  PRMT R2, R40, 0x7772, RZ ;  /* 0x0000777228027816 */ /* 0x000fc600000000ff */
[----:B------:R1:W-:Y:S04]  /*119ce0*/  @P6 STG.E.U8 desc[UR4][R32.64], R0 ;  /* 0x0000000020006986 */ /* 0x0003e8000c101104 */
[----:B------:R0:W-:Y:S04]  /*119cf0*/  @P4 STG.E.U8 desc[UR4][R46.64], R2 ;  /* 0x000000022e004986 */ /* 0x0001e8000c101104 */
[----:B-1----:R-:W2:Y:S04]  /*119d00*/  LDL.LU.64 R32, [R1+0xc70] ;  /* 0x000c700001207983 */ /* 0x002ea80000300a00 */
[----:B------:R-:W2:Y:S04]  /*119d10*/  LDL.LU R3, [R1+0x5404] ;  /* 0x0054040001037983 */ /* 0x000ea80000300800 */
[----:B0-----:R-:W2:Y:S01]  /*119d20*/  LDL.LU.64 R46, [R1+0xc58] ;  /* 0x000c5800012e7983 */ /* 0x001ea20000300a00 */
        /* <DEDUP_REMOVED lines=9> */
[----:B------:R-:W2:Y:S04]  /*119dc0*/  LDL.LU.64 R30, [R1+0xc68] ;  /* 0x000c6800011e7983 */ /* 0x000ea80000300a00 */
[----:B------:R-:W2:Y:S01]  /*119dd0*/  LDL.LU.64 R34, [R1+0xc50] ;  /* 0x000c500001227983 */ /* 0x000ea20000300a00 */
[----:B------:R-:W-:-:S03]  /*119de0*/  ULDC UR8, c[0x0][0x228] ;  /* 0x00008a0000087ab9 */ /* 0x000fc60000000800 */
[----:B------:R0:W-:Y:S01]  /*119df0*/  @P2 STG.E.U8 desc[UR4][R12.64], R0 ;  /* 0x000000000c002986 */ /* 0x0001e2000c101104 */
[----:B------:R-:W-:Y:S01]  /*119e00*/  ISETP.LT.AND P2, PT, R53, UR6, !P0 ;  /* 0x0000000635007c0c */ /* 0x000fe2000c741270 */
[----:B------:R-:W-:Y:S01]  /*119e10*/  ULDC UR6, c[0x0][0x228] ;  /* 0x00008a0000067ab9 */ /* 0x000fe20000000800 */
[----:B0-----:R-:W-:Y:S01]  /*119e20*/  PRMT R0, R49, 0x7771, RZ ;  /* 0x0000777131007816 */ /* 0x001fe200000000ff */
[----:B----4-:R0:W-:Y:S01]  /*119e30*/  @P1 STG.E.U8 desc[UR4][R50.64], R2 ;  /* 0x0000000232001986 */ /* 0x0101e2000c101104 */
[----:B------:R-:W-:Y:S01]  /*119e40*/  ISETP.LT.AND P1, PT, R61, UR8, !P0 ;  /* 0x000000083d007c0c */ /* 0x000fe2000c721270 */
[----:B------:R-:W-:Y:S02]  /*119e50*/  ULDC UR8, c[0x0][0x228] ;  /* 0x00008a0000087ab9 */ /* 0x000fe40000000800 */
[----:B0-----:R-:W4:Y:S01]  /*119e60*/  LDL.LU R50, [R1+0x6d4] ;  /* 0x0006d40001327983 */ /* 0x001f220000300800 */
[----:B------:R-:W-:-:S03]  /*119e70*/  PRMT R2, R49, 0x7772, RZ ;  /* 0x0000777231027816 */ /* 0x000fc600000000ff */
[----:B---3--:R0:W-:Y:S04]  /*119e80*/  @P6 STG.E.U8 desc[UR4][R36.64], R0 ;  /* 0x0000000024006986 */ /* 0x0081e8000c101104 */
[----:B--2---:R1:W-:Y:S04]  /*119e90*/  @P4 STG.E.U8 desc[UR4][R20.64], R2 ;  /* 0x0000000214004986 */ /* 0x0043e8000c101104 */
[----:B0-----:R-:W2:Y:S01]  /*119ea0*/  LDL.LU.64 R36, [R1+0xc60] ;  /* 0x000c600001247983 */ /* 0x001ea20000300a00 */
[----:B------:R-:W-:-:S03]  /*119eb0*/  PRMT R0, R49, 0x7773, RZ ;  /* 0x0000777331007816 */ /* 0x000fc600000000ff */
[----:B------:R-:W3:Y:S01]  /*119ec0*/  LDL.LU.64 R12, [R1+0xc40] ;  /* 0x000c4000010c7983 */ /* 0x000ee20000300a00 */
[----:B-1----:R-:W-:-:S03]  /*119ed0*/  PRMT R2, R4, 0x7770, RZ ;  /* 0x0000777004027816 */ /* 0x002fc600000000ff */
[----:B------:R0:W-:Y:S04]  /*119ee0*/  @P2 STG.E.U8 desc[UR4][R32.64], R0 ;  /* 0x0000000020002986 */ /* 0x0001e8000c101104 */
[----:B------:R1:W-:Y:S04]  /*119ef0*/  @P1 STG.E.U8 desc[UR4][R46.64], R2 ;  /* 0x000000022e001986 */ /* 0x0003e8000c101104 */
[----:B0-----:R-:W3:Y:S04]  /*119f00*/  LDL.LU.64 R32, [R1+0xc48] ;  /* 0x000c480001207983 */ /* 0x001ee80000300a00 */
[----:B------:R-:W3:Y:S04]  /*119f10*/  LDL.LU.64 R38, [R1+0xc30] ;  /* 0x000c300001267983 */ /* 0x000ee80000300a00 */
[----:B------:R-:W3:Y:S04]  /*119f20*/  LDL.LU.64 R20, [R1+0xc38] ;  /* 0x000c380001147983 */ /* 0x000ee80000300a00 */
[----:B-1----:R-:W3:Y:S04]  /*119f30*/  LDL.LU.64 R46, [R1+0xc20] ;  /* 0x000c2000012e7983 */ /* 0x002ee80000300a00 */
[----:B------:R-:W3:Y:S01]  /*119f40*/  LDL.LU R51, [R1+0x6c4] ;  /* 0x0006c40001337983 */ /* 0x000ee20000300800 */
[----:B------:R-:W-:-:S02]  /*119f50*/  ISETP.LT.AND P6, PT, R45, UR6, !P0 ;  /* 0x000000062d007c0c */ /* 0x000fc4000c7c1270 */
[----:B------:R-:W-:Y:S01]  /*119f60*/  ISETP.LT.AND P4, PT, R44, UR8, !P0 ;  /* 0x000000082c007c0c */ /* 0x000fe2000c781270 */
[----:B------:R-:W-:Y:S01]  /*119f70*/  ULDC UR6, c[0x0][0x228] ;  /* 0x00008a0000067ab9 */ /* 0x000fe20000000800 */
[----:B------:R-:W-:Y:S01]  /*119f80*/  ULDC UR8, c[0x0][0x228] ;  /* 0x00008a0000087ab9 */ /* 0x000fe20000000800 */
[----:B------:R-:W-:Y:S02]  /*119f90*/  PRMT R0, R4, 0x7771, RZ ;  /* 0x0000777104007816 */ /* 0x000fe400000000ff */
[----:B------:R-:W-:Y:S02]  /*119fa0*/  ISETP.LT.AND P0, PT, R54, UR6, !P0 ;  /* 0x0000000636007c0c */ /* 0x000fe4000c701270 */
[C---:B------:R-:W-:Y:S02]  /*119fb0*/  PRMT R2, R4.reuse, 0x7772, RZ ;  /* 0x0000777204027816 */ /* 0x040fe400000000ff */
[----:B------:R-:W-:Y:S01]  /*119fc0*/  ISETP.LT.AND P1, PT, R41, UR8, !P3 ;  /* 0x0000000829007c0c */ /* 0x000fe2000df21270 */
[----:B------:R-:W-:Y:S01]  /*119fd0*/  ULDC UR6, c[0x0][0x228] ;  /* 0x00008a0000067ab9 */ /* 0x000fe20000000800 */
[----:B------:R-:W-:Y:S01]  /*119fe0*/  ULDC UR8, c[0x0][0x228] ;  /* 0x00008a0000087ab9 */ /* 0x000fe20000000800 */
[----:B------:R-:W-:Y:S01]  /*119ff0*/  PRMT R4, R4, 0x7773, RZ ;  /* 0x0000777304047816 */ /* 0x000fe200000000ff */
[----:B------:R4:W-:Y:S04]  /*11a000*/  @P6 STG.E.U8 desc[UR4][R30.64], R0 ;  /* 0x000000001e006986 */ /* 0x0009e8000c101104 */
[----:B------:R0:W-:Y:S01]  /*11a010*/  @P4 STG.E.U8 desc[UR4][R34.64], R2 ;  /* 0x0000000222004986 */ /* 0x0001e2000c101104 */
[----:B------:R-:W-:-:S02]  /*11a020*/  ISETP.LT.AND P4, PT, R28, UR6, !P3 ;  /* 0x000000061c007c0c */ /* 0x000fc4000df81270 */
[----:B------:R-:W-:Y:S01]  /*11a030*/  ISETP.LT.AND P6, PT, R52, UR8, !P3 ;  /* 0x0000000834007c0c */ /* 0x000fe2000dfc1270 */
[----:B------:R-:W-:Y:S01]  /*11a040*/  ULDC UR6, c[0x0][0x228] ;  /* 0x00008a0000067ab9 */ /* 0x000fe20000000800 */
[----:B------:R-:W-:Y:S01]  /*11a050*/  ULDC UR8, c[0x0][0x228] ;  /* 0x00008a0000087ab9 */ /* 0x000fe20000000800 */
[C---:B----4-:R-:W-:Y:S02]  /*11a060*/  PRMT R0, R50.reuse, 0x7770, RZ ;  /* 0x0000777032007816 */ /* 0x050fe400000000ff */
[----:B0-----:R-:W-:Y:S01]  /*11a070*/  PRMT R2, R50, 0x7772, RZ ;  /* 0x0000777232027816 */ /* 0x001fe200000000ff */
[----:B--2---:R0:W-:Y:S04]  /*11a080*/  @P0 STG.E.U8 desc[UR4][R36.64], R4 ;  /* 0x0000000424000986 */ /* 0x0041e8000c101104 */
[----:B---3--:R1:W-:Y:S01]  /*11a090*/  @P1 STG.E.U8 desc[UR4][R12.64], R0 ;  /* 0x000000000c001986 */ /* 0x0083e2000c101104 */
[----:B------:R-:W-:-:S02]  /*11a0a0*/  ISETP.LT.AND P0, PT, R56, UR6, !P3 ;  /* 0x0000000638007c0c */ /* 0x000fc4000df01270 */
[----:B------:R-:W-:Y:S01]  /*11a0b0*/  ISETP.LT.AND P1, PT, R60, UR8, !P3 ;  /* 0x000000083c007c0c */ /* 0x000fe2000df21270 */
[----:B------:R-:W-:Y:S01]  /*11a0c0*/  ULDC UR6, c[0x0][0x228] ;  /* 0x00008a0000067ab9 */ /* 0x000fe20000000800 */
[----:B------:R-:W-:Y:S01]  /*11a0d0*/  ULDC UR8, c[0x0][0x228] ;  /* 0x00008a0000087ab9 */ /* 0x000fe20000000800 */
[----:B0-----:R-:W2:Y:S04]  /*11a0e0*/  LDL.LU.64 R36, [R1+0xc28] ;  /* 0x000c280001247983 */ /* 0x001ea80000300a00 */
[----:B------:R-:W3:Y:S01]  /*11a0f0*/  LDL.LU.64 R34, [R1+0xc10] ;  /* 0x000c100001227983 */ /* 0x000ee20000300a00 */
[----:B-1----:R-:W-:-:S03]  /*11a100*/  PRMT R0, R50, 0x7771, RZ ;  /* 0x0000777132007816 */ /* 0x002fc600000000ff */
[----:B------:R-:W4:Y:S04]  /*11a110*/  LDL.LU R49, [R1+0x6b4] ;  /* 0x0006b40001317983 */ /* 0x000f280000300800 */
[----:B------:R-:W4:Y:S04]  /*11a120*/  LDL.LU.64 R12, [R1+0xc18] ;  /* 0x000c1800010c7983 */ /* 0x000f280000300a00 */
[----:B------:R0:W-:Y:S04]  /*11a130*/  @P4 STG.E.U8 desc[UR4][R32.64], R0 ;  /* 0x0000000020004986 */ /* 0x0001e8000c101104 */
[----:B------:R1:W-:Y:S04]  /*11a140*/  @P6 STG.E.U8 desc[UR4][R38.64], R2 ;  /* 0x0000000226006986 */ /* 0x0003e8000c101104 */
[----:B0-----:R-:W4:Y:S01]  /*11a150*/  LDL.LU.64 R32, [R1+0xc00] ;  /* 0x000c000001207983 */ /* 0x001f220000300a00 */
[----:B------:R-:W-:-:S02]  /*11a160*/  PRMT R0, R50, 0x7773, RZ ;  /* 0x0000777332007816 */ /* 0x000fc400000000ff */
[----:B-1----:R-:W-:-:S03]  /*11a170*/  PRMT R2, R51, 0x7770, RZ ;  /* 0x0000777033027816 */ /* 0x002fc600000000ff */
[----:B------:R0:W-:Y:S04]  /*11a180*/  @P0 STG.E.U8 desc[UR4][R20.64], R0 ;  /* 0x0000000014000986 */ /* 0x0001e8000c101104 */
[----:B------:R1:W-:Y:S04]  /*11a190*/  @P1 STG.E.U8 desc[UR4][R46.64], R2 ;  /* 0x000000022e001986 */ /* 0x0003e8000c101104 */
[----:B0-----:R-:W4:Y:S04]  /*11a1a0*/  LDL.LU.64 R20, [R1+0xc08] ;  /* 0x000c080001147983 */ /* 0x001f280000300a00 */
[----:B-1----:R-:W4:Y:S01]  /*11a1b0*/  LDL.LU.64 R46, [R1+0xbf8] ;  /* 0x000bf800012e7983 */ /* 0x002f220000300a00 */
[----:B------:R-:W-:-:S02]  /*11a1c0*/  ISETP.LT.AND P4, PT, R48, UR6, !P3 ;  /* 0x0000000630007c0c */ /* 0x000fc4000df81270 */
[----:B------:R-:W-:Y:S01]  /*11a1d0*/  ISETP.LT.AND P6, PT, R16, UR8, !P3 ;  /* 0x0000000810007c0c */ /* 0x000fe2000dfc1270 */
[----:B------:R-:W-:Y:S01]  /*11a1e0*/  ULDC UR6, c[0x0][0x228] ;  /* 0x00008a0000067ab9 */ /* 0x000fe20000000800 */
[----:B------:R-:W-:Y:S01]  /*11a1f0*/  ULDC UR8, c[0x0][0x228] ;  /* 0x00008a0000087ab9 */ /* 0x000fe20000000800 */
[----:B------:R-:W-:Y:S02]  /*11a200*/  ISETP.LT.AND P0, PT, R24, UR6, !P3 ;  /* 0x0000000618007c0c */ /* 0x000fe4000df01270 */
[----:B------:R-:W-:Y:S02]  /*11a210*/  ISETP.LT.AND P1, PT, R43, UR8, !P3 ;  /* 0x000000082b007c0c */ /* 0x000fe4000df21270 */
[C---:B------:R-:W-:Y:S02]  /*11a220*/  PRMT R0, R51.reuse, 0x7771, RZ ;  /* 0x0000777133007816 */ /* 0x040fe400000000ff */
[----:B------:R-:W-:Y:S01]  /*11a230*/  PRMT R2, R51, 0x7772, RZ ;  /* 0x0000777233027816 */ /* 0x000fe200000000ff */
[----:B------:R-:W4:Y:S01]  /*11a240*/  LDL.LU R50, [R1+0x694] ;  /* 0x0006940001327983 */ /* 0x000f220000300800 */
[----:B------:R-:W-:Y:S01]  /*11a250*/  ULDC UR6, c[0x0][0x228] ;  /* 0x00008a0000067ab9 */ /* 0x000fe20000000800 */
[----:B------:R-:W-:-:S02]  /*11a260*/  ISETP.GE.AND P2, PT, R3, UR11, PT ;  /* 0x0000000b03007c0c */ /* 0x000fc4000bf46270 */
[----:B------:R-:W4:Y:S01]  /*11a270*/  LDL.LU.64 R38, [R1+0xbf0] ;  /* 0x000bf00001267983 */ /* 0x000f220000300a00 */
[----:B------:R-:W-:-:S03]  /*11a280*/  ULDC UR8, c[0x0][0x228] ;  /* 0x00008a0000087ab9 */ /* 0x000fc60000000800 */
[----:B------:R-:W4:Y:S04]  /*11a290*/  LDL.LU R3, [R1+0x540c] ;  /* 0x00540c0001037983 */ /* 0x000f280000300800 */
[----:B--2---:R0:W-:Y:S04]  /*11a2a0*/  @P4 STG.E.U8 desc[UR4][R36.64], R0 ;  /* 0x0000000024004986 */ /* 0x0041e8000c101104 */
[----:B---3--:R4:W-:Y:S01]  /*11a2b0*/  @P6 STG.E.U8 desc[UR4][R34.64], R2 ;  /* 0x0000000222006986 */ /* 0x0089e2000c101104 */
[----:B------:R-:W-:Y:S02]  /*11a2c0*/  ISETP.LT.AND P4, PT, R42, UR6, !P3 ;  /* 0x000000062a007c0c */ /* 0x000fe4000df81270 */
[----:B------:R-:W-:Y:S01]  /*11a2d0*/  ISETP.LT.AND P6, PT, R55, UR8, !P3 ;  /* 0x0000000837007c0c */ /* 0x000fe2000dfc1270 */
[----:B------:R-:W-:Y:S01]  /*11a2e0*/  ULDC UR6, c[0x0][0x228] ;  /* 0x00008a0000067ab9 */ /* 0x000fe20000000800 */
[----:B------:R-:W-:Y:S01]  /*11a2f0*/  ULDC UR8, c[0x0][0x228] ;  /* 0x00008a0000087ab9 */ /* 0x000fe20000000800 */
[----:B0-----:R-:W-:Y:S01]  /*11a300*/  PRMT R0, R51, 0x7773, RZ ;  /* 0x0000777333007816 */ /* 0x001fe200000000ff */
[----:B------:R-:W2:Y:S01]  /*11a310*/  LDL.LU.64 R36, [R1+0xbe8] ;  /* 0x000be80001247983 */ /* 0x000ea20000300a00 */
[----:B----4-:R-:W-:-:S03]  /*11a320*/  PRMT R2, R49, 0x7770, RZ ;  /* 0x0000777031027816 */ /* 0x010fc600000000ff */
[----:B------:R0:W-:Y:S04]  /*11a330*/  @P0 STG.E.U8 desc[UR4][R12.64], R0 ;  /* 0x000000000c000986 */ /* 0x0001e8000c101104 */
[----:B------:R1:W-:Y:S01]  /*11a340*/  @P1 STG.E.U8 desc[UR4][R32.64], R2 ;  /* 0x0000000220001986 */ /* 0x0003e2000c101104 */
[----:B0-----:R-:W-:-:S03]  /*11a350*/  PRMT R0, R49, 0x7771, RZ ;  /* 0x0000777131007816 */ /* 0x001fc600000000ff */
[----:B-1----:R-:W3:Y:S04]  /*11a360*/  LDL.LU.64 R32, [R1+0xbe0] ;  /* 0x000be00001207983 */ /* 0x002ee80000300a00 */
[----:B------:R-:W4:Y:S01]  /*11a370*/  LDL.LU.64 R12, [R1+0xbd8] ;  /* 0x000bd800010c7983 */ /* 0x000f220000300a00 */
[----:B------:R-:W-:-:S03]  /*11a380*/  PRMT R2, R49, 0x7772, RZ ;  /* 0x0000777231027816 */ /* 0x000fc600000000ff */
[----:B------:R-:W4:Y:S04]  /*11a390*/  LDL.LU R57, [R1+0x684] ;  /* 0x0006840001397983 */ /* 0x000f280000300800 */
        /* <DEDUP_REMOVED lines=12> */
[----:B------:R-:W4:Y:S01]  /*11a460*/  LDL.LU.64 R34, [R1+0xbc0] ;  /* 0x000bc00001227983 */ /* 0x000f220000300a00 */
[----:B------:R-:W-:Y:S01]  /*11a470*/  ULDC UR6, c[0x0][0x228] ;  /* 0x00008a0000067ab9 */ /* 0x000fe20000000800 */
[----:B------:R-:W-:Y:S01]  /*11a480*/  ULDC UR8, c[0x0][0x228] ;  /* 0x00008a0000087ab9 */ /* 0x000fe20000000800 */
[----:B------:R-:W-:Y:S01]  /*11a490*/  ISETP.LT.AND P3, PT, R54, UR6, !P3 ;  /* 0x0000000636007c0c */ /* 0x000fe2000df61270 */
[----:B------:R-:W-:Y:S01]  /*11a4a0*/  ULDC UR6, c[0x0][0x228] ;  /* 0x00008a0000067ab9 */ /* 0x000fe20000000800 */
[----:B------:R0:W-:Y:S04]  /*11a4b0*/  @P0 STG.E.U8 desc[UR4][R38.64], R0 ;  /* 0x0000000026000986 */ /* 0x0001e8000c101104 */
[----:B0-----:R-:W4:Y:S01]  /*11a4c0*/  LDL.LU.64 R38, [R1+0xbb8] ;  /* 0x000bb80001267983 */ /* 0x001f220000300a00 */
[----:B------:R-:W-:-:S03]  /*11a4d0*/  PRMT R0, R50, 0x7771, RZ ;  /* 0x0000777132007816 */ /* 0x000fc600000000ff */
[----:B--2---:R0:W-:Y:S01]  /*11a4e0*/  @P1 STG.E.U8 desc[UR4][R36.64], R2 ;  /* 0x0000000224001986 */ /* 0x0041e2000c101104 */
[----:B------:R-:W-:Y:S01]  /*11a4f0*/  ISETP.LT.AND P1, PT, R41, UR8, !P5 ;  /* 0x0000000829007c0c */ /* 0x000fe2000ef21270 */
[----:B------:R-:W-:Y:S02]  /*11a500*/  ULDC UR8, c[0x0][0x228] ;  /* 0x00008a0000087ab9 */ /* 0x000fe40000000800 */
[----:B0-----:R-:W2:Y:S04]  /*11a510*/  LDL.LU.64 R36, [R1+0xbb0] ;  /* 0x000bb00001247983 */ /* 0x001ea80000300a00 */
[----:B------:R-:W2:Y:S01]  /*11a520*/  LDL.LU R49, [R1+0x674] ;  /* 0x0006740001317983 */ /* 0x000ea20000300800 */
[----:B------:R-:W-:-:S03]  /*11a530*/  PRMT R2, R50, 0x7772, RZ ;  /* 0x0000777232027816 */ /* 0x000fc600000000ff */
[----:B---3--:R0:W-:Y:S04]  /*11a540*/  @P4 STG.E.U8 desc[UR4][R32.64], R0 ;  /* 0x0000000020004986 */ /* 0x0081e8000c101104 */
[----:B----4-:R1:W-:Y:S04]  /*11a550*/  @P6 STG.E.U8 desc[UR4][R12.64], R2 ;  /* 0x000000020c006986 */ /* 0x0103e8000c101104 */
[----:B0-----:R-:W3:Y:S01]  /*11a560*/  LDL.LU.64 R32, [R1+0xba8] ;  /* 0x000ba80001207983 */ /* 0x001ee20000300a00 */
[----:B------:R-:W-:Y:S02]  /*11a570*/  PRMT R0, R50, 0x7773, RZ ;  /* 0x0000777332007816 */ /* 0x000fe400000000ff */
[----:B-1----:R-:W-:Y:S01]  /*11a580*/  PRMT R2, R57, 0x7770, RZ ;  /* 0x0000777039027816 */ /* 0x002fe200000000ff */
[----:B------:R-:W4:Y:S04]  /*11a590*/  LDL.LU.64 R50, [R1+0xba0] ;  /* 0x000ba00001327983 */ /* 0x000f280000300a00 */
[----:B------:R-:W-:Y:S04]  /*11a5a0*/  @P3 STG.E.U8 desc[UR4][R20.64], R0 ;  /* 0x0000000014003986 */ /* 0x000fe8000c101104 */
[----:B------:R0:W-:Y:S04]  /*11a5b0*/  @P1 STG.E.U8 desc[UR4][R46.64], R2 ;  /* 0x000000022e001986 */ /* 0x0001e8000c101104 */
[----:B0-----:R-:W4:Y:S01]  /*11a5c0*/  LDL.LU.64 R46, [R1+0xb90] ;  /* 0x000b9000012e7983 */ /* 0x001f220000300a00 */
[----:B------:R-:W-:-:S02]  /*11a5d0*/  ISETP.LT.AND P6, PT, R28, UR6, !P5 ;  /* 0x000000061c007c0c */ /* 0x000fc4000efc1270 */
[----:B------:R-:W-:Y:S01]  /*11a5e0*/  ISETP.LT.AND P4, PT, R52, UR8, !P5 ;  /* 0x0000000834007c0c */ /* 0x000fe2000ef81270 */
[----:B------:R-:W-:Y:S01]  /*11a5f0*/  ULDC UR6, c[0x0][0x228] ;  /* 0x00008a0000067ab9 */ /* 0x000fe20000000800 */
[----:B------:R-:W-:Y:S01]  /*11a600*/  ULDC UR8, c[0x0][0x228] ;  /* 0x00008a0000087ab9 */ /* 0x000fe20000000800 */
[----:B------:R-:W4:Y:S01]  /*11a610*/  LDL.LU.64 R12, [R1+0xb98] ;  /* 0x000b9800010c7983 */ /* 0x000f220000300a00 */
[----:B------:R-:W-:Y:S02]  /*11a620*/  PRMT R0, R57, 0x7771, RZ ;  /* 0x0000777139007816 */ /* 0x000fe400000000ff */
[----:B------:R-:W-:Y:S01]  /*11a630*/  ISETP.LT.AND P3, PT, R56, UR6, !P5 ;  /* 0x0000000638007c0c */ /* 0x000fe2000ef61270 */
[----:B------:R-:W4:Y:S01]  /*11a640*/  LDL.LU.64 R20, [R1+0xb88] ;  /* 0x000b880001147983 */ /* 0x000f220000300a00 */
[----:B------:R-:W-:-:S03]  /*11a650*/  ISETP.LT.AND P1, PT, R60, UR8, !P5 ;  /* 0x000000083c007c0c */ /* 0x000fc6000ef21270 */
[----:B------:R-:W4:Y:S01]  /*11a660*/  LDL.LU R40, [R1+0x6a4] ;  /* 0x0006a40001287983 */ /* 0x000f220000300800 */
[----:B------:R-:W-:Y:S01]  /*11a670*/  PRMT R2, R57, 0x7772, RZ ;  /* 0x0000777239027816 */ /* 0x000fe200000000ff */
[----:B------:R-:W-:Y:S01]  /*11a680*/  ULDC UR6, c[0x0][0x228] ;  /* 0x00008a0000067ab9 */ /* 0x000fe20000000800 */
[----:B------:R-:W-:Y:S01]  /*11a690*/  ULDC UR8, c[0x0][0x228] ;  /* 0x00008a0000087ab9 */ /* 0x000fe20000000800 */
[----:B------:R0:W-:Y:S01]  /*11a6a0*/  @P6 STG.E.U8 desc[UR4][R34.64], R0 ;  /* 0x0000000022006986 */ /* 0x0001e2000c101104 */
[----:B------:R-:W-:-:S03]  /*11a6b0*/  ISETP.LT.AND P6, PT, R48, UR6, !P5 ;  /* 0x0000000630007c0c */ /* 0x000fc6000efc1270 */
[----:B------:R2:W-:Y:S01]  /*11a6c0*/  @P4 STG.E.U8 desc[UR4][R38.64], R2 ;  /* 0x0000000226004986 */ /* 0x0005e2000c101104 */
[----:B------:R-:W-:Y:S02]  /*11a6d0*/  ISETP.LT.AND P4, PT, R16, UR8, !P5 ;  /* 0x0000000810007c0c */ /* 0x000fe4000ef81270 */
[----:B------:R-:W-:Y:S01]  /*11a6e0*/  ISETP.GE.AND P0, PT, R3, UR9, PT ;  /* 0x0000000903007c0c */ /* 0x000fe2000bf06270 */
[----:B------:R-:W-:Y:S01]  /*11a6f0*/  ULDC UR6, c[0x0][0x228] ;  /* 0x00008a0000067ab9 */ /* 0x000fe20000000800 */
[----:B------:R-:W-:Y:S01]  /*11a700*/  ULDC UR8, c[0x0][0x228] ;  /* 0x00008a0000087ab9 */ /* 0x000fe20000000800 */
[----:B0-----:R-:W-:Y:S02]  /*11a710*/  PRMT R0, R57, 0x7773, RZ ;  /* 0x0000777339007816 */ /* 0x001fe400000000ff */
[----:B--2---:R-:W-:-:S03]  /*11a720*/  PRMT R2, R49, 0x7770, RZ ;  /* 0x0000777031027816 */ /* 0x004fc600000000ff */
[----:B------:R0:W-:Y:S04]  /*11a730*/  @P3 STG.E.U8 desc[UR4][R36.64], R0 ;  /* 0x0000000024003986 */ /* 0x0001e8000c101104 */
[----:B0-----:R-:W2:Y:S04]  /*11a740*/  LDL.LU.64 R36, [R1+0xb80] ;  /* 0x000b800001247983 */ /* 0x001ea80000300a00 */
[----:B---3--:R0:W-:Y:S01]  /*11a750*/  @P1 STG.E.U8 desc[UR4][R32.64], R2 ;  /* 0x0000000220001986 */ /* 0x0081e2000c101104 */
[----:B------:R-:W-:-:S05]  /*11a760*/  PRMT R0, R49, 0x7771, RZ ;  /* 0x0000777131007816 */ /* 0x000fca00000000ff */
[----:B----4-:R1:W-:Y:S04]  /*11a770*/  @P6 STG.E.U8 desc[UR4][R50.64], R0 ;  /* 0x0000000032006986 */ /* 0x0103e8000c101104 */
[----:B0-----:R-:W3:Y:S01]  /*11a780*/  LDL.LU.64 R32, [R1+0xb78] ;  /* 0x000b780001207983 */ /* 0x001ee20000300a00 */
[----:B------:R-:W-:-:S03]  /*11a790*/  PRMT R2, R49, 0x7772, RZ ;  /* 0x0000777231027816 */ /* 0x000fc600000000ff */
[----:B-1----:R-:W4:Y:S04]  /*11a7a0*/  LDL.LU.64 R50, [R1+0xb70] ;  /* 0x000b700001327983 */ /* 0x002f280000300a00 */
[----:B------:R-:W4:Y:S04]  /*11a7b0*/  LDL.LU R3, [R1+0x5420] ;  /* 0x0054200001037983 */ /* 0x000f280000300800 */
[----:B------:R0:W-:Y:S04]  /*11a7c0*/  @P4 STG.E.U8 desc[UR4][R46.64], R2 ;  /* 0x000000022e004986 */ /* 0x0001e8000c101104 */
[----:B0-----:R-:W4:Y:S01]  /*11a7d0*/  LDL.LU.64 R46, [R1+0xb68] ;  /* 0x000b6800012e7983 */ /* 0x001f220000300a00 */
[----:B------:R-:W-:-:S02]  /*11a7e0*/  ISETP.LT.AND P3, PT, R24, UR6, !P5 ;  /* 0x0000000618007c0c */ /* 0x000fc4000ef61270 */
[----:B------:R-:W-:Y:S01]  /*11a7f0*/  ISETP.LT.AND P1, PT, R43, UR8, !P5 ;  /* 0x000000082b007c0c */ /* 0x000fe2000ef21270 */
[----:B------:R-:W-:Y:S01]  /*11a800*/  ULDC UR6, c[0x0][0x228] ;  /* 0x00008a0000067ab9 */ /* 0x000fe20000000800 */
[----:B------:R-:W-:Y:S01]  /*11a810*/  ULDC UR8, c[0x0][0x228] ;  /* 0x00008a0000087ab9 */ /* 0x000fe20000000800 */
[----:B------:R-:W-:Y:S02]  /*11a820*/  PRMT R0, R49, 0x7773, RZ ;  /* 0x0000777331007816 */ /* 0x000fe400000000ff */
[----:B------:R-:W-:Y:S02]  /*11a830*/  ISETP.LT.AND P6, PT, R42, UR6, !P5 ;  /* 0x000000062a007c0c */ /* 0x000fe4000efc1270 */
[----:B------:R-:W-:Y:S02]  /*11a840*/  PRMT R2, R40, 0x7770, RZ ;  /* 0x0000777028027816 */ /* 0x000fe400000000ff */
[----:B------:R-:W-:Y:S01]  /*11a850*/  ISETP.LT.AND P4, PT, R55, UR8, !P5 ;  /* 0x0000000837007c0c */ /* 0x000fe2000ef81270 */
[----:B------:R-:W-:Y:S01]  /*11a860*/  ULDC UR6, c[0x0][0x228] ;  /* 0x00008a0000067ab9 */ /* 0x000fe20000000800 */
        /* <DEDUP_REMOVED lines=9> */
[----:B-1----:R-:W4:Y:S01]  /*11a900*/  LDL.LU.64 R20, [R1+0xb58] ;  /* 0x000b580001147983 */ /* 0x002f220000300a00 */
[----:B------:R-:W-:-:S03]  /*11a910*/  PRMT R2, R40, 0x7772, RZ ;  /* 0x0000777228027816 */ /* 0x000fc600000000ff */
[----:B------:R-:W4:Y:S04]  /*11a920*/  LDL.LU R49, [R1+0x6d8] ;  /* 0x0006d80001317983 */ /* 0x000f280000300800 */
[----:B--2---:R0:W-:Y:S04]  /*11a930*/  @P6 STG.E.U8 desc[UR4][R36.64], R0 ;  /* 0x0000000024006986 */ /* 0x0041e8000c101104 */
[----:B0-----:R-:W2:Y:S04]  /*11a940*/  LDL.LU.64 R36, [R1+0xb50] ;  /* 0x000b500001247983 */ /* 0x001ea80000300a00 */
[----:B---3--:R0:W-:Y:S01]  /*11a950*/  @P4 STG.E.U8 desc[UR4][R32.64], R2 ;  /* 0x0000000220004986 */ /* 0x0081e2000c101104 */
[----:B------:R-:W-:-:S05]  /*11a960*/  PRMT R0, R40, 0x7773, RZ ;  /* 0x0000777328007816 */ /* 0x000fca00000000ff */
[----:B----4-:R1:W-:Y:S04]  /*11a970*/  @P3 STG.E.U8 desc[UR4][R50.64], R0 ;  /* 0x0000000032003986 */ /* 0x0103e8000c101104 */
[----:B0-----:R-:W3:Y:S01]  /*11a980*/  LDL.LU.64 R32, [R1+0xb40] ;  /* 0x000b400001207983 */ /* 0x001ee20000300a00 */
[----:B------:R-:W-:-:S03]  /*11a990*/  PRMT R2, R5, 0x7770, RZ ;  /* 0x0000777005027816 */ /* 0x000fc600000000ff */
[----:B-1----:R-:W4:Y:S04]  /*11a9a0*/  LDL.LU.64 R50, [R1+0xb38] ;  /* 0x000b380001327983 */ /* 0x002f280000300a00 */
[----:B------:R-:W4:Y:S04]  /*11a9b0*/  LDL.LU.64 R38, [R1+0xb30] ;  /* 0x000b300001267983 */ /* 0x000f280000300a00 */
[----:B------:R0:W-:Y:S04]  /*11a9c0*/  @P1 STG.E.U8 desc[UR4][R46.64], R2 ;  /* 0x000000022e001986 */ /* 0x0001e8000c101104 */
[----:B------:R-:W4:Y:S04]  /*11a9d0*/  LDL.LU.64 R12, [R1+0xb20] ;  /* 0x000b2000010c7983 */ /* 0x000f280000300a00 */
[----:B0-----:R-:W4:Y:S04]  /*11a9e0*/  LDL.LU.64 R46, [R1+0xb08] ;  /* 0x000b0800012e7983 */ /* 0x001f280000300a00 */
[----:B------:R-:W4:Y:S01]  /*11a9f0*/  LDL.LU R57, [R1+0x6c8] ;  /* 0x0006c80001397983 */ /* 0x000f220000300800 */
[----:B------:R-:W-:-:S02]  /*11aa00*/  ISETP.LT.AND P4, PT, R45, UR6, !P5 ;  /* 0x000000062d007c0c */ /* 0x000fc4000ef81270 */
[----:B------:R-:W-:Y:S02]  /*11aa10*/  ISETP.LT.AND P6, PT, R44, UR8, !P5 ;  /* 0x000000082c007c0c */ /* 0x000fe4000efc1270 */
[----:B------:R-:W-:Y:S01]  /*11aa20*/  ISETP.GE.AND P3, PT, R3, UR7, PT ;  /* 0x0000000703007c0c */ /* 0x000fe2000bf66270 */
[----:B------:R-:W-:Y:S01]  /*11aa30*/  ULDC UR6, c[0x0][0x228] ;  /* 0x00008a0000067ab9 */ /* 0x000fe20000000800 */
[----:B------:R-:W-:Y:S01]  /*11aa40*/  ULDC UR7, c[0x0][0x228] ;  /* 0x00008a0000077ab9 */ /* 0x000fe20000000800 */
[C---:B------:R-:W-:Y:S02]  /*11aa50*/  PRMT R0, R5.reuse, 0x7771, RZ ;  /* 0x0000777105007816 */ /* 0x040fe400000000ff */
[----:B------:R-:W-:Y:S02]  /*11aa60*/  ISETP.LT.AND P5, PT, R54, UR6, !P5 ;  /* 0x0000000636007c0c */ /* 0x000fe4000efa1270 */
[----:B------:R-:W-:Y:S02]  /*11aa70*/  PRMT R2, R5, 0x7772, RZ ;  /* 0x0000777205027816 */ /* 0x000fe400000000ff */
[----:B------:R-:W-:Y:S01]  /*11aa80*/  ISETP.LT.AND P1, PT, R41, UR7, !P2 ;  /* 0x0000000729007c0c */ /* 0x000fe2000d721270 */
[----:B------:R-:W-:Y:S01]  /*11aa90*/  ULDC UR6, c[0x0][0x228] ;  /* 0x00008a0000067ab9 */ /* 0x000fe20000000800 */
[----:B------:R-:W-:Y:S01]  /*11aaa0*/  ULDC UR7, c[0x0][0x228] ;  /* 0x00008a0000077ab9 */ /* 0x000fe20000000800 */
[----:B------:R-:W-:Y:S01]  /*11aab0*/  ULDC UR8, c[0x0][0x228] ;  /* 0x00008a0000087ab9 */ /* 0x000fe20000000800 */
[----:B------:R0:W-:Y:S04]  /*11aac0*/  @P4 STG.E.U8 desc[UR4][R34.64], R0 ;  /* 0x0000000022004986 */ /* 0x0001e8000c101104 */
[----:B------:R1:W-:Y:S01]  /*11aad0*/  @P6 STG.E.U8 desc[UR4][R20.64], R2 ;  /* 0x0000000214006986 */ /* 0x0003e2000c101104 */
[----:B------:R-:W-:-:S02]  /*11aae0*/  ISETP.LT.AND P6, PT, R28, UR6, !P2 ;  /* 0x000000061c007c0c */ /* 0x000fc4000d7c1270 */
[----:B------:R-:W-:Y:S02]  /*11aaf0*/  PRMT R5, R5, 0x7773, RZ ;  /* 0x0000777305057816 */ /* 0x000fe400000000ff */
[----:B------:R-:W-:Y:S01]  /*11ab00*/  ISETP.LT.AND P4, PT, R52, UR7, !P2 ;  /* 0x0000000734007c0c */ /* 0x000fe2000d781270 */
[----:B------:R-:W-:Y:S01]  /*11ab10*/  ULDC UR6, c[0x0][0x228] ;  /* 0x00008a0000067ab9 */ /* 0x000fe20000000800 */
[----:B------:R-:W-:Y:S01]  /*11ab20*/  ULDC UR7, c[0x0][0x228] ;  /* 0x00008a0000077ab9 */ /* 0x000fe20000000800 */
[C---:B0-----:R-:W-:Y:S02]  /*11ab30*/  PRMT R0, R49.reuse, 0x7770, RZ ;  /* 0x0000777031007816 */ /* 0x041fe400000000ff */
[----:B-1----:R-:W-:Y:S01]  /*11ab40*/  PRMT R2, R49, 0x7772, RZ ;  /* 0x0000777231027816 */ /* 0x002fe200000000ff */
[----:B--2---:R0:W-:Y:S01]  /*11ab50*/  @P5 STG.E.U8 desc[UR4][R36.64], R5 ;  /* 0x0000000524005986 */ /* 0x0041e2000c101104 */
[----:B------:R-:W-:Y:S01]  /*11ab60*/  ISETP.LT.AND P5, PT, R56, UR6, !P2 ;  /* 0x0000000638007c0c */ /* 0x000fe2000d7a1270 */
[----:B------:R-:W-:-:S02]  /*11ab70*/  ULDC UR6, c[0x0][0x228] ;  /* 0x00008a0000067ab9 */ /* 0x000fc40000000800 */
[----:B0-----:R-:W2:Y:S04]  /*11ab80*/  LDL.LU.64 R36, [R1+0xb10] ;  /* 0x000b100001247983 */ /* 0x001ea80000300a00 */
[----:B---3--:R0:W-:Y:S04]  /*11ab90*/  @P1 STG.E.U8 desc[UR4][R32.64], R0 ;  /* 0x0000000020001986 */ /* 0x0081e8000c101104 */
[----:B------:R-:W3:Y:S01]  /*11aba0*/  LDL.LU.64 R20, [R1+0xaf8] ;  /* 0x000af80001147983 */ /* 0x000ee20000300a00 */
[----:B------:R-:W-:-:S03]  /*11abb0*/  ISETP.LT.AND P1, PT, R60, UR7, !P2 ;  /* 0x000000073c007c0c */ /* 0x000fc6000d721270 */
[----:B------:R-:W3:Y:S01]  /*11abc0*/  LDL.LU R40, [R1+0x6b8] ;  /* 0x0006b80001287983 */ /* 0x000ee20000300800 */
[----:B------:R-:W-:Y:S01]  /*11abd0*/  ULDC UR7, c[0x0][0x228] ;  /* 0x00008a0000077ab9 */ /* 0x000fe20000000800 */
[C---:B0-----:R-:W-:Y:S02]  /*11abe0*/  PRMT R0, R49.reuse, 0x7771, RZ ;  /* 0x0000777131007816 */ /* 0x041fe400000000ff */
[----:B------:R-:W3:Y:S04]  /*11abf0*/  LDL.LU.64 R32, [R1+0xaf0] ;  /* 0x000af00001207983 */ /* 0x000ee80000300a00 */
[----:B----4-:R0:W-:Y:S04]  /*11ac00*/  @P6 STG.E.U8 desc[UR4][R50.64], R0 ;  /* 0x0000000032006986 */ /* 0x0101e8000c101104 */
[----:B------:R1:W-:Y:S04]  /*11ac10*/  @P4 STG.E.U8 desc[UR4][R38.64], R2 ;  /* 0x0000000226004986 */ /* 0x0003e8000c101104 */
[----:B0-----:R-:W4:Y:S01]  /*11ac20*/  LDL.LU.64 R50, [R1+0xae0] ;  /* 0x000ae00001327983 */ /* 0x001f220000300a00 */
[----:B------:R-:W-:-:S02]  /*11ac30*/  PRMT R0, R49, 0x7773, RZ ;  /* 0x0000777331007816 */ /* 0x000fc400000000ff */
[----:B-1----:R-:W-:-:S03]  /*11ac40*/  PRMT R2, R57, 0x7770, RZ ;  /* 0x0000777039027816 */ /* 0x002fc600000000ff */
[----:B------:R-:W-:Y:S04]  /*11ac50*/  @P5 STG.E.U8 desc[UR4][R12.64], R0 ;  /* 0x000000000c005986 */ /* 0x000fe8000c101104 */
[----:B------:R0:W-:Y:S04]  /*11ac60*/  @P1 STG.E.U8 desc[UR4][R46.64], R2 ;  /* 0x000000022e001986 */ /* 0x0001e8000c101104 */
[----:B0-----:R-:W4:Y:S01]  /*11ac70*/  LDL.LU.64 R46, [R1+0xad8] ;  /* 0x000ad800012e7983 */ /* 0x001f220000300a00 */
[----:B------:R-:W-:Y:S02]  /*11ac80*/  ISETP.LT.AND P6, PT, R48, UR6, !P2 ;  /* 0x0000000630007c0c */ /* 0x000fe4000d7c1270 */
[----:B------:R-:W-:Y:S01]  /*11ac90*/  ISETP.LT.AND P4, PT, R16, UR7, !P2 ;  /* 0x0000000710007c0c */ /* 0x000fe2000d781270 */
[----:B------:R-:W-:Y:S01]  /*11aca0*/  ULDC UR6, c[0x0][0x228] ;  /* 0x00008a0000067ab9 */ /* 0x000fe20000000800 */
[----:B------:R-:W-:Y:S01]  /*11acb0*/  ULDC UR7, c[0x0][0x228] ;  /* 0x00008a0000077ab9 */ /* 0x000fe20000000800 */
[----:B------:R-:W4:Y:S01]  /*11acc0*/  LDL.LU.64 R38, [R1+0xaa8] ;  /* 0x000aa80001267983 */ /* 0x000f220000300a00 */
[----:B------:R-:W-:-:S02]  /*11acd0*/  ISETP.LT.AND P5, PT, R24, UR6, !P2 ;  /* 0x0000000618007c0c */ /* 0x000fc4000d7a1270 */
[----:B------:R-:W-:Y:S02]  /*11ace0*/  ISETP.LT.AND P1, PT, R43, UR7, !P2 ;  /* 0x000000072b007c0c */ /* 0x000fe4000d721270 */
[C---:B------:R-:W-:Y:S02]  /*11acf0*/  PRMT R0, R57.reuse, 0x7771, RZ ;  /* 0x0000777139007816 */ /* 0x040fe400000000ff */
[----:B------:R-:W-:Y:S01]  /*11ad00*/  PRMT R2, R57, 0x7772, RZ ;  /* 0x0000777239027816 */ /* 0x000fe200000000ff */
[----:B------:R-:W4:Y:S04]  /*11ad10*/  LDL.LU R49, [R1+0x698] ;  /* 0x0006980001317983 */ /* 0x000f280000300800 */
[----:B------:R-:W4:Y:S01]  /*11ad20*/  LDL.LU.64 R12, [R1+0xaa0] ;  /* 0x000aa000010c7983 */ /* 0x000f220000300a00 */
[----:B------:R-:W-:-:S03]  /*11ad30*/  ULDC UR6, c[0x0][0x228] ;  /* 0x00008a0000067ab9 */ /* 0x000fc60000000800 */
[----:B------:R-:W4:Y:S01]  /*11ad40*/  LDL.LU R3, [R1+0x5434] ;  /* 0x0054340001037983 */ /* 0x000f220000300800 */
[----:B------:R-:W-:-:S03]  /*11ad50*/  ULDC UR7, c[0x0][0x228] ;  /* 0x00008a0000077ab9 */ /* 0x000fc60000000800 */
[----:B--2---:R0:W-:Y:S04]  /*11ad60*/  @P6 STG.E.U8 desc[UR4][R36.64], R0 ;  /* 0x0000000024006986 */ /* 0x0041e8000c101104 */
[----:B---3--:R1:W-:Y:S01]  /*11ad70*/  @P4 STG.E.U8 desc[UR4][R20.64], R2 ;  /* 0x0000000214004986 */ /* 0x0083e2000c101104 */
[----:B------:R-:W-:Y:S02]  /*11ad80*/  ISETP.LT.AND P6, PT, R42, UR6, !P2 ;  /* 0x000000062a007c0c */ /* 0x000fe4000d7c1270 */
[----:B0-----:R-:W-:Y:S01]  /*11ad90*/  PRMT R0, R57, 0x7773, RZ ;  /* 0x0000777339007816 */ /* 0x001fe200000000ff */
[----:B------:R-:W2:Y:S01]  /*11ada0*/  LDL.LU.64 R36, [R1+0xa38] ;  /* 0x000a380001247983 */ /* 0x000ea20000300a00 */
[----:B-1----:R-:W-:Y:S02]  /*11adb0*/  PRMT R2, R40, 0x7770, RZ ;  /* 0x0000777028027816 */ /* 0x002fe400000000ff */
[----:B------:R-:W-:Y:S01]  /*11adc0*/  ISETP.LT.AND P4, PT, R55, UR7, !P2 ;  /* 0x0000000737007c0c */ /* 0x000fe2000d781270 */
[----:B------:R-:W-:Y:S01]  /*11add0*/  ULDC UR6, c[0x0][0x228] ;  /* 0x00008a0000067ab9 */ /* 0x000fe20000000800 */
[----:B------:R0:W-:Y:S01]  /*11ade0*/  @P5 STG.E.U8 desc[UR4][R32.64], R0 ;  /* 0x0000000020005986 */ /* 0x0001e2000c101104 */
[----:B------:R-:W-:-:S03]  /*11adf0*/  ULDC UR7, c[0x0][0x228] ;  /* 0x00008a0000077ab9 */ /* 0x000fc60000000800 */
[----:B0-----:R-:W3:Y:S04]  /*11ae00*/  LDL.LU.64 R32, [R1+0xa68] ;  /* 0x000a680001207983 */ /* 0x001ee80000300a00 */
[----:B----4-:R0:W-:Y:S01]  /*11ae10*/  @P1 STG.E.U8 desc[UR4][R50.64], R2 ;  /* 0x0000000232001986 */ /* 0x0101e2000c101104 */
[----:B------:R-:W-:-:S03]  /*11ae20*/  PRMT R0, R40, 0x7771, RZ ;  /* 0x0000777128007816 */ /* 0x000fc600000000ff */
[----:B0-----:R-:W4:Y:S04]  /*11ae30*/  LDL.LU.64 R50, [R1+0xa30] ;  /* 0x000a300001327983 */ /* 0x001f280000300a00 */
[----:B------:R-:W4:Y:S04]  /*11ae40*/  LDL.LU R57, [R1+0x688] ;  /* 0x0006880001397983 */ /* 0x000f280000300800 */
[----:B------:R-:W4:Y:S04]  /*11ae50*/  LDL.LU.64 R20, [R1+0xa98] ;  /* 0x000a980001147983 */ /* 0x000f280000300a00 */
[----:B------:R0:W-:Y:S04]  /*11ae60*/  @P6 STG.E.U8 desc[UR4][R46.64], R0 ;  /* 0x000000002e006986 */ /* 0x0001e8000c101104 */
[----:B0-----:R-:W4:Y:S01]  /*11ae70*/  LDL.LU.64 R46, [R1+0xa28] ;  /* 0x000a2800012e7983 */ /* 0x001f220000300a00 */
[----:B------:R-:W-:-:S02]  /*11ae80*/  ISETP.LT.AND P5, PT, R53, UR6, !P2 ;  /* 0x0000000635007c0c */ /* 0x000fc4000d7a1270 */
[----:B------:R-:W-:Y:S02]  /*11ae90*/  PRMT R2, R40, 0x7772, RZ ;  /* 0x0000777228027816 */ /* 0x000fe400000000ff */
[----:B------:R-:W-:Y:S01]  /*11aea0*/  ISETP.LT.AND P1, PT, R61, UR7, !P2 ;  /* 0x000000073d007c0c */ /* 0x000fe2000d721270 */
[----:B------:R-:W-:Y:S01]  /*11aeb0*/  ULDC UR6, c[0x0][0x228] ;  /* 0x00008a0000067ab9 */ /* 0x000fe20000000800 */
[----:B------:R-:W-:Y:S01]  /*11aec0*/  ULDC UR7, c[0x0][0x228] ;  /* 0x00008a0000077ab9 */ /* 0x000fe20000000800 */
[----:B------:R0:W-:Y:S01]  /*11aed0*/  @P4 STG.E.U8 desc[UR4][R38.64], R2 ;  /* 0x0000000226004986 */ /* 0x0001e2000c101104 */
[----:B------:R-:W-:Y:S02]  /*11aee0*/  ISETP.LT.AND P4, PT, R45, UR6, !P2 ;  /* 0x000000062d007c0c */ /* 0x000fe4000d781270 */
[----:B------:R-:W-:Y:S02]  /*11aef0*/  ISETP.LT.AND P6, PT, R44, UR7, !P2 ;  /* 0x000000072c007c0c */ /* 0x000fe4000d7c1270 */
[----:B------:R-:W-:Y:S01]  /*11af00*/  PRMT R0, R40, 0x7773, RZ ;  /* 0x0000777328007816 */ /* 0x000fe200000000ff */
[----:B------:R-:W-:Y:S01]  /*11af10*/  ULDC UR6, c[0x0][0x228] ;  /* 0x00008a0000067ab9 */ /* 0x000fe20000000800 */
[----:B------:R-:W-:Y:S01]  /*11af20*/  ULDC UR7, c[0x0][0x228] ;  /* 0x00008a0000077ab9 */ /* 0x000fe20000000800 */
[----:B------:R-:W-:Y:S01]  /*11af30*/  ISETP.LT.AND P2, PT, R54, UR6, !P2 ;  /* 0x0000000636007c0c */ /* 0x000fe2000d741270 */
[----:B------:R-:W-:Y:S01]  /*11af40*/  ULDC UR6, c[0x0][0x228] ;  /* 0x00008a0000067ab9 */ /* 0x000fe20000000800 */
[----:B------:R1:W-:Y:S01]  /*11af50*/  @P5 STG.E.U8 desc[UR4][R12.64], R0 ;  /* 0x000000000c005986 */ /* 0x0003e2000c101104 */
[----:B0-----:R-:W-:-:S03]  /*11af60*/  PRMT R2, R49, 0x7770, RZ ;  /* 0x0000777031027816 */ /* 0x001fc600000000ff */
[----:B-1----:R-:W4:Y:S01]  /*11af70*/  LDL.LU.64 R12, [R1+0xa20] ;  /* 0x000a2000010c7983 */ /* 0x002f220000300a00 */
[----:B------:R-:W-:-:S03]  /*11af80*/  PRMT R0, R49, 0x7771, RZ ;  /* 0x0000777131007816 */ /* 0x000fc600000000ff */
[----:B--2---:R0:W-:Y:S01]  /*11af90*/  @P1 STG.E.U8 desc[UR4][R36.64], R2 ;  /* 0x0000000224001986 */ /* 0x0041e2000c101104 */
[----:B------:R-:W-:Y:S01]  /*11afa0*/  ISETP.LT.AND P1, PT, R41, UR7, !P0 ;  /* 0x0000000729007c0c */ /* 0x000fe2000c721270 */
[----:B------:R-:W-:Y:S02]  /*11afb0*/  ULDC UR7, c[0x0][0x228] ;  /* 0x00008a0000077ab9 */ /* 0x000fe40000000800 */
[----:B0-----:R-:W2:Y:S01]  /*11afc0*/  LDL.LU.64 R36, [R1+0xa18] ;  /* 0x000a180001247983 */ /* 0x001ea20000300a00 */
[----:B------:R-:W-:-:S03]  /*11afd0*/  PRMT R2, R49, 0x7772, RZ ;  /* 0x0000777231027816 */ /* 0x000fc600000000ff */
[----:B------:R-:W2:Y:S04]  /*11afe0*/  LDL.LU R40, [R1+0x678] ;  /* 0x0006780001287983 */ /* 0x000ea80000300800 */
[----:B---3--:R0:W-:Y:S04]  /*11aff0*/  @P4 STG.E.U8 desc[UR4][R32.64], R0 ;  /* 0x0000000020004986 */ /* 0x0081e8000c101104 */
[----:B0-----:R-:W3:Y:S04]  /*11b000*/  LDL.LU.64 R32, [R1+0xa10] ;  /* 0x000a100001207983 */ /* 0x001ee80000300a00 */
[----:B----4-:R0:W-:Y:S01]  /*11b010*/  @P6 STG.E.U8 desc[UR4][R50.64], R2 ;  /* 0x0000000232006986 */ /* 0x0101e2000c101104 */
[----:B------:R-:W-:-:S05]  /*11b020*/  PRMT R0, R49, 0x7773, RZ ;  /* 0x0000777331007816 */ /* 0x000fca00000000ff */
[----:B------:R1:W-:Y:S04]  /*11b030*/  @P2 STG.E.U8 desc[UR4][R20.64], R0 ;  /* 0x0000000014002986 */ /* 0x0003e8000c101104 */
[----:B0-----:R-:W4:Y:S01]  /*11b040*/  LDL.LU.64 R50, [R1+0xa08] ;  /* 0x000a080001327983 */ /* 0x001f220000300a00 */
[----:B------:R-:W-:-:S03]  /*11b050*/  PRMT R2, R57, 0x7770, RZ ;  /* 0x0000777039027816 */ /* 0x000fc600000000ff */
[----:B------:R-:W4:Y:S04]  /*11b060*/  LDL.LU.64 R34, [R1+0xa60] ;  /* 0x000a600001227983 */ /* 0x000f280000300a00 */
[----:B------:R-:W4:Y:S04]  /*11b070*/  LDL.LU.64 R38, [R1+0xa58] ;  /* 0x000a580001267983 */ /* 0x000f280000300a00 */
[----:B-1----:R-:W4:Y:S04]  /*11b080*/  LDL.LU.64 R20, [R1+0xa90] ;  /* 0x000a900001147983 */ /* 0x002f280000300a00 */
[----:B------:R0:W-:Y:S04]  /*11b090*/  @P1 STG.E.U8 desc[UR4][R46.64], R2 ;  /* 0x000000022e001986 */ /* 0x0001e8000c101104 */
[----:B0-----:R-:W4:Y:S04]  /*11b0a0*/  LDL.LU.64 R46, [R1+0xa50] ;  /* 0x000a5000012e7983 */ /* 0x001f280000300a00 */
[----:B------:R-:W4:Y:S01]  /*11b0b0*/  LDL.LU R49, [R1+0x6a8] ;  /* 0x0006a80001317983 */ /* 0x000f220000300800 */
[----:B------:R-:W-:-:S02]  /*11b0c0*/  ISETP.LT.AND P6, PT, R28, UR6, !P0 ;  /* 0x000000061c007c0c */ /* 0x000fc4000c7c1270 */
[----:B------:R-:W-:Y:S01]  /*11b0d0*/  ISETP.LT.AND P4, PT, R52, UR7, !P0 ;  /* 0x0000000734007c0c */ /* 0x000fe2000c781270 */
[----:B------:R-:W-:Y:S01]  /*11b0e0*/  ULDC UR6, c[0x0][0x228] ;  /* 0x00008a0000067ab9 */ /* 0x000fe20000000800 */
[----:B------:R-:W-:Y:S01]  /*11b0f0*/  ULDC UR7, c[0x0][0x228] ;  /* 0x00008a0000077ab9 */ /* 0x000fe20000000800 */
[----:B------:R-:W-:Y:S02]  /*11b100*/  ISETP.LT.AND P2, PT, R56, UR6, !P0 ;  /* 0x0000000638007c0c */ /* 0x000fe4000c741270 */
[----:B------:R-:W-:Y:S02]  /*11b110*/  ISETP.LT.AND P1, PT, R60, UR7, !P0 ;  /* 0x000000073c007c0c */ /* 0x000fe4000c721270 */
[C---:B------:R-:W-:Y:S02]  /*11b120*/  PRMT R0, R57.reuse, 0x7771, RZ ;  /* 0x0000777139007816 */ /* 0x040fe400000000ff */
[C---:B------:R-:W-:Y:S01]  /*11b130*/  PRMT R2, R57.reuse, 0x7772, RZ ;  /* 0x0000777239027816 */ /* 0x040fe200000000ff */
[----:B------:R-:W-:Y:S01]  /*11b140*/  ULDC UR6, c[0x0][0x228] ;  /* 0x00008a0000067ab9 */ /* 0x000fe20000000800 */
[----:B------:R-:W-:Y:S01]  /*11b150*/  ULDC UR7, c[0x0][0x228] ;  /* 0x00008a0000077ab9 */ /* 0x000fe20000000800 */
[----:B------:R0:W-:Y:S01]  /*11b160*/  @P6 STG.E.U8 desc[UR4][R12.64], R0 ;  /* 0x000000000c006986 */ /* 0x0001e2000c101104 */
[----:B------:R-:W-:Y:S01]  /*11b170*/  ISETP.LT.AND P6, PT, R48, UR6, !P0 ;  /* 0x0000000630007c0c */ /* 0x000fe2000c7c1270 */
[----:B------:R-:W-:Y:S01]  /*11b180*/  ULDC UR6, c[0x0][0x228] ;  /* 0x00008a0000067ab9 */ /* 0x000fe20000000800 */
[----:B0-----:R-:W-:Y:S01]  /*11b190*/  PRMT R0, R57, 0x7773, RZ ;  /* 0x0000777339007816 */ /* 0x001fe200000000ff */
[----:B------:R-:W4:Y:S04]  /*11b1a0*/  LDL.LU.64 R12, [R1+0xa88] ;  /* 0x000a8800010c7983 */ /* 0x000f280000300a00 */
[----:B--2---:R0:W-:Y:S01]  /*11b1b0*/  @P4 STG.E.U8 desc[UR4][R36.64], R2 ;  /* 0x0000000224004986 */ /* 0x0041e2000c101104 */
[----:B------:R-:W-:Y:S01]  /*11b1c0*/  ISETP.LT.AND P4, PT, R16, UR7, !P0 ;  /* 0x0000000710007c0c */ /* 0x000fe2000c781270 */
[----:B------:R-:W-:-:S02]  /*11b1d0*/  ULDC UR7, c[0x0][0x228] ;  /* 0x00008a0000077ab9 */ /* 0x000fc40000000800 */
[----:B0-----:R-:W2:Y:S01]  /*11b1e0*/  LDL.LU.64 R36, [R1+0xa48] ;  /* 0x000a480001247983 */ /* 0x001ea20000300a00 */
[----:B------:R-:W-:-:S03]  /*11b1f0*/  PRMT R2, R40, 0x7770, RZ ;  /* 0x0000777028027816 */ /* 0x000fc600000000ff */
[----:B---3--:R0:W-:Y:S01]  /*11b200*/  @P2 STG.E.U8 desc[UR4][R32.64], R0 ;  /* 0x0000000020002986 */ /* 0x0081e2000c101104 */
[----:B------:R-:W-:Y:S01]  /*11b210*/  ISETP.LT.AND P2, PT, R24, UR6, !P0 ;  /* 0x0000000618007c0c */ /* 0x000fe2000c741270 */
[----:B------:R-:W-:Y:S02]  /*11b220*/  ULDC UR6, c[0x0][0x228] ;  /* 0x00008a0000067ab9 */ /* 0x000fe40000000800 */
[----:B0-----:R-:W3:Y:S04]  /*11b230*/  LDL.LU.64 R32, [R1+0xac0] ;  /* 0x000ac00001207983 */ /* 0x001ee80000300a00 */
[----:B----4-:R0:W-:Y:S01]  /*11b240*/  @P1 STG.E.U8 desc[UR4][R50.64], R2 ;  /* 0x0000000232001986 */ /* 0x0101e2000c101104 */
[----:B------:R-:W-:Y:S02]  /*11b250*/  ISETP.LT.AND P1, PT, R43, UR7, !P0 ;  /* 0x000000072b007c0c */ /* 0x000fe4000c721270 */
[----:B------:R-:W-:Y:S01]  /*11b260*/  PRMT R0, R40, 0x7771, RZ ;  /* 0x0000777128007816 */ /* 0x000fe200000000ff */
[----:B------:R-:W-:-:S04]  /*11b270*/  ULDC UR7, c[0x0][0x228] ;  /* 0x00008a0000077ab9 */ /* 0x000fc80000000800 */
[----:B------:R1:W-:Y:S01]  /*11b280*/  @P6 STG.E.U8 desc[UR4][R34.64], R0 ;  /* 0x0000000022006986 */ /* 0x0003e2000c101104 */
[----:B0-----:R-:W-:-:S03]  /*11b290*/  PRMT R2, R40, 0x7772, RZ ;  /* 0x0000777228027816 */ /* 0x001fc600000000ff */
[----:B------:R-:W4:Y:S04]  /*11b2a0*/  LDL.LU.64 R50, [R1+0xa80] ;  /* 0x000a800001327983 */ /* 0x000f280000300a00 */
[----:B------:R0:W-:Y:S01]  /*11b2b0*/  @P4 STG.E.U8 desc[UR4][R38.64], R2 ;  /* 0x0000000226004986 */ /* 0x0001e2000c101104 */
[----:B-1----:R-:W-:-:S05]  /*11b2c0*/  PRMT R0, R40, 0x7773, RZ ;  /* 0x0000777328007816 */ /* 0x002fca00000000ff */
[----:B------:R1:W-:Y:S01]  /*11b2d0*/  @P2 STG.E.U8 desc[UR4][R20.64], R0 ;  /* 0x0000000014002986 */ /* 0x0003e2000c101104 */
[----:B0-----:R-:W-:-:S05]  /*11b2e0*/  PRMT R2, R49, 0x7770, RZ ;  /* 0x0000777031027816 */ /* 0x001fca00000000ff */
[----:B------:R0:W-:Y:S04]  /*11b2f0*/  @P1 STG.E.U8 desc[UR4][R46.64], R2 ;  /* 0x000000022e001986 */ /* 0x0001e8000c101104 */
[----:B-1----:R-:W4:Y:S04]  /*11b300*/  LDL.LU.64 R20, [R1+0xab8] ;  /* 0x000ab80001147983 */ /* 0x002f280000300a00 */
[----:B0-----:R-:W4:Y:S01]  /*11b310*/  LDL.LU.64 R46, [R1+0xab0] ;  /* 0x000ab000012e7983 */ /* 0x001f220000300a00 */
[----:B------:R-:W-:Y:S02]  /*11b320*/  ISETP.LT.AND P6, PT, R42, UR6, !P0 ;  /* 0x000000062a007c0c */ /* 0x000fe4000c7c1270 */
[----:B------:R-:W-:Y:S01]  /*11b330*/  ISETP.LT.AND P4, PT, R55, UR7, !P0 ;  /* 0x0000000737007c0c */ /* 0x000fe2000c781270 */
[----:B------:R-:W-:Y:S01]  /*11b340*/  ULDC UR6, c[0x0][0x228] ;  /* 0x00008a0000067ab9 */ /* 0x000fe20000000800 */
[----:B------:R-:W-:-:S02]  /*11b350*/  PRMT R0, R49, 0x7771, RZ ;  /* 0x0000777131007816 */ /* 0x000fc400000000ff */
[----:B------:R-:W-:Y:S02]  /*11b360*/  ISETP.LT.AND P2, PT, R53, UR6, !P0 ;  /* 0x0000000635007c0c */ /* 0x000fe4000c741270 */
[----:B------:R-:W-:Y:S01]  /*11b370*/  PRMT R2, R49, 0x7772, RZ ;  /* 0x0000777231027816 */ /* 0x000fe200000000ff */
[----:B------:R-:W-:Y:S01]  /*11b380*/  ULDC UR6, c[0x0][0x228] ;  /* 0x00008a0000067ab9 */ /* 0x000fe20000000800 */
[----:B------:R-:W-:Y:S01]  /*11b390*/  ULDC UR7, c[0x0][0x228] ;  /* 0x00008a0000077ab9 */ /* 0x000fe20000000800 */
[----:B------:R-:W-:Y:S01]  /*11b3a0*/  ISETP.LT.AND P1, PT, R61, UR6, !P0 ;  /* 0x000000063d007c0c */ /* 0x000fe2000c721270 */
[----:B------:R-:W-:Y:S01]  /*11b3b0*/  ULDC UR6, c[0x0][0x228] ;  /* 0x00008a0000067ab9 */ /* 0x000fe20000000800 */
[----:B------:R0:W-:Y:S02]  /*11b3c0*/  @P6 STG.E.U8 desc[UR4][R12.64], R0 ;  /* 0x000000000c006986 */ /* 0x0001e4000c101104 */
[----:B0-----:R-:W-:Y:S02]  /*11b3d0*/  PRMT R0, R49, 0x7773, RZ ;  /* 0x0000777331007816 */ /* 0x001fe400000000ff */
[----:B--2---:R0:W-:Y:S01]  /*11b3e0*/  @P4 STG.E.U8 desc[UR4][R36.64], R2 ;  /* 0x0000000224004986 */ /* 0x0041e2000c101104 */
[----:B------:R-:W-:Y:S01]  /*11b3f0*/  ISETP.LT.AND P4, PT, R45, UR6, !P0 ;  /* 0x000000062d007c0c */ /* 0x000fe2000c781270 */
[----:B------:R-:W-:-:S02]  /*11b400*/  ULDC UR6, c[0x0][0x228] ;  /* 0x00008a0000067ab9 */ /* 0x000fc40000000800 */
[----:B0-----:R-:W2:Y:S04]  /*11b410*/  LDL.LU.64 R36, [R1+0xad0] ;  /* 0x000ad00001247983 */ /* 0x001ea80000300a00 */
[----:B------:R-:W2:Y:S04]  /*11b420*/  LDL.LU R40, [R1+0x6dc] ;  /* 0x0006dc0001287983 */ /* 0x000ea80000300800 */
[----:B------:R-:W2:Y:S01]  /*11b430*/  LDL.LU.64 R34, [R1+0xae8] ;  /* 0x000ae80001227983 */ /* 0x000ea20000300a00 */
[----:B------:R-:W-:-:S03]  /*11b440*/  PRMT R2, R6, 0x7770, RZ ;  /* 0x0000777006027816 */ /* 0x000fc600000000ff */
[----:B---3--:R0:W-:Y:S01]  /*11b450*/  @P2 STG.E.U8 desc[UR4][R32.64], R0 ;  /* 0x0000000020002986 */ /* 0x0081e2000c101104 */
[----:B------:R-:W-:-:S03]  /*11b460*/  ISETP.LT.AND P2, PT, R44, UR7, !P0 ;  /* 0x000000072c007c0c */ /* 0x000fc6000c741270 */
[----:B------:R-:W3:Y:S01]  /*11b470*/  LDL.LU.64 R38, [R1+0xac8] ;  /* 0x000ac80001267983 */ /* 0x000ee20000300a00 */
[----:B------:R-:W-:-:S03]  /*11b480*/  ULDC UR7, c[0x0][0x228] ;  /* 0x00008a0000077ab9 */ /* 0x000fc60000000800 */
[----:B0-----:R-:W3:Y:S04]  /*11b490*/  LDL.LU.64 R32, [R1+0xa78] ;  /* 0x000a780001207983 */ /* 0x001ee80000300a00 */
[----:B----4-:R0:W-:Y:S01]  /*11b4a0*/  @P1 STG.E.U8 desc[UR4][R50.64], R2 ;  /* 0x0000000232001986 */ /* 0x0101e2000c101104 */
[----:B------:R-:W-:-:S03]  /*11b4b0*/  PRMT R0, R6, 0x7771, RZ ;  /* 0x0000777106007816 */ /* 0x000fc600000000ff */
[----:B0-----:R-:W4:Y:S01]  /*11b4c0*/  LDL.LU.64 R50, [R1+0xa40] ;  /* 0x000a400001327983 */ /* 0x001f220000300a00 */
[----:B------:R-:W-:-:S03]  /*11b4d0*/  PRMT R2, R6, 0x7772, RZ ;  /* 0x0000777206027816 */ /* 0x000fc600000000ff */
[----:B------:R-:W4:Y:S04]  /*11b4e0*/  LDL.LU R49, [R1+0x6cc] ;  /* 0x0006cc0001317983 */ /* 0x000f280000300800 */
[----:B------:R-:W-:Y:S04]  /*11b4f0*/  @P4 STG.E.U8 desc[UR4][R20.64], R0 ;  /* 0x0000000014004986 */ /* 0x000fe8000c101104 */
[----:B------:R0:W-:Y:S04]  /*11b500*/  @P2 STG.E.U8 desc[UR4][R46.64], R2 ;  /* 0x000000022e002986 */ /* 0x0001e8000c101104 */
[----:B0-----:R-:W4:Y:S01]  /*11b510*/  LDL.LU.64 R46, [R1+0x9f0] ;  /* 0x0009f000012e7983 */ /* 0x001f220000300a00 */
[----:B------:R-:W-:-:S02]  /*11b520*/  ISETP.LT.AND P0, PT, R54, UR6, !P0 ;  /* 0x0000000636007c0c */ /* 0x000fc4000c701270 */
[----:B------:R-:W-:Y:S02]  /*11b530*/  ISETP.LT.AND P6, PT, R41, UR7, !P3 ;  /* 0x0000000729007c0c */ /* 0x000fe4000dfc1270 */
[----:B------:R-:W-:Y:S02]  /*11b540*/  ISETP.GE.AND P5, PT, R3, UR27, PT ;  /* 0x0000001b03007c0c */ /* 0x000fe4000bfa6270 */
[----:B------:R-:W-:Y:S01]  /*11b550*/  PRMT R6, R6, 0x7773, RZ ;  /* 0x0000777306067816 */ /* 0x000fe200000000ff */
[----:B------:R-:W-:Y:S01]  /*11b560*/  ULDC UR6, c[0x0][0x228] ;  /* 0x00008a0000067ab9 */ /* 0x000fe20000000800 */
[----:B------:R-:W-:Y:S01]  /*11b570*/  ULDC UR7, c[0x0][0x228] ;  /* 0x00008a0000077ab9 */ /* 0x000fe20000000800 */
[----:B------:R-:W-:Y:S01]  /*11b580*/  ISETP.LT.AND P1, PT, R41, UR8, !P5 ;  /* 0x0000000829007c0c */ /* 0x000fe2000ef21270 */
[----:B------:R-:W-:Y:S01]  /*11b590*/  ULDC UR8, c[0x0][0x228] ;  /* 0x00008a0000087ab9 */ /* 0x000fe20000000800 */
[----:B------:R-:W-:Y:S01]  /*11b5a0*/  ISETP.LT.AND P2, PT, R28, UR6, !P3 ;  /* 0x000000061c007c0c */ /* 0x000fe2000df41270 */
[----:B------:R-:W4:Y:S01]  /*11b5b0*/  LDL.LU.64 R12, [R1+0xa00] ;  /* 0x000a0000010c7983 */ /* 0x000f220000300a00 */
[----:B------:R-:W-:-:S03]  /*11b5c0*/  ISETP.LT.AND P4, PT, R52, UR7, !P3 ;  /* 0x0000000734007c0c */ /* 0x000fc6000df81270 */
[----:B------:R-:W4:Y:S01]  /*11b5d0*/  LDL.LU.64 R20, [R1+0x9e8] ;  /* 0x0009e80001147983 */ /* 0x000f220000300a00 */
[----:B------:R-:W-:Y:S01]  /*11b5e0*/  ULDC UR6, c[0x0][0x228] ;  /* 0x00008a0000067ab9 */ /* 0x000fe20000000800 */
[----:B------:R-:W-:Y:S02]  /*11b5f0*/  ULDC UR7, c[0x0][0x228] ;  /* 0x00008a0000077ab9 */ /* 0x000fe40000000800 */
[----:B--2---:R0:W-:Y:S01]  /*11b600*/  @P0 STG.E.U8 desc[UR4][R36.64], R6 ;  /* 0x0000000624000986 */ /* 0x0041e2000c101104 */
[----:B------:R-:W-:Y:S02]  /*11b610*/  ISETP.LT.AND P0, PT, R56, UR8, !P3 ;  /* 0x0000000838007c0c */ /* 0x000fe4000df01270 */
[C---:B------:R-:W-:Y:S02]  /*11b620*/  PRMT R0, R40.reuse, 0x7770, RZ ;  /* 0x0000777028007816 */ /* 0x040fe400000000ff */
[C---:B------:R-:W-:Y:S02]  /*11b630*/  PRMT R2, R40.reuse, 0x7771, RZ ;  /* 0x0000777128027816 */ /* 0x040fe400000000ff */
[----:B------:R-:W-:-:S02]  /*11b640*/  PRMT R3, R40, 0x7772, RZ ;  /* 0x0000777228037816 */ /* 0x000fc400000000ff */
[----:B------:R-:W-:Y:S01]  /*11b650*/  PRMT R4, R40, 0x7773, RZ ;  /* 0x0000777328047816 */ /* 0x000fe200000000ff */
[----:B------:R-:W-:Y:S01]  /*11b660*/  ULDC UR8, c[0x0][0x228] ;  /* 0x00008a0000087ab9 */ /* 0x000fe20000000800 */
[----:B------:R1:W-:Y:S04]  /*11b670*/  @P6 STG.E.U8 desc[UR4][R34.64], R0 ;  /* 0x0000000022006986 */ /* 0x0003e8000c101104 */
[----:B0-----:R-:W2:Y:S04]  /*11b680*/  LDL.LU.64 R36, [R1+0x9d8] ;  /* 0x0009d80001247983 */ /* 0x001ea80000300a00 */
[----:B------:R-:W2:Y:S04]  /*11b690*/  LDL.LU R57, [R1+0x6bc] ;  /* 0x0006bc0001397983 */ /* 0x000ea80000300800 */
[----:B------:R-:W2:Y:S01]  /*11b6a0*/  LDL.LU.64 R40, [R1+0x9c8] ;  /* 0x0009c80001287983 */ /* 0x000ea20000300a00 */
[----:B------:R-:W-:-:S03]  /*11b6b0*/  ISETP.LT.AND P6, PT, R60, UR6, !P3 ;  /* 0x000000063c007c0c */ /* 0x000fc6000dfc1270 */
[----:B---3--:R-:W-:Y:S04]  /*11b6c0*/  @P2 STG.E.U8 desc[UR4][R38.64], R2 ;  /* 0x0000000226002986 */ /* 0x008fe8000c101104 */
[----:B------:R-:W-:Y:S01]  /*11b6d0*/  @P4 STG.E.U8 desc[UR4][R32.64], R3 ;  /* 0x0000000320004986 */ /* 0x000fe2000c101104 */
[----:B------:R-:W-:-:S03]  /*11b6e0*/  ULDC UR6, c[0x0][0x228] ;  /* 0x00008a0000067ab9 */ /* 0x000fc60000000800 */
[----:B----4-:R0:W-:Y:S01]  /*11b6f0*/  @P0 STG.E.U8 desc[UR4][R50.64], R4 ;  /* 0x0000000432000986 */ /* 0x0101e2000c101104 */
[----:B-1----:R-:W-:-:S03]  /*11b700*/  PRMT R0, R49, 0x7770, RZ ;  /* 0x0000777031007816 */ /* 0x002fc600000000ff */
[----:B0-----:R-:W3:Y:S04]  /*11b710*/  LDL.LU.64 R50, [R1+0x9b8] ;  /* 0x0009b80001327983 */ /* 0x001ee80000300a00 */
[----:B------:R-:W4:Y:S04]  /*11b720*/  LDL.LU.64 R32, [R1+0x9a8] ;  /* 0x0009a80001207983 */ /* 0x000f280000300a00 */
[----:B------:R0:W-:Y:S04]  /*11b730*/  @P6 STG.E.U8 desc[UR4][R46.64], R0 ;  /* 0x000000002e006986 */ /* 0x0001e8000c101104 */
[----:B0-----:R-:W4:Y:S01]  /*11b740*/  LDL.LU.64 R46, [R1+0x998] ;  /* 0x00099800012e7983 */ /* 0x001f220000300a00 */
[----:B------:R-:W-:-:S02]  /*11b750*/  ISETP.LT.AND P2, PT, R48, UR6, !P3 ;  /* 0x0000000630007c0c */ /* 0x000fc4000df41270 */
[----:B------:R-:W-:Y:S01]  /*11b760*/  ISETP.LT.AND P0, PT, R16, UR7, !P3 ;  /* 0x0000000710007c0c */ /* 0x000fe2000df01270 */
[----:B------:R-:W-:Y:S01]  /*11b770*/  ULDC UR6, c[0x0][0x228] ;  /* 0x00008a0000067ab9 */ /* 0x000fe20000000800 */
[C---:B------:R-:W-:Y:S02]  /*11b780*/  PRMT R0, R49.reuse, 0x7771, RZ ;  /* 0x0000777131007816 */ /* 0x040fe400000000ff */
[----:B------:R-:W-:Y:S01]  /*11b790*/  ISETP.LT.AND P6, PT, R24, UR6, !P3 ;  /* 0x0000000618007c0c */ /* 0x000fe2000dfc1270 */
[----:B------:R-:W-:Y:S01]  /*11b7a0*/  ULDC UR6, c[0x0][0x228] ;  /* 0x00008a0000067ab9 */ /* 0x000fe20000000800 */
[----:B------:R-:W-:Y:S02]  /*11b7b0*/  PRMT R2, R49, 0x7772, RZ ;  /* 0x0000777231027816 */ /* 0x000fe400000000ff */
[----:B------:R-:W-:Y:S02]  /*11b7c0*/  ISETP.LT.AND P4, PT, R43, UR6, !P3 ;  /* 0x000000062b007c0c */ /* 0x000fe4000df81270 */
[----:B------:R-:W-:Y:S01]  /*11b7d0*/  PRMT R3, R49, 0x7773, RZ ;  /* 0x0000777331037816 */ /* 0x000fe200000000ff */
[----:B------:R-:W-:Y:S01]  /*11b7e0*/  ULDC UR6, c[0x0][0x228] ;  /* 0x00008a0000067ab9 */ /* 0x000fe20000000800 */
[----:B------:R-:W4:Y:S04]  /*11b7f0*/  LDL.LU R49, [R1+0x69c] ;  /* 0x00069c0001317983 */ /* 0x000f280000300800 */
[----:B------:R0:W-:Y:S04]  /*11b800*/  @P2 STG.E.U8 desc[UR4][R12.64], R0 ;  /* 0x000000000c002986 */ /* 0x0001e8000c101104 */
[----:B------:R1:W-:Y:S01]  /*11b810*/  @P0 STG.E.U8 desc[UR4][R20.64], R2 ;  /* 0x0000000214000986 */ /* 0x0003e2000c101104 */
[----:B------:R-:W-:Y:S01]  /*11b820*/  ISETP.LT.AND P0, PT, R42, UR6, !P3 ;  /* 0x000000062a007c0c */ /* 0x000fe2000df01270 */
[----:B------:R-:W-:Y:S01]  /*11b830*/  ULDC UR6, c[0x0][0x228] ;  /* 0x00008a0000067ab9 */ /* 0x000fe20000000800 */
[----:B------:R-:W-:-:S02]  /*11b840*/  ULDC UR7, c[0x0][0x228] ;  /* 0x00008a0000077ab9 */ /* 0x000fc40000000800 */
[----:B------:R-:W-:Y:S01]  /*11b850*/  ISETP.LT.AND P2, PT, R28, UR7, !P5 ;  /* 0x000000071c007c0c */ /* 0x000fe2000ef41270 */
[----:B------:R-:W-:Y:S01]  /*11b860*/  ULDC UR7, c[0x0][0x228] ;  /* 0x00008a0000077ab9 */ /* 0x000fe20000000800 */
[----:B--2---:R2:W-:Y:S01]  /*11b870*/  @P6 STG.E.U8 desc[UR4][R36.64], R3 ;  /* 0x0000000324006986 */ /* 0x0045e2000c101104 */
[----:B0-----:R-:W-:Y:S02]  /*11b880*/  PRMT R0, R57, 0x7770, RZ ;  /* 0x0000777039007816 */ /* 0x001fe400000000ff */
[----:B------:R-:W-:Y:S01]  /*11b890*/  ISETP.LT.AND P6, PT, R55, UR6, !P3 ;  /* 0x0000000637007c0c */ /* 0x000fe2000dfc1270 */
[----:B------:R-:W-:Y:S02]  /*11b8a0*/  ULDC UR6, c[0x0][0x228] ;  /* 0x00008a0000067ab9 */ /* 0x000fe40000000800 */
[----:B------:R0:W-:Y:S01]  /*11b8b0*/  @P4 STG.E.U8 desc[UR4][R40.64], R0 ;  /* 0x0000000028004986 */ /* 0x0001e2000c101104 */
[----:B------:R-:W-:Y:S02]  /*11b8c0*/  ISETP.LT.AND P4, PT, R53, UR6, !P3 ;  /* 0x0000000635007c0c */ /* 0x000fe4000df81270 */
[C---:B-1----:R-:W-:Y:S01]  /*11b8d0*/  PRMT R2, R57.reuse, 0x7772, RZ ;  /* 0x0000777239027816 */ /* 0x042fe200000000ff */
[----:B------:R-:W-:Y:S01]  /*11b8e0*/  ULDC UR6, c[0x0][0x228] ;  /* 0x00008a0000067ab9 */ /* 0x000fe20000000800 */
[----:B--2---:R-:W2:Y:S04]  /*11b8f0*/  LDL.LU.64 R36, [R1+0x988] ;  /* 0x0009880001247983 */ /* 0x004ea80000300a00 */
[----:B0-----:R-:W2:Y:S01]  /*11b900*/  LDL.LU.64 R40, [R1+0x968] ;  /* 0x0009680001287983 */ /* 0x001ea20000300a00 */
[----:B------:R-:W-:-:S03]  /*11b910*/  PRMT R0, R57, 0x7771, RZ ;  /* 0x0000777139007816 */ /* 0x000fc600000000ff */
[----:B------:R-:W2:Y:S01]  /*11b920*/  LDL.LU.64 R12, [R1+0x978] ;  /* 0x00097800010c7983 */ /* 0x000ea20000300a00 */
[----:B------:R-:W-:-:S03]  /*11b930*/  PRMT R3, R57, 0x7773, RZ ;  /* 0x0000777339037816 */ /* 0x000fc600000000ff */
[----:B---3--:R0:W-:Y:S04]  /*11b940*/  @P0 STG.E.U8 desc[UR4][R50.64], R0 ;  /* 0x0000000032000986 */ /* 0x0081e8000c101104 */
[----:B----4-:R-:W-:Y:S04]  /*11b950*/  @P6 STG.E.U8 desc[UR4][R32.64], R2 ;  /* 0x0000000220006986 */ /* 0x010fe8000c101104 */
[----:B0-----:R-:W3:Y:S04]  /*11b960*/  LDL.LU.64 R50, [R1+0x950] ;  /* 0x0009500001327983 */ /* 0x001ee80000300a00 */
[----:B------:R-:W4:Y:S04]  /*11b970*/  LDL.LU R28, [R1+0x68c] ;  /* 0x00068c00011c7983 */ /* 0x000f280000300800 */
[----:B------:R0:W-:Y:S04]  /*11b980*/  @P4 STG.E.U8 desc[UR4][R46.64], R3 ;  /* 0x000000032e004986 */ /* 0x0001e8000c101104 */
[----:B0-----:R-:W4:Y:S01]  /*11b990*/  LDL.LU.64 R46, [R1+0xb48] ;  /* 0x000b4800012e7983 */ /* 0x001f220000300a00 */
[----:B------:R-:W-:-:S02]  /*11b9a0*/  ISETP.LT.AND P0, PT, R61, UR6, !P3 ;  /* 0x000000063d007c0c */ /* 0x000fc4000df01270 */
[----:B------:R-:W-:Y:S02]  /*11b9b0*/  ISETP.LT.AND P6, PT, R45, UR7, !P3 ;  /* 0x000000072d007c0c */ /* 0x000fe4000dfc1270 */
[C---:B------:R-:W-:Y:S01]  /*11b9c0*/  PRMT R4, R49.reuse, 0x7770, RZ ;  /* 0x0000777031047816 */ /* 0x040fe200000000ff */
[----:B------:R-:W-:Y:S01]  /*11b9d0*/  ULDC UR6, c[0x0][0x228] ;  /* 0x00008a0000067ab9 */ /* 0x000fe20000000800 */
[----:B------:R-:W-:Y:S01]  /*11b9e0*/  ULDC UR7, c[0x0][0x228] ;  /* 0x00008a0000077ab9 */ /* 0x000fe20000000800 */
[----:B------:R-:W4:Y:S01]  /*11b9f0*/  LDL.LU.64 R20, [R1+0xb28] ;  /* 0x000b280001147983 */ /* 0x000f220000300a00 */
[----:B------:R-:W-:Y:S02]  /*11ba00*/  ISETP.LT.AND P4, PT, R44, UR6, !P3 ;  /* 0x000000062c007c0c */ /* 0x000fe4000df81270 */
[----:B------:R-:W-:Y:S02]  /*11ba10*/  ISETP.LT.AND P3, PT, R54, UR7, !P3 ;  /* 0x0000000736007c0c */ /* 0x000fe4000df61270 */
[C---:B------:R-:W-:Y:S01]  /*11ba20*/  PRMT R0, R49.reuse, 0x7771, RZ ;  /* 0x0000777131007816 */ /* 0x040fe200000000ff */
[----:B------:R-:W4:Y:S01]  /*11ba30*/  LDL.LU.64 R32, [R1+0xb18] ;  /* 0x000b180001207983 */ /* 0x000f220000300a00 */
[----:B------:R-:W-:Y:S01]  /*11ba40*/  ULDC UR6, c[0x0][0x228] ;  /* 0x00008a0000067ab9 */ /* 0x000fe20000000800 */
[----:B------:R-:W-:-:S02]  /*11ba50*/  PRMT R2, R49, 0x7772, RZ ;  /* 0x0000777231027816 */ /* 0x000fc400000000ff */
[----:B------:R-:W-:Y:S01]  /*11ba60*/  PRMT R3, R49, 0x7773, RZ ;  /* 0x0000777331037816 */ /* 0x000fe200000000ff */
[----:B--2---:R0:W-:Y:S01]  /*11ba70*/  @P0 STG.E.U8 desc[UR4][R36.64], R4 ;  /* 0x0000000424000986 */ /* 0x0041e2000c101104 */
[----:B------:R-:W-:-:S03]  /*11ba80*/  ISETP.LT.AND P0, PT, R52, UR8, !P5 ;  /* 0x0000000834007c0c */ /* 0x000fc6000ef01270 */
[----:B------:R1:W-:Y:S01]  /*11ba90*/  @P6 STG.E.U8 desc[UR4][R40.64], R0 ;  /* 0x0000000028006986 */ /* 0x0003e2000c101104 */
[----:B------:R-:W-:Y:S01]  /*11baa0*/  ISETP.LT.AND P6, PT, R56, UR6, !P5 ;  /* 0x0000000638007c0c */ /* 0x000fe2000efc1270 */
[----:B------:R-:W-:Y:S02]  /*11bab0*/  ULDC UR6, c[0x0][0x228] ;  /* 0x00008a0000067ab9 */ /* 0x000fe40000000800 */
[----:B0-----:R-:W2:Y:S04]  /*11bac0*/  LDL.LU.64 R36, [R1+0xb00] ;  /* 0x000b000001247983 */ /* 0x001ea80000300a00 */
[----:B------:R-:W2:Y:S04]  /*11bad0*/  LDL.LU R52, [R1+0x67c] ;  /* 0x00067c0001347983 */ /* 0x000ea80000300800 */
[----:B------:R-:W2:Y:S04]  /*11bae0*/  LDL.LU.64 R56, [R1+0xa70] ;  /* 0x000a700001387983 */ /* 0x000ea80000300a00 */
[----:B------:R-:W-:Y:S01]  /*11baf0*/  @P4 STG.E.U8 desc[UR4][R12.64], R2 ;  /* 0x000000020c004986 */ /* 0x000fe2000c101104 */
[----:B------:R-:W-:Y:S01]  /*11bb00*/  ISETP.LT.AND P4, PT, R60, UR6, !P5 ;  /* 0x000000063c007c0c */ /* 0x000fe2000ef81270 */
[----:B------:R-:W-:-:S02]  /*11bb10*/  ULDC UR6, c[0x0][0x228] ;  /* 0x00008a0000067ab9 */ /* 0x000fc40000000800 */
[----:B-1----:R-:W2:Y:S04]  /*11bb20*/  LDL.LU.64 R40, [R1+0x9f8] ;  /* 0x0009f80001287983 */ /* 0x002ea80000300a00 */
[----:B---3--:R0:W-:Y:S01]  /*11bb30*/  @P3 STG.E.U8 desc[UR4][R50.64], R3 ;  /* 0x0000000332003986 */ /* 0x0081e2000c101104 */
[----:B----4-:R-:W-:Y:S02]  /*11bb40*/  PRMT R4, R28, 0x7770, RZ ;  /* 0x000077701c047816 */ /* 0x010fe400000000ff */
[----:B------:R-:W-:Y:S02]  /*11bb50*/  ISETP.LT.AND P3, PT, R48, UR6, !P5 ;  /* 0x0000000630007c0c */ /* 0x000fe4000ef61270 */
[----:B------:R-:W-:Y:S01]  /*11bb60*/  PRMT R0, R28, 0x7771, RZ ;  /* 0x000077711c007816 */ /* 0x000fe200000000ff */
[----:B------:R-:W-:Y:S01]  /*11bb70*/  ULDC UR6, c[0x0][0x228] ;  /* 0x00008a0000067ab9 */ /* 0x000fe20000000800 */
[----:B0-----:R-:W3:Y:S04]  /*11bb80*/  LDL.LU.64 R50, [R1+0x9e0] ;  /* 0x0009e00001327983 */ /* 0x001ee80000300a00 */
[----:B------:R-:W4:Y:S04]  /*11bb90*/  LDL.LU R60, [R1+0x6ac] ;  /* 0x0006ac00013c7983 */ /* 0x000f280000300800 */
[----:B------:R-:W4:Y:S04]  /*11bba0*/  LDL.LU.64 R48, [R1+0x9d0] ;  /* 0x0009d00001307983 */ /* 0x000f280000300a00 */
[----:B------:R0:W-:Y:S04]  /*11bbb0*/  @P1 STG.E.U8 desc[UR4][R46.64], R4 ;  /* 0x000000042e001986 */ /* 0x0001e8000c101104 */
[----:B0-----:R-:W4:Y:S01]  /*11bbc0*/  LDL.LU.64 R46, [R1+0x9c0] ;  /* 0x0009c000012e7983 */ /* 0x001f220000300a00 */
[----:B------:R-:W-:-:S02]  /*11bbd0*/  ISETP.LT.AND P1, PT, R16, UR6, !P5 ;  /* 0x0000000610007c0c */ /* 0x000fc4000ef21270 */
[----:B------:R-:W-:Y:S01]  /*11bbe0*/  PRMT R2, R28, 0x7772, RZ ;  /* 0x000077721c027816 */ /* 0x000fe200000000ff */
[----:B------:R-:W-:Y:S01]  /*11bbf0*/  ULDC UR6, c[0x0][0x228] ;  /* 0x00008a0000067ab9 */ /* 0x000fe20000000800 */
[----:B------:R0:W-:Y:S01]  /*11bc00*/  @P2 STG.E.U8 desc[UR4][R20.64], R0 ;  /* 0x0000000014002986 */ /* 0x0001e2000c101104 */
[----:B------:R-:W-:Y:S02]  /*11bc10*/  ISETP.LT.AND P2, PT, R24, UR6, !P5 ;  /* 0x0000000618007c0c */ /* 0x000fe4000ef41270 */
[----:B------:R-:W-:Y:S01]  /*11bc20*/  PRMT R3, R28, 0x7773, RZ ;  /* 0x000077731c037816 */ /* 0x000fe200000000ff */
[----:B------:R-:W-:Y:S01]  /*11bc30*/  ULDC UR6, c[0x0][0x228] ;  /* 0x00008a0000067ab9 */ /* 0x000fe20000000800 */
[----:B------:R1:W-:Y:S01]  /*11bc40*/  @P0 STG.E.U8 desc[UR4][R32.64], R2 ;  /* 0x0000000220000986 */ /* 0x0003e2000c101104 */
[----:B------:R-:W-:Y:S01]  /*11bc50*/  ISETP.LT.AND P0, PT, R43, UR6, !P5 ;  /* 0x000000062b007c0c */ /* 0x000fe2000ef01270 */
[----:B------:R-:W-:Y:S01]  /*11bc60*/  ULDC UR6, c[0x0][0x228] ;  /* 0x00008a0000067ab9 */ /* 0x000fe20000000800 */
[----:B--2---:R-:W-:Y:S01]  /*11bc70*/  PRMT R4, R52, 0x7770, RZ ;  /* 0x0000777034047816 */ /* 0x004fe200000000ff */
[----:B------:R2:W-:Y:S01]  /*11bc80*/  @P6 STG.E.U8 desc[UR4][R36.64], R3 ;  /* 0x0000000324006986 */ /* 0x0005e2000c101104 */
[----:B------:R-:W-:-:S02]  /*11bc90*/  ISETP.LT.AND P6, PT, R42, UR6, !P5 ;  /* 0x000000062a007c0c */ /* 0x000fc4000efc1270 */
[C---:B0-----:R-:W-:Y:S01]  /*11bca0*/  PRMT R0, R52.reuse, 0x7771, RZ ;  /* 0x0000777134007816 */ /* 0x041fe200000000ff */
[----:B------:R-:W-:Y:S01]  /*11bcb0*/  ULDC UR6, c[0x0][0x228] ;  /* 0x00008a0000067ab9 */ /* 0x000fe20000000800 */
[----:B------:R4:W-:Y:S01]  /*11bcc0*/  @P4 STG.E.U8 desc[UR4][R56.64], R4 ;  /* 0x0000000438004986 */ /* 0x0009e2000c101104 */
[----:B------:R-:W-:Y:S02]  /*11bcd0*/  ISETP.LT.AND P4, PT, R55, UR6, !P5 ;  /* 0x0000000637007c0c */ /* 0x000fe4000ef81270 */
[C---:B-1----:R-:W-:Y:S01]  /*11bce0*/  PRMT R2, R52.reuse, 0x7772, RZ ;  /* 0x0000777234027816 */ /* 0x042fe200000000ff */
[----:B------:R-:W-:Y:S01]  /*11bcf0*/  ULDC UR6, c[0x0][0x228] ;  /* 0x00008a0000067ab9 */ /* 0x000fe20000000800 */
[----:B------:R0:W-:Y:S01]  /*11bd00*/  @P3 STG.E.U8 desc[UR4][R40.64], R0 ;  /* 0x0000000028003986 */ /* 0x0001e2000c101104 */
[----:B------:R-:W-:Y:S01]  /*11bd10*/  ISETP.LT.AND P3, PT, R53, UR6, !P5 ;  /* 0x0000000635007c0c */ /* 0x000fe2000ef61270 */
[----:B------:R-:W-:Y:S01]  /*11bd20*/  ULDC UR6, c[0x0][0x228] ;  /* 0x00008a0000067ab9 */ /* 0x000fe20000000800 */
[----:B--2---:R-:W-:Y:S01]  /*11bd30*/  PRMT R3, R52, 0x7773, RZ ;  /* 0x0000777334037816 */ /* 0x004fe200000000ff */
[----:B---3--:R1:W-:Y:S01]  /*11bd40*/  @P1 STG.E.U8 desc[UR4][R50.64], R2 ;  /* 0x0000000232001986 */ /* 0x0083e2000c101104 */
[----:B------:R-:W-:-:S02]  /*11bd50*/  ISETP.LT.AND P1, PT, R61, UR6, !P5 ;  /* 0x000000063d007c0c */ /* 0x000fc4000ef21270 */
[C---:B----4-:R-:W-:Y:S01]  /*11bd60*/  PRMT R4, R60.reuse, 0x7770, RZ ;  /* 0x000077703c047816 */ /* 0x050fe200000000ff */
[----:B------:R-:W-:Y:S01]  /*11bd70*/  ULDC UR6, c[0x0][0x228] ;  /* 0x00008a0000067ab9 */ /* 0x000fe20000000800 */
[----:B------:R2:W-:Y:S01]  /*11bd80*/  @P2 STG.E.U8 desc[UR4][R48.64], R3 ;  /* 0x0000000330002986 */ /* 0x0005e2000c101104 */
[----:B------:R-:W-:Y:S01]  /*11bd90*/  ISETP.LT.AND P2, PT, R45, UR6, !P5 ;  /* 0x000000062d007c0c */ /* 0x000fe2000ef41270 */
[----:B------:R-:W-:Y:S01]  /*11bda0*/  ULDC UR6, c[0x0][0x228] ;  /* 0x00008a0000067ab9 */ /* 0x000fe20000000800 */
[C---:B0-----:R-:W-:Y:S02]  /*11bdb0*/  PRMT R0, R60.reuse, 0x7771, RZ ;  /* 0x000077713c007816 */ /* 0x041fe400000000ff */
[C---:B------:R-:W-:Y:S02]  /*11bdc0*/  PRMT R5, R60.reuse, 0x7772, RZ ;  /* 0x000077723c057816 */ /* 0x040fe400000000ff */
[----:B-1----:R-:W-:Y:S01]  /*11bdd0*/  PRMT R2, R60, 0x7773, RZ ;  /* 0x000077733c027816 */ /* 0x002fe200000000ff */
[----:B------:R0:W-:Y:S01]  /*11bde0*/  @P0 STG.E.U8 desc[UR4][R46.64], R4 ;  /* 0x000000042e000986 */ /* 0x0001e2000c101104 */
[----:B------:R-:W-:-:S03]  /*11bdf0*/  ISETP.LT.AND P0, PT, R44, UR6, !P5 ;  /* 0x000000062c007c0c */ /* 0x000fc6000ef01270 */
[----:B------:R-:W3:Y:S04]  /*11be00*/  LDL.LU.64 R52, [R1+0x9b0] ;  /* 0x0009b00001347983 */ /* 0x000ee80000300a00 */
[----:B------:R-:W4:Y:S04]  /*11be10*/  LDL.LU.64 R50, [R1+0x9a0] ;  /* 0x0009a00001327983 */ /* 0x000f280000300a00 */
[----:B--2---:R-:W2:Y:S04]  /*11be20*/  LDL.LU.64 R48, [R1+0x990] ;  /* 0x0009900001307983 */ /* 0x004ea80000300a00 */
[----:B0-----:R-:W2:Y:S04]  /*11be30*/  LDL.LU.64 R46, [R1+0x980] ;  /* 0x00098000012e7983 */ /* 0x001ea80000300a00 */
[----:B------:R-:W2:Y:S04]  /*11be40*/  LDL.LU.64 R60, [R1+0x960] ;  /* 0x00096000013c7983 */ /* 0x000ea80000300a00 */
[----:B------:R-:W2:Y:S01]  /*11be50*/  LDL.LU.64 R44, [R1+0x970] ;  /* 0x00097000012c7983 */ /* 0x000ea20000300a00 */
[----:B------:R-:W-:-:S02]  /*11be60*/  PRMT R3, R7, 0x7770, RZ ;  /* 0x0000777007037816 */ /* 0x000fc400000000ff */
[C---:B------:R-:W-:Y:S02]  /*11be70*/  PRMT R4, R7.reuse, 0x7771, RZ ;  /* 0x0000777107047816 */ /* 0x040fe400000000ff */
[C---:B------:R-:W-:Y:S02]  /*11be80*/  PRMT R6, R7.reuse, 0x7772, RZ ;  /* 0x0000777207067816 */ /* 0x040fe400000000ff */
[----:B------:R-:W-:Y:S02]  /*11be90*/  ISETP.LT.AND P5, PT, R54, UR6, !P5 ;  /* 0x0000000636007c0c */ /* 0x000fe4000efa1270 */
[----:B------:R-:W-:Y:S01]  /*11bea0*/  PRMT R7, R7, 0x7773, RZ ;  /* 0x0000777307077816 */ /* 0x000fe200000000ff */
[----:B---3--:R0:W-:Y:S04]  /*11beb0*/  @P6 STG.E.U8 desc[UR4][R52.64], R0 ;  /* 0x0000000034006986 */ /* 0x0081e8000c101104 */
[----:B----4-:R0:W-:Y:S04]  /*11bec0*/  @P4 STG.E.U8 desc[UR4][R50.64], R5 ;  /* 0x0000000532004986 */ /* 0x0101e8000c101104 */
[----:B--2---:R0:W-:Y:S04]  /*11bed0*/  @P3 STG.E.U8 desc[UR4][R48.64], R2 ;  /* 0x0000000230003986 */ /* 0x0041e8000c101104 */
[----:B------:R0:W-:Y:S04]  /*11bee0*/  @P1 STG.E.U8 desc[UR4][R46.64], R3 ;  /* 0x000000032e001986 */ /* 0x0001e8000c101104 */
[----:B------:R0:W-:Y:S04]  /*11bef0*/  @P2 STG.E.U8 desc[UR4][R60.64], R4 ;  /* 0x000000043c002986 */ /* 0x0001e8000c101104 */
[----:B------:R0:W-:Y:S01]  /*11bf00*/  @P0 STG.E.U8 desc[UR4][R44.64], R6 ;  /* 0x000000062c000986 */ /* 0x0001e2000c101104 */
[----:B------:R-:W-:Y:S05]  /*11bf10*/  @!P5 EXIT ;  /* 0x000000000000d94d */ /* 0x000fea0003800000 */
[----:B0-----:R-:W2:Y:S04]  /*11bf20*/  LDL.LU.64 R44, [R1+0x958] ;  /* 0x00095800012c7983 */ /* 0x001ea80000300a00 */
[----:B--2---:R-:W-:Y:S01]  /*11bf30*/  STG.E.U8 desc[UR4][R44.64], R7 ;  /* 0x000000072c007986 */ /* 0x004fe2000c101104 */
[----:B------:R-:W-:Y:S05]  /*11bf40*/  EXIT ;  /* 0x000000000000794d */ /* 0x000fea0003800000 */
.L_x_2:
[----:B------:R-:W-:-:S00]  /*11bf50*/  BRA `(.L_x_2) ;  /* 0xfffffffc00fc7947 */ /* 0x000fc0000383ffff */
[----:B------:R-:W-:-:S00]  /*11bf60*/  NOP ;  /* 0x0000000000007918 */ /* 0x000fc00000000000 */
        /* <DEDUP_REMOVED lines=9> */
.L_x_3:


//--------------------- .nv.shared.matmul_kernel  --------------------------
	.section	.nv.shared.matmul_kernel,"aw",@nobits
	.sectionflags	@""
	.align	16
	.zero		1024


//--------------------- .nv.shared.reserved.0     --------------------------
	.section	.nv.shared.reserved.0,"aw",@nobits
	.weak		__nv_reservedSMEM_offset_0_alias
	.size		__nv_reservedSMEM_offset_0_alias, 0, 0
	.other		__nv_reservedSMEM_offset_0_alias,@"STO_CUDA_RESERVED_SHARED STV_DEFAULT"
__nv_reservedSMEM_offset_0_alias:
	.zero		0


//--------------------- .nv.constant0.matmul_kernel --------------------------
	.section	.nv.constant0.matmul_kernel,"a",@progbits
	.sectionflags	@""
	.align	4
.nv.constant0.matmul_kernel:
	.zero		608


//--------------------- SYMBOLS --------------------------

	.type		.nv.reservedSmem.offset0,@object
	.size		.nv.reservedSmem.offset0,0x4
